	.target	sm_120

	.elftype	@"ET_EXEC"


//--------------------- .note.nv.tkinfo           --------------------------
	.section	.note.nv.tkinfo,"",@"SHT_NOTE"
	.sectionflags	@"SHF_NOTE_NV_TKINFO"
	.tkinfo
        /*0018*/ 	.word	0x00000002
        /*0030*/ 	.string	""
        /*0030*/ 	.string	"ptxas"
        /*0030*/ 	.string	"Cuda compilation tools, release 13.0, V13.0.88"
        /*0030*/ 	.string	"Build cuda_13.0.r13.0/compiler.36424714_0"
        /*0030*/ 	.string	"-arch sm_120 -m 64 "



//--------------------- .note.nv.cuinfo           --------------------------
	.section	.note.nv.cuinfo,"",@"SHT_NOTE"
	.sectionflags	@"SHF_NOTE_NV_CUINFO"
        /*0018*/ 	.short	0x0002
        /*001a*/ 	.short	0x0078
        /*001c*/ 	.short	0x0082
	.zero		2


//--------------------- .nv.info                  --------------------------
	.section	.nv.info,"",@"SHT_CUDA_INFO"
	.align	4


	//----- nvinfo : EIATTR_REGCOUNT
	.align		4
        /*0000*/ 	.byte	0x04, 0x2f
        /*0002*/ 	.short	(.L_2 - .L_1)
	.align		4
.L_1:
        /*0004*/ 	.word	index@(KernelA)
        /*0008*/ 	.word	0x000000a2


	//----- nvinfo : EIATTR_FRAME_SIZE
	.align		4
.L_2:
        /*000c*/ 	.byte	0x04, 0x11
        /*000e*/ 	.short	(.L_4 - .L_3)
	.align		4
.L_3:
        /*0010*/ 	.word	index@(KernelA)
        /*0014*/ 	.word	0x00000000


	//----- nvinfo : EIATTR_REGCOUNT
	.align		4
.L_4:
        /*0018*/ 	.byte	0x04, 0x2f
        /*001a*/ 	.short	(.L_6 - .L_5)
	.align		4
.L_5:
        /*001c*/ 	.word	index@(KernelB)
        /*0020*/ 	.word	0x0000006e


	//----- nvinfo : EIATTR_FRAME_SIZE
	.align		4
.L_6:
        /*0024*/ 	.byte	0x04, 0x11
        /*0026*/ 	.short	(.L_8 - .L_7)
	.align		4
.L_7:
        /*0028*/ 	.word	index@(KernelB)
        /*002c*/ 	.word	0x00000000


	//----- nvinfo : EIATTR_REGCOUNT
	.align		4
.L_8:
        /*0030*/ 	.byte	0x04, 0x2f
        /*0032*/ 	.short	(.L_10 - .L_9)
	.align		4
.L_9:
        /*0034*/ 	.word	index@(KernelC)
        /*0038*/ 	.word	0x000000a8


	//----- nvinfo : EIATTR_FRAME_SIZE
	.align		4
.L_10:
        /*003c*/ 	.byte	0x04, 0x11
        /*003e*/ 	.short	(.L_12 - .L_11)
	.align		4
.L_11:
        /*0040*/ 	.word	index@(KernelC)
        /*0044*/ 	.word	0x00000000


	//----- nvinfo : EIATTR_REGCOUNT
	.align		4
.L_12:
        /*0048*/ 	.byte	0x04, 0x2f
        /*004a*/ 	.short	(.L_14 - .L_13)
	.align		4
.L_13:
        /*004c*/ 	.word	index@(KernelGen)
        /*0050*/ 	.word	0x00000096


	//----- nvinfo : EIATTR_FRAME_SIZE
	.align		4
.L_14:
        /*0054*/ 	.byte	0x04, 0x11
        /*0056*/ 	.short	(.L_16 - .L_15)
	.align		4
.L_15:
        /*0058*/ 	.word	index@(KernelGen)
        /*005c*/ 	.word	0x00000020


	//----- nvinfo : EIATTR_MIN_STACK_SIZE
	.align		4
.L_16:
        /*0060*/ 	.byte	0x04, 0x12
        /*0062*/ 	.short	(.L_18 - .L_17)
	.align		4
.L_17:
        /*0064*/ 	.word	index@(KernelGen)
        /*0068*/ 	.word	0x00000020


	//----- nvinfo : EIATTR_MIN_STACK_SIZE
	.align		4
.L_18:
        /*006c*/ 	.byte	0x04, 0x12
        /*006e*/ 	.short	(.L_20 - .L_19)
	.align		4
.L_19:
        /*0070*/ 	.word	index@(KernelC)
        /*0074*/ 	.word	0x00000000


	//----- nvinfo : EIATTR_MIN_STACK_SIZE
	.align		4
.L_20:
        /*0078*/ 	.byte	0x04, 0x12
        /*007a*/ 	.short	(.L_22 - .L_21)
	.align		4
.L_21:
        /*007c*/ 	.word	index@(KernelB)
        /*0080*/ 	.word	0x00000000


	//----- nvinfo : EIATTR_MIN_STACK_SIZE
	.align		4
.L_22:
        /*0084*/ 	.byte	0x04, 0x12
        /*0086*/ 	.short	(.L_24 - .L_23)
	.align		4
.L_23:
        /*0088*/ 	.word	index@(KernelA)
        /*008c*/ 	.word	0x00000000
.L_24:


//--------------------- .nv.compat                --------------------------
	.section	.nv.compat,"",@"SHT_CUDA_COMPAT_INFO"
	.align	4
        /*0000*/ 	.byte	0x02, 0x09, 0x00, 0x00, 0x02, 0x02, 0x02, 0x00, 0x02, 0x05, 0x05, 0x00, 0x03, 0x07, 0x01, 0x01
        /*0010*/ 	.byte	0x02, 0x03, 0x00, 0x00, 0x02, 0x06, 0x01, 0x00, 0x04, 0x0b, 0x08, 0x00, 0x50, 0x00, 0x00, 0x00
        /*0020*/ 	.byte	0x00, 0x00, 0x00, 0x00


//--------------------- .nv.info.KernelGen        --------------------------
	.section	.nv.info.KernelGen,"",@"SHT_CUDA_INFO"
	.sectionflags	@""
	.align	4


	//----- nvinfo : EIATTR_CUDA_API_VERSION
	.align		4
        /*0000*/ 	.byte	0x04, 0x37
        /*0002*/ 	.short	(.L_26 - .L_25)
.L_25:
        /*0004*/ 	.word	0x00000082


	//----- nvinfo : EIATTR_KPARAM_INFO
	.align		4
.L_26:
        /*0008*/ 	.byte	0x04, 0x17
        /*000a*/ 	.short	(.L_28 - .L_27)
.L_27:
        /*000c*/ 	.word	0x00000000
        /*0010*/ 	.short	0x0000
        /*0012*/ 	.short	0x0000
        /*0014*/ 	.byte	0x00, 0xf0, 0x41, 0x02


	//----- nvinfo : EIATTR_SPARSE_MMA_MASK
	.align		4
.L_28:
        /*0018*/ 	.byte	0x03, 0x50
        /*001a*/ 	.short	0x0000


	//----- nvinfo : EIATTR_MAXREG_COUNT
	.align		4
        /*001c*/ 	.byte	0x03, 0x1b
        /*001e*/ 	.short	0x00ff


	//----- nvinfo : EIATTR_MERCURY_ISA_VERSION
	.align		4
        /*0020*/ 	.byte	0x03, 0x5f
        /*0022*/ 	.short	0x0101


	//----- nvinfo : EIATTR_VRC_CTA_INIT_COUNT
	.align		4
        /*0024*/ 	.byte	0x02, 0x4a
	.zero		1
	.zero		1


	//----- nvinfo : EIATTR_EXIT_INSTR_OFFSETS
	.align		4
        /*0028*/ 	.byte	0x04, 0x1c
        /*002a*/ 	.short	(.L_30 - .L_29)


	//   ....[0]....
.L_29:
        /*002c*/ 	.word	0x00014d70


	//----- nvinfo : EIATTR_INDIRECT_BRANCH_TARGETS
	.align		4
.L_30:
        /*0030*/ 	.byte	0x04, 0x34
        /*0032*/ 	.short	(.L_32 - .L_31)


	//   ....[0]....
.L_31:
        /*0034*/ 	.word	.L_x_464@srel
        /*0038*/ 	.short	0x0
        /*003a*/ 	.short	0x0
        /*003c*/ 	.word	0x3
        /*0040*/ 	.word	.L_x_465@srel
        /*0044*/ 	.word	.L_x_110@srel
        /*0048*/ 	.word	.L_x_467@srel


	//----- nvinfo : EIATTR_MAX_THREADS
	.align		4
.L_32:
        /*004c*/ 	.byte	0x04, 0x05
        /*004e*/ 	.short	(.L_34 - .L_33)
.L_33:
        /*0050*/ 	.word	0x00000100
        /*0054*/ 	.word	0x00000001
        /*0058*/ 	.word	0x00000001


	//----- nvinfo : EIATTR_CRS_STACK_SIZE
	.align		4
.L_34:
        /*005c*/ 	.byte	0x04, 0x1e
        /*005e*/ 	.short	(.L_36 - .L_35)
.L_35:
        /*0060*/ 	.word	0x00000000


	//----- nvinfo : EIATTR_CBANK_PARAM_SIZE
	.align		4
.L_36:
        /*0064*/ 	.byte	0x03, 0x19
        /*0066*/ 	.short	0x0090


	//----- nvinfo : EIATTR_PARAM_CBANK
	.align		4
        /*0068*/ 	.byte	0x04, 0x0a
        /*006a*/ 	.short	(.L_38 - .L_37)
	.align		4
.L_37:
        /*006c*/ 	.word	index@(.nv.constant0.KernelGen)
        /*0070*/ 	.short	0x0380
        /*0072*/ 	.short	0x0090


	//----- nvinfo : EIATTR_SW_WAR
	.align		4
.L_38:
        /*0074*/ 	.byte	0x04, 0x36
        /*0076*/ 	.short	(.L_40 - .L_39)
.L_39:
        /*0078*/ 	.word	0x00000000
.L_40:


//--------------------- .nv.info.KernelC          --------------------------
	.section	.nv.info.KernelC,"",@"SHT_CUDA_INFO"
	.sectionflags	@""
	.align	4


	//----- nvinfo : EIATTR_CUDA_API_VERSION
	.align		4
        /*0000*/ 	.byte	0x04, 0x37
        /*0002*/ 	.short	(.L_42 - .L_41)
.L_41:
        /*0004*/ 	.word	0x00000082


	//----- nvinfo : EIATTR_KPARAM_INFO
	.align		4
.L_42:
        /*0008*/ 	.byte	0x04, 0x17
        /*000a*/ 	.short	(.L_44 - .L_43)
.L_43:
        /*000c*/ 	.word	0x00000000
        /*0010*/ 	.short	0x0000
        /*0012*/ 	.short	0x0000
        /*0014*/ 	.byte	0x00, 0xf0, 0x41, 0x02


	//----- nvinfo : EIATTR_SPARSE_MMA_MASK
	.align		4
.L_44:
        /*0018*/ 	.byte	0x03, 0x50
        /*001a*/ 	.short	0x0000


	//----- nvinfo : EIATTR_MAXREG_COUNT
	.align		4
        /*001c*/ 	.byte	0x03, 0x1b
        /*001e*/ 	.short	0x00ff


	//----- nvinfo : EIATTR_NUM_BARRIERS
	.align		4
        /*0020*/ 	.byte	0x02, 0x4c
        /*0022*/ 	.byte	0x01
	.zero		1


	//----- nvinfo : EIATTR_MERCURY_ISA_VERSION
	.align		4
        /*0024*/ 	.byte	0x03, 0x5f
        /*0026*/ 	.short	0x0101


	//----- nvinfo : EIATTR_INT_WARP_WIDE_INSTR_OFFSETS
	.align		4
        /*0028*/ 	.byte	0x04, 0x31
        /*002a*/ 	.short	(.L_46 - .L_45)


	//   ....[0]....
.L_45:
        /*002c*/ 	.word	0x000001c0


	//   ....[1]....
        /*0030*/ 	.word	0x00000290


	//   ....[2]....
        /*0034*/ 	.word	0x00006ec0


	//   ....[3]....
        /*0038*/ 	.word	0x00006fe0


	//----- nvinfo : EIATTR_VRC_CTA_INIT_COUNT
	.align		4
.L_46:
        /*003c*/ 	.byte	0x02, 0x4a
	.zero		1
	.zero		1


	//----- nvinfo : EIATTR_EXIT_INSTR_OFFSETS
	.align		4
        /*0040*/ 	.byte	0x04, 0x1c
        /*0042*/ 	.short	(.L_48 - .L_47)


	//   ....[0]....
.L_47:
        /*0044*/ 	.word	0x000002c0


	//   ....[1]....
        /*0048*/ 	.word	0x00007020


	//----- nvinfo : EIATTR_MAX_THREADS
	.align		4
.L_48:
        /*004c*/ 	.byte	0x04, 0x05
        /*004e*/ 	.short	(.L_50 - .L_49)
.L_49:
        /*0050*/ 	.word	0x00000100
        /*0054*/ 	.word	0x00000001
        /*0058*/ 	.word	0x00000001


	//----- nvinfo : EIATTR_CRS_STACK_SIZE
	.align		4
.L_50:
        /*005c*/ 	.byte	0x04, 0x1e
        /*005e*/ 	.short	(.L_52 - .L_51)
.L_51:
        /*0060*/ 	.word	0x00000000


	//----- nvinfo : EIATTR_CBANK_PARAM_SIZE
	.align		4
.L_52:
        /*0064*/ 	.byte	0x03, 0x19
        /*0066*/ 	.short	0x0090


	//----- nvinfo : EIATTR_PARAM_CBANK
	.align		4
        /*0068*/ 	.byte	0x04, 0x0a
        /*006a*/ 	.short	(.L_54 - .L_53)
	.align		4
.L_53:
        /*006c*/ 	.word	index@(.nv.constant0.KernelC)
        /*0070*/ 	.short	0x0380
        /*0072*/ 	.short	0x0090


	//----- nvinfo : EIATTR_SW_WAR
	.align		4
.L_54:
        /*0074*/ 	.byte	0x04, 0x36
        /*0076*/ 	.short	(.L_56 - .L_55)
.L_55:
        /*0078*/ 	.word	0x00000000
.L_56:


//--------------------- .nv.info.KernelB          --------------------------
	.section	.nv.info.KernelB,"",@"SHT_CUDA_INFO"
	.sectionflags	@""
	.align	4


	//----- nvinfo : EIATTR_CUDA_API_VERSION
	.align		4
        /*0000*/ 	.byte	0x04, 0x37
        /*0002*/ 	.short	(.L_58 - .L_57)
.L_57:
        /*0004*/ 	.word	0x00000082


	//----- nvinfo : EIATTR_KPARAM_INFO
	.align		4
.L_58:
        /*0008*/ 	.byte	0x04, 0x17
        /*000a*/ 	.short	(.L_60 - .L_59)
.L_59:
        /*000c*/ 	.word	0x00000000
        /*0010*/ 	.short	0x0000
        /*0012*/ 	.short	0x0000
        /*0014*/ 	.byte	0x00, 0xf0, 0x41, 0x02


	//----- nvinfo : EIATTR_SPARSE_MMA_MASK
	.align		4
.L_60:
        /*0018*/ 	.byte	0x03, 0x50
        /*001a*/ 	.short	0x0000


	//----- nvinfo : EIATTR_MAXREG_COUNT
	.align		4
        /*001c*/ 	.byte	0x03, 0x1b
        /*001e*/ 	.short	0x00ff


	//----- nvinfo : EIATTR_NUM_BARRIERS
	.align		4
        /*0020*/ 	.byte	0x02, 0x4c
        /*0022*/ 	.byte	0x01
	.zero		1


	//----- nvinfo : EIATTR_MERCURY_ISA_VERSION
	.align		4
        /*0024*/ 	.byte	0x03, 0x5f
        /*0026*/ 	.short	0x0101


	//----- nvinfo : EIATTR_INT_WARP_WIDE_INSTR_OFFSETS
	.align		4
        /*0028*/ 	.byte	0x04, 0x31
        /*002a*/ 	.short	(.L_62 - .L_61)


	//   ....[0]....
.L_61:
        /*002c*/ 	.word	0x00000c30


	//   ....[1]....
        /*0030*/ 	.word	0x00000d90


	//   ....[2]....
        /*0034*/ 	.word	0x00000ff0


	//   ....[3]....
        /*0038*/ 	.word	0x00001270


	//   ....[4]....
        /*003c*/ 	.word	0x000015f0


	//   ....[5]....
        /*0040*/ 	.word	0x00001720


	//   ....[6]....
        /*0044*/ 	.word	0x000019b0


	//   ....[7]....
        /*0048*/ 	.word	0x00001c10


	//   ....[8]....
        /*004c*/ 	.word	0x00001fc0


	//   ....[9]....
        /*0050*/ 	.word	0x00002110


	//   ....[10]....
        /*0054*/ 	.word	0x00002380


	//   ....[11]....
        /*0058*/ 	.word	0x00002600


	//   ....[12]....
        /*005c*/ 	.word	0x00002980


	//   ....[13]....
        /*0060*/ 	.word	0x00002ab0


	//   ....[14]....
        /*0064*/ 	.word	0x00002d40


	//   ....[15]....
        /*0068*/ 	.word	0x00002fa0


	//   ....[16]....
        /*006c*/ 	.word	0x00003350


	//   ....[17]....
        /*0070*/ 	.word	0x000034a0


	//   ....[18]....
        /*0074*/ 	.word	0x00003720


	//   ....[19]....
        /*0078*/ 	.word	0x00003990


	//   ....[20]....
        /*007c*/ 	.word	0x00003d10


	//   ....[21]....
        /*0080*/ 	.word	0x00003e40


	//   ....[22]....
        /*0084*/ 	.word	0x000040e0


	//   ....[23]....
        /*0088*/ 	.word	0x00004330


	//   ....[24]....
        /*008c*/ 	.word	0x000046e0


	//   ....[25]....
        /*0090*/ 	.word	0x00004830


	//   ....[26]....
        /*0094*/ 	.word	0x00004ab0


	//   ....[27]....
        /*0098*/ 	.word	0x00004d20


	//   ....[28]....
        /*009c*/ 	.word	0x000050a0


	//   ....[29]....
        /*00a0*/ 	.word	0x000051d0


	//   ....[30]....
        /*00a4*/ 	.word	0x00005470


	//   ....[31]....
        /*00a8*/ 	.word	0x000056c0


	//   ....[32]....
        /*00ac*/ 	.word	0x00005a70


	//   ....[33]....
        /*00b0*/ 	.word	0x00005bc0


	//   ....[34]....
        /*00b4*/ 	.word	0x00005e40


	//   ....[35]....
        /*00b8*/ 	.word	0x000060b0


	//   ....[36]....
        /*00bc*/ 	.word	0x00006430


	//   ....[37]....
        /*00c0*/ 	.word	0x00006560


	//   ....[38]....
        /*00c4*/ 	.word	0x00006800


	//   ....[39]....
        /*00c8*/ 	.word	0x00006a50


	//   ....[40]....
        /*00cc*/ 	.word	0x00006e00


	//   ....[41]....
        /*00d0*/ 	.word	0x00006f50


	//   ....[42]....
        /*00d4*/ 	.word	0x000071d0


	//   ....[43]....
        /*00d8*/ 	.word	0x00007440


	//   ....[44]....
        /*00dc*/ 	.word	0x000077c0


	//   ....[45]....
        /*00e0*/ 	.word	0x000078f0


	//   ....[46]....
        /*00e4*/ 	.word	0x00007b90


	//   ....[47]....
        /*00e8*/ 	.word	0x00007de0


	//   ....[48]....
        /*00ec*/ 	.word	0x00008190


	//   ....[49]....
        /*00f0*/ 	.word	0x000082e0


	//   ....[50]....
        /*00f4*/ 	.word	0x00008560


	//   ....[51]....
        /*00f8*/ 	.word	0x000087d0


	//   ....[52]....
        /*00fc*/ 	.word	0x00008b50


	//   ....[53]....
        /*0100*/ 	.word	0x00008c80


	//   ....[54]....
        /*0104*/ 	.word	0x00008f20


	//   ....[55]....
        /*0108*/ 	.word	0x00009170


	//   ....[56]....
        /*010c*/ 	.word	0x00009520


	//   ....[57]....
        /*0110*/ 	.word	0x00009670


	//   ....[58]....
        /*0114*/ 	.word	0x000098f0


	//   ....[59]....
        /*0118*/ 	.word	0x00009b60


	//   ....[60]....
        /*011c*/ 	.word	0x00009ee0


	//   ....[61]....
        /*0120*/ 	.word	0x0000a010


	//   ....[62]....
        /*0124*/ 	.word	0x0000a2b0


	//   ....[63]....
        /*0128*/ 	.word	0x0000a500


	//   ....[64]....
        /*012c*/ 	.word	0x0000a8b0


	//   ....[65]....
        /*0130*/ 	.word	0x0000aa00


	//   ....[66]....
        /*0134*/ 	.word	0x0000ac70


	//   ....[67]....
        /*0138*/ 	.word	0x0000aeb0


	//   ....[68]....
        /*013c*/ 	.word	0x0000b230


	//   ....[69]....
        /*0140*/ 	.word	0x0000b360


	//   ....[70]....
        /*0144*/ 	.word	0x0000b5f0


	//   ....[71]....
        /*0148*/ 	.word	0x0000b810


	//   ....[72]....
        /*014c*/ 	.word	0x0000bbd0


	//   ....[73]....
        /*0150*/ 	.word	0x0000bd10


	//   ....[74]....
        /*0154*/ 	.word	0x0000bf90


	//   ....[75]....
        /*0158*/ 	.word	0x0000c1b0


	//   ....[76]....
        /*015c*/ 	.word	0x0000c530


	//   ....[77]....
        /*0160*/ 	.word	0x0000c680


	//   ....[78]....
        /*0164*/ 	.word	0x0000c8f0


	//   ....[79]....
        /*0168*/ 	.word	0x0000cb00


	//----- nvinfo : EIATTR_VRC_CTA_INIT_COUNT
	.align		4
.L_62:
        /*016c*/ 	.byte	0x02, 0x4a
	.zero		1
	.zero		1


	//----- nvinfo : EIATTR_EXIT_INSTR_OFFSETS
	.align		4
        /*0170*/ 	.byte	0x04, 0x1c
        /*0172*/ 	.short	(.L_64 - .L_63)


	//   ....[0]....
.L_63:
        /*0174*/ 	.word	0x0000d5f0


	//----- nvinfo : EIATTR_MAX_THREADS
	.align		4
.L_64:
        /*0178*/ 	.byte	0x04, 0x05
        /*017a*/ 	.short	(.L_66 - .L_65)
.L_65:
        /*017c*/ 	.word	0x00000100
        /*0180*/ 	.word	0x00000001
        /*0184*/ 	.word	0x00000001


	//----- nvinfo : EIATTR_CRS_STACK_SIZE
	.align		4
.L_66:
        /*0188*/ 	.byte	0x04, 0x1e
        /*018a*/ 	.short	(.L_68 - .L_67)
.L_67:
        /*018c*/ 	.word	0x00000000


	//----- nvinfo : EIATTR_CBANK_PARAM_SIZE
	.align		4
.L_68:
        /*0190*/ 	.byte	0x03, 0x19
        /*0192*/ 	.short	0x0090


	//----- nvinfo : EIATTR_PARAM_CBANK
	.align		4
        /*0194*/ 	.byte	0x04, 0x0a
        /*0196*/ 	.short	(.L_70 - .L_69)
	.align		4
.L_69:
        /*0198*/ 	.word	index@(.nv.constant0.KernelB)
        /*019c*/ 	.short	0x0380
        /*019e*/ 	.short	0x0090


	//----- nvinfo : EIATTR_SW_WAR
	.align		4
.L_70:
        /*01a0*/ 	.byte	0x04, 0x36
        /*01a2*/ 	.short	(.L_72 - .L_71)
.L_71:
        /*01a4*/ 	.word	0x00000000
.L_72:


//--------------------- .nv.info.KernelA          --------------------------
	.section	.nv.info.KernelA,"",@"SHT_CUDA_INFO"
	.sectionflags	@""
	.align	4


	//----- nvinfo : EIATTR_CUDA_API_VERSION
	.align		4
        /*0000*/ 	.byte	0x04, 0x37
        /*0002*/ 	.short	(.L_74 - .L_73)
.L_73:
        /*0004*/ 	.word	0x00000082


	//----- nvinfo : EIATTR_KPARAM_INFO
	.align		4
.L_74:
        /*0008*/ 	.byte	0x04, 0x17
        /*000a*/ 	.short	(.L_76 - .L_75)
.L_75:
        /*000c*/ 	.word	0x00000000
        /*0010*/ 	.short	0x0000
        /*0012*/ 	.short	0x0000
        /*0014*/ 	.byte	0x00, 0xf0, 0x41, 0x02


	//----- nvinfo : EIATTR_SPARSE_MMA_MASK
	.align		4
.L_76:
        /*0018*/ 	.byte	0x03, 0x50
        /*001a*/ 	.short	0x0000


	//----- nvinfo : EIATTR_MAXREG_COUNT
	.align		4
        /*001c*/ 	.byte	0x03, 0x1b
        /*001e*/ 	.short	0x00ff


	//----- nvinfo : EIATTR_NUM_BARRIERS
	.align		4
        /*0020*/ 	.byte	0x02, 0x4c
        /*0022*/ 	.byte	0x01
	.zero		1


	//----- nvinfo : EIATTR_MERCURY_ISA_VERSION
	.align		4
        /*0024*/ 	.byte	0x03, 0x5f
        /*0026*/ 	.short	0x0101


	//----- nvinfo : EIATTR_VRC_CTA_INIT_COUNT
	.align		4
        /*0028*/ 	.byte	0x02, 0x4a
	.zero		1
	.zero		1


	//----- nvinfo : EIATTR_EXIT_INSTR_OFFSETS
	.align		4
        /*002c*/ 	.byte	0x04, 0x1c
        /*002e*/ 	.short	(.L_78 - .L_77)


	//   ....[0]....
.L_77:
        /*0030*/ 	.word	0x0000b6f0


	//----- nvinfo : EIATTR_MAX_THREADS
	.align		4
.L_78:
        /*0034*/ 	.byte	0x04, 0x05
        /*0036*/ 	.short	(.L_80 - .L_79)
.L_79:
        /*0038*/ 	.word	0x00000100
        /*003c*/ 	.word	0x00000001
        /*0040*/ 	.word	0x00000001


	//----- nvinfo : EIATTR_CRS_STACK_SIZE
	.align		4
.L_80:
        /*0044*/ 	.byte	0x04, 0x1e
        /*0046*/ 	.short	(.L_82 - .L_81)
.L_81:
        /*0048*/ 	.word	0x00000000


	//----- nvinfo : EIATTR_CBANK_PARAM_SIZE
	.align		4
.L_82:
        /*004c*/ 	.byte	0x03, 0x19
        /*004e*/ 	.short	0x0090


	//----- nvinfo : EIATTR_PARAM_CBANK
	.align		4
        /*0050*/ 	.byte	0x04, 0x0a
        /*0052*/ 	.short	(.L_84 - .L_83)
	.align		4
.L_83:
        /*0054*/ 	.word	index@(.nv.constant0.KernelA)
        /*0058*/ 	.short	0x0380
        /*005a*/ 	.short	0x0090


	//----- nvinfo : EIATTR_SW_WAR
	.align		4
.L_84:
        /*005c*/ 	.byte	0x04, 0x36
        /*005e*/ 	.short	(.L_86 - .L_85)
.L_85:
        /*0060*/ 	.word	0x00000000
.L_86:


//--------------------- .nv.callgraph             --------------------------
	.section	.nv.callgraph,"",@"SHT_CUDA_CALLGRAPH"
	.align	4
	.sectionentsize	8
	.align		4
        /*0000*/ 	.word	0x00000000
	.align		4
        /*0004*/ 	.word	0xffffffff
	.align		4
        /*0008*/ 	.word	0x00000000
	.align		4
        /*000c*/ 	.word	0xfffffffe
	.align		4
        /*0010*/ 	.word	0x00000000
	.align		4
        /*0014*/ 	.word	0xfffffffd
	.align		4
        /*0018*/ 	.word	0x00000000
	.align		4
        /*001c*/ 	.word	0xfffffffc


//--------------------- .nv.constant3             --------------------------
	.section	.nv.constant3,"a",@progbits
	.align	8
.nv.constant3:
	.type		jmp2_table,@object
	.size		jmp2_table,(.L_0 - jmp2_table)
jmp2_table:
	.zero		32768
.L_0:


//--------------------- .nv.constant2.KernelGen   --------------------------
	.section	.nv.constant2.KernelGen,"a",@progbits
	.sectionflags	@""
	.align	4
.nv.constant2.KernelGen:
        /*0000*/ 	.byte	0x70, 0xe5, 0x00, 0x00, 0x50, 0x4c, 0x01, 0x00, 0x20, 0xe5, 0x00, 0x00


//--------------------- .text.KernelGen           --------------------------
	.section	.text.KernelGen,"ax",@progbits
	.align	128
        .global         KernelGen
        .type           KernelGen,@function
        .size           KernelGen,(.L_x_468 - KernelGen)
        .other          KernelGen,@"STO_CUDA_ENTRY STV_DEFAULT"
KernelGen:
.text.KernelGen:
[----:B------:R-:W0:Y:S01]  /*0000*/  LDC R1, c[0x0][0x37c] ;  /* 0x0000df00ff017b82 */ /* 0x000e220000000800 */
[----:B------:R-:W1:Y:S07]  /*0010*/  S2R R52, SR_TID.X ;  /* 0x0000000000347919 */ /* 0x000e6e0000002100 */
[----:B------:R-:W2:Y:S01]  /*0020*/  S2UR UR4, SR_CTAID.X ;  /* 0x00000000000479c3 */ /* 0x000ea20000002500 */
[----:B0-----:R-:W-:Y:S01]  /*0030*/  IADD3 R1, PT, PT, R1, -0x20, RZ ;  /* 0xffffffe001017810 */ /* 0x001fe20007ffe0ff */
[----:B------:R-:W0:Y:S01]  /*0040*/  LDCU.64 UR8, c[0x0][0x358] ;  /* 0x00006b00ff0877ac */ /* 0x000e220008000a00 */
[----:B--2---:R-:W-:Y:S01]  /*0050*/  USHF.L.U32 UR4, UR4, 0xe, URZ ;  /* 0x0000000e04047899 */ /* 0x004fe200080006ff */
[----:B-1----:R-:W-:-:S05]  /*0060*/  IMAD.SHL.U32 R52, R52, 0x40, RZ ;  /* 0x0000004034347824 */ /* 0x002fca00078e00ff */
[----:B------:R-:W-:Y:S01]  /*0070*/  LOP3.LUT R52, R52, UR4, RZ, 0xfc, !PT ;  /* 0x0000000434347c12 */ /* 0x000fe2000f8efcff */
[----:B------:R-:W-:-:S06]  /*0080*/  UMOV UR4, URZ ;  /* 0x000000ff00047c82 */ /* 0x000fcc0008000000 */
.L_x_162:
[----:B0----5:R-:W1:Y:S01]  /*0090*/  LDC.64 R26, c[0x0][0x380] ;  /* 0x0000e000ff1a7b82 */ /* 0x021e620000000a00 */
[----:B------:R-:W-:-:S05]  /*00a0*/  IADD3 R108, PT, PT, R52, UR4, RZ ;  /* 0x00000004346c7c10 */ /* 0x000fca000fffe0ff */
[----:B------:R-:W-:-:S05]  /*00b0*/  IMAD R53, R108, 0xc, RZ ;  /* 0x0000000c6c357824 */ /* 0x000fca00078e02ff */
[C---:B------:R-:W-:Y:S02]  /*00c0*/  IADD3 R9, PT, PT, R53.reuse, 0x8, RZ ;  /* 0x0000000835097810 */ /* 0x040fe40007ffe0ff */
[C---:B------:R-:W-:Y:S02]  /*00d0*/  IADD3 R11, PT, PT, R53.reuse, 0x9, RZ ;  /* 0x00000009350b7810 */ /* 0x040fe40007ffe0ff */
[----:B------:R-:W-:Y:S01]  /*00e0*/  IADD3 R3, PT, PT, R53, 0xa, RZ ;  /* 0x0000000a35037810 */ /* 0x000fe20007ffe0ff */
[----:B-1----:R-:W-:-:S04]  /*00f0*/  IMAD.WIDE.U32 R8, R9, 0x8, R26 ;  /* 0x0000000809087825 */ /* 0x002fc800078e001a */
[--C-:B------:R-:W-:Y:S02]  /*0100*/  IMAD.WIDE.U32 R10, R11, 0x8, R26.reuse ;  /* 0x000000080b0a7825 */ /* 0x100fe400078e001a */
[----:B0-----:R-:W2:Y:S02]  /*0110*/  LDG.E.64 R8, desc[UR8][R8.64] ;  /* 0x0000000808087981 */ /* 0x001ea4000c1e1b00 */
[----:B------:R-:W-:Y:S02]  /*0120*/  IMAD.WIDE.U32 R2, R3, 0x8, R26 ;  /* 0x0000000803027825 */ /* 0x000fe400078e001a */
[----:B------:R-:W2:Y:S04]  /*0130*/  LDG.E.64 R10, desc[UR8][R10.64] ;  /* 0x000000080a0a7981 */ /* 0x000ea8000c1e1b00 */
[----:B------:R-:W3:Y:S01]  /*0140*/  LDG.E.64 R2, desc[UR8][R2.64] ;  /* 0x0000000802027981 */ /* 0x000ee2000c1e1b00 */
[----:B------:R-:W-:-:S02]  /*0150*/  IADD3 R54, PT, PT, R53, 0x4, RZ ;  /* 0x0000000435367810 */ /* 0x000fc40007ffe0ff */
[C---:B------:R-:W-:Y:S02]  /*0160*/  IADD3 R55, PT, PT, R53.reuse, 0x5, RZ ;  /* 0x0000000535377810 */ /* 0x040fe40007ffe0ff */
[C---:B------:R-:W-:Y:S02]  /*0170*/  IADD3 R56, PT, PT, R53.reuse, 0x6, RZ ;  /* 0x0000000635387810 */ /* 0x040fe40007ffe0ff */
[C---:B------:R-:W-:Y:S01]  /*0180*/  IADD3 R57, PT, PT, R53.reuse, 0x7, RZ ;  /* 0x0000000735397810 */ /* 0x040fe20007ffe0ff */
[----:B------:R-:W-:-:S04]  /*0190*/  IMAD.WIDE.U32 R4, R53, 0x8, R26 ;  /* 0x0000000835047825 */ /* 0x000fc800078e001a */
[--C-:B------:R-:W-:Y:S01]  /*01a0*/  IMAD.WIDE.U32 R32, R54, 0x8, R26.reuse ;  /* 0x0000000836207825 */ /* 0x100fe200078e001a */
[----:B------:R-:W-:Y:S01]  /*01b0*/  UIADD3 UR4, UPT, UPT, UR4, 0x1, URZ ;  /* 0x0000000104047890 */ /* 0x000fe2000fffe0ff */
[----:B------:R-:W-:Y:S02]  /*01c0*/  BSSY.RECONVERGENT B1, `(.L_x_0) ;  /* 0x00014b8000017945 */ /* 0x000fe40003800200 */
[----:B------:R-:W-:Y:S02]  /*01d0*/  HFMA2 R0, -RZ, RZ, 0, 1.1920928955078125e-07 ;  /* 0x00000002ff007431 */ /* 0x000fe400000001ff */
[--C-:B------:R-:W-:Y:S01]  /*01e0*/  IMAD.WIDE.U32 R30, R55, 0x8, R26.reuse ;  /* 0x00000008371e7825 */ /* 0x100fe200078e001a */
[----:B------:R-:W5:Y:S03]  /*01f0*/  LDG.E.64 R40, desc[UR8][R4.64] ;  /* 0x0000000804287981 */ /* 0x000f66000c1e1b00 */
[--C-:B------:R-:W-:Y:S01]  /*0200*/  IMAD.WIDE.U32 R28, R56, 0x8, R26.reuse ;  /* 0x00000008381c7825 */ /* 0x100fe200078e001a */
[----:B------:R-:W5:Y:S03]  /*0210*/  LDG.E.64 R32, desc[UR8][R32.64] ;  /* 0x0000000820207981 */ /* 0x000f66000c1e1b00 */
[----:B------:R-:W-:Y:S01]  /*0220*/  IMAD.WIDE.U32 R26, R57, 0x8, R26 ;  /* 0x00000008391a7825 */ /* 0x000fe200078e001a */
[----:B------:R-:W5:Y:S04]  /*0230*/  LDG.E.64 R30, desc[UR8][R30.64] ;  /* 0x000000081e1e7981 */ /* 0x000f68000c1e1b00 */
[----:B------:R-:W5:Y:S04]  /*0240*/  LDG.E.64 R28, desc[UR8][R28.64] ;  /* 0x000000081c1c7981 */ /* 0x000f68000c1e1b00 */
[----:B------:R-:W5:Y:S01]  /*0250*/  LDG.E.64 R26, desc[UR8][R26.64] ;  /* 0x000000081a1a7981 */ /* 0x000f62000c1e1b00 */
[----:B------:R-:W-:Y:S01]  /*0260*/  UISETP.NE.AND UP1, UPT, UR4, 0x40, UPT ;  /* 0x000000400400788c */ /* 0x000fe2000bf25270 */
[----:B------:R-:W-:Y:S02]  /*0270*/  BSSY.RELIABLE B0, `(.L_x_1) ;  /* 0x0000012000007945 */ /* 0x000fe40003800100 */
[----:B------:R-:W5:Y:S04]  /*0280*/  LDG.E.64 R38, desc[UR8][R4.64+0x8] ;  /* 0x0000080804267981 */ /* 0x000f68000c1e1b00 */
[----:B------:R-:W5:Y:S04]  /*0290*/  LDG.E.64 R36, desc[UR8][R4.64+0x10] ;  /* 0x0000100804247981 */ /* 0x000f68000c1e1b00 */
[----:B------:R0:W5:Y:S02]  /*02a0*/  LDG.E.64 R34, desc[UR8][R4.64+0x18] ;  /* 0x0000180804227981 */ /* 0x000164000c1e1b00 */
[----:B0-----:R-:W-:-:S02]  /*02b0*/  MOV R4, 0xc0 ;  /* 0x000000c000047802 */ /* 0x001fc40000000f00 */
[----:B--2---:R0:W-:Y:S04]  /*02c0*/  STL.128 [R1], R8 ;  /* 0x0000000801007387 */ /* 0x0041e80000100c00 */
[----:B---3--:R0:W-:Y:S01]  /*02d0*/  STL.64 [R1+0x10], R2 ;  /* 0x0000100201007387 */ /* 0x0081e20000100a00 */
[----:B------:R-:W-:-:S14]  /*02e0*/  ISETP.NE.S64.AND P0, PT, R2, RZ, PT ;  /* 0x000000ff0200720c */ /* 0x000fdc0003f15270 */
[----:B0-----:R-:W-:Y:S05]  /*02f0*/  @P0 BRA `(.L_x_2) ;  /* 0x0000000000240947 */ /* 0x001fea0003800000 */
[----:B------:R-:W-:Y:S02]  /*0300*/  ISETP.NE.S64.AND P0, PT, R10, RZ, PT ;  /* 0x000000ff0a00720c */ /* 0x000fe40003f15270 */
[----:B------:R-:W-:Y:S01]  /*0310*/  MOV R0, 0x1 ;  /* 0x0000000100007802 */ /* 0x000fe20000000f00 */
[----:B------:R-:W-:-:S11]  /*0320*/  MOV R4, 0x80 ;  /* 0x0000008000047802 */ /* 0x000fd60000000f00 */
[----:B------:R-:W-:Y:S05]  /*0330*/  @P0 BRA `(.L_x_2) ;  /* 0x0000000000140947 */ /* 0x000fea0003800000 */
[----:B------:R-:W-:-:S14]  /*0340*/  ISETP.NE.S64.AND P0, PT, R8, RZ, PT ;  /* 0x000000ff0800720c */ /* 0x000fdc0003f15270 */
[----:B------:R-:W-:Y:S05]  /*0350*/  @!P0 BREAK.RELIABLE B0 ;  /* 0x0000000000008942 */ /* 0x000fea0003800100 */
[----:B------:R-:W-:Y:S05]  /*0360*/  @!P0 BRA `(.L_x_3) ;  /* 0x0000014800748947 */ /* 0x000fea0003800000 */
[----:B------:R-:W-:Y:S01]  /*0370*/  HFMA2 R0, -RZ, RZ, 0, 0 ;  /* 0x00000000ff007431 */ /* 0x000fe200000001ff */
[----:B------:R-:W-:-:S07]  /*0380*/  MOV R4, 0x40 ;  /* 0x0000004000047802 */ /* 0x000fce0000000f00 */
.L_x_2:
[----:B------:R-:W-:Y:S05]  /*0390*/  BSYNC.RELIABLE B0 ;  /* 0x0000000000007941 */ /* 0x000fea0003800100 */
.L_x_1:
[----:B------:R-:W-:-:S06]  /*03a0*/  IMAD R2, R0, 0x8, R1 ;  /* 0x0000000800027824 */ /* 0x000fcc00078e0201 */
[----:B------:R-:W2:Y:S01]  /*03b0*/  LDL.64 R2, [R2] ;  /* 0x0000000002027983 */ /* 0x000ea20000100a00 */
[----:B------:R-:W-:Y:S01]  /*03c0*/  LEA R0, R0, 0x3f, 0x6 ;  /* 0x0000003f00007811 */ /* 0x000fe200078e30ff */
[----:B------:R-:W-:Y:S01]  /*03d0*/  BSSY.RECONVERGENT B2, `(.L_x_4) ;  /* 0x0000e0a000027945 */ /* 0x000fe20003800200 */
[----:B--2---:R-:W-:-:S05]  /*03e0*/  ISETP.NE.U32.AND P0, PT, R3, RZ, PT ;  /* 0x000000ff0300720c */ /* 0x004fca0003f05070 */
[----:B------:R-:W-:-:S06]  /*03f0*/  SEL R3, R2, R3, !P0 ;  /* 0x0000000302037207 */ /* 0x000fcc0004000000 */
[----:B------:R-:W0:Y:S02]  /*0400*/  FLO.U32 R3, R3 ;  /* 0x0000000300037300 */ /* 0x000e2400000e0000 */
[C---:B0-----:R-:W-:Y:S02]  /*0410*/  IADD3 R5, PT, PT, -R3.reuse, 0x1f, RZ ;  /* 0x0000001f03057810 */ /* 0x041fe40007ffe1ff */
[----:B------:R-:W-:Y:S02]  /*0420*/  IADD3 R9, PT, PT, -R3, 0x3f, RZ ;  /* 0x0000003f03097810 */ /* 0x000fe40007ffe1ff */
[----:B------:R-:W-:-:S05]  /*0430*/  @P0 IADD3 R9, PT, PT, R5, RZ, RZ ;  /* 0x000000ff05090210 */ /* 0x000fca0007ffe0ff */
[----:B------:R-:W-:-:S13]  /*0440*/  ISETP.GE.U32.AND P0, PT, R0, R9, PT ;  /* 0x000000090000720c */ /* 0x000fda0003f06070 */
[----:B------:R-:W-:Y:S05]  /*0450*/  @!P0 BRA `(.L_x_5) ;  /* 0x000000e000048947 */ /* 0x000fea0003800000 */
[----:B------:R-:W-:Y:S01]  /*0460*/  IADD3 R68, PT, PT, -R9, R4, RZ ;  /* 0x0000000409447210 */ /* 0x000fe20007ffe1ff */
[----:B------:R-:W-:Y:S01]  /*0470*/  HFMA2 R66, -RZ, RZ, 0, 5.9604644775390625e-08 ;  /* 0x00000001ff427431 */ /* 0x000fe200000001ff */
[----:B------:R-:W-:Y:S02]  /*0480*/  MOV.64 R2, 0x79be667ef9dcbbac ;  /* 0x7ef9dcbbac027402 */ /* 0x000fe4000079be66 */
[----:B------:R-:W-:Y:S02]  /*0490*/  MOV.64 R4, 0x55a06295ce870b07 ;  /* 0x95ce870b07047402 */ /* 0x000fe4000055a062 */
[----:B------:R-:W-:Y:S02]  /*04a0*/  MOV.64 R8, 0x29bfcdb2dce28d9 ;  /* 0xdb2dce28d9087402 */ /* 0x000fe40000029bfc */
[----:B------:R-:W-:Y:S02]  /*04b0*/  MOV.64 R10, 0x59f2815b16f81798 ;  /* 0x5b16f817980a7402 */ /* 0x000fe4000059f281 */
[----:B------:R-:W-:-:S02]  /*04c0*/  MOV.64 R42, 0x483ada7726a3c465 ;  /* 0x7726a3c4652a7402 */ /* 0x000fc40000483ada */
[----:B------:R-:W-:Y:S02]  /*04d0*/  MOV.64 R44, 0x5da4fbfc0e1108a8 ;  /* 0xfc0e1108a82c7402 */ /* 0x000fe400005da4fb */
[----:B------:R-:W-:Y:S02]  /*04e0*/  MOV.64 R46, 0xfd17b448a6855419 ;  /* 0x48a68554192e7402 */ /* 0x000fe40000fd17b4 */
[----:B------:R-:W-:Y:S02]  /*04f0*/  MOV.64 R48, 0x9c47d08ffb10d4b8 ;  /* 0x8ffb10d4b8307402 */ /* 0x000fe400009c47d0 */
[----:B------:R-:W-:Y:S02]  /*0500*/  MOV.64 R50, R24 ;  /* 0x0000001800327202 */ /* 0x000fe40000010f00 */
[----:B------:R-:W-:Y:S02]  /*0510*/  MOV.64 R58, R22 ;  /* 0x00000016003a7202 */ /* 0x000fe40000010f00 */
[----:B------:R-:W-:-:S02]  /*0520*/  MOV.64 R60, R20 ;  /* 0x00000014003c7202 */ /* 0x000fc40000010f00 */
[----:B------:R-:W-:Y:S02]  /*0530*/  MOV.64 R62, R18 ;  /* 0x00000012003e7202 */ /* 0x000fe40000010f00 */
[----:B------:R-:W-:Y:S02]  /*0540*/  MOV.64 R64, R16 ;  /* 0x0000001000407202 */ /* 0x000fe40000010f00 */
[----:B------:R-:W-:Y:S02]  /*0550*/  MOV.64 R70, R14 ;  /* 0x0000000e00467202 */ /* 0x000fe40000010f00 */
[----:B------:R-:W-:Y:S02]  /*0560*/  MOV.64 R72, R12 ;  /* 0x0000000c00487202 */ /* 0x000fe40000010f00 */
[----:B------:R-:W-:Y:S02]  /*0570*/  MOV.64 R74, R6 ;  /* 0x00000006004a7202 */ /* 0x000fe40000010f00 */
[----:B------:R-:W-:-:S07]  /*0580*/  MOV R67, RZ ;  /* 0x000000ff00437202 */ /* 0x000fce0000000f00 */
.L_x_108:
[----:B------:R-:W-:-:S05]  /*0590*/  SHF.R.U32.HI R0, RZ, 0x6, R67 ;  /* 0x00000006ff007819 */ /* 0x000fca0000011643 */
[----:B------:R-:W-:-:S05]  /*05a0*/  IMAD R0, R0, 0x8, R1 ;  /* 0x0000000800007824 */ /* 0x000fca00078e0201 */
[----:B------:R-:W2:Y:S01]  /*05b0*/  LDL.64 R76, [R0] ;  /* 0x00000000004c7983 */ /* 0x000ea20000100a00 */
[----:B------:R-:W-:Y:S01]  /*05c0*/  LOP3.LUT R69, R67, 0x3f, RZ, 0xc0, !PT ;  /* 0x0000003f43457812 */ /* 0x000fe200078ec0ff */
[----:B------:R-:W-:Y:S03]  /*05d0*/  BSSY.RECONVERGENT B3, `(.L_x_6) ;  /* 0x000067c000037945 */ /* 0x000fe60003800200 */
[----:B--2---:R-:W-:Y:S01]  /*05e0*/  SHF.R.U64 R69, R76, R69, R77 ;  /* 0x000000454c457219 */ /* 0x004fe2000000124d */
[----:B------:R-:W-:-:S03]  /*05f0*/  MOV R77, RZ ;  /* 0x000000ff004d7202 */ /* 0x000fc60000000f00 */
[----:B------:R-:W-:-:S05]  /*0600*/  LOP3.LUT R76, R69, 0x1, RZ, 0xc0, !PT ;  /* 0x00000001454c7812 */ /* 0x000fca00078ec0ff */
[----:B------:R-:W-:-:S14]  /*0610*/  ISETP.NE.U64.AND P0, PT, R76, 0x1, PT ;  /* 0x000000014c00780c */ /* 0x000fdc0003f15070 */
[----:B------:R-:W-:Y:S05]  /*0620*/  @P0 BRA `(.L_x_7) ;  /* 0x0000006400d80947 */ /* 0x000fea0003800000 */
[----:B------:R-:W-:Y:S01]  /*0630*/  LOP3.LUT P0, RZ, R66, 0xff, RZ, 0xc0, !PT ;  /* 0x000000ff42ff7812 */ /* 0x000fe2000780c0ff */
[----:B------:R-:W-:Y:S02]  /*0640*/  MOV.64 R6, R2 ;  /* 0x0000000200067202 */ /* 0x000fe40000010f00 */
[----:B------:R-:W-:Y:S02]  /*0650*/  MOV.64 R12, R4 ;  /* 0x00000004000c7202 */ /* 0x000fe40000010f00 */
[----:B------:R-:W-:Y:S02]  /*0660*/  MOV.64 R14, R8 ;  /* 0x00000008000e7202 */ /* 0x000fe40000010f00 */
[----:B------:R-:W-:Y:S02]  /*0670*/  MOV.64 R16, R10 ;  /* 0x0000000a00107202 */ /* 0x000fe40000010f00 */
[----:B------:R-:W-:Y:S02]  /*0680*/  MOV.64 R18, R42 ;  /* 0x0000002a00127202 */ /* 0x000fe40000010f00 */
[----:B------:R-:W-:-:S02]  /*0690*/  MOV.64 R20, R44 ;  /* 0x0000002c00147202 */ /* 0x000fc40000010f00 */
[----:B------:R-:W-:Y:S02]  /*06a0*/  MOV.64 R22, R46 ;  /* 0x0000002e00167202 */ /* 0x000fe40000010f00 */
[----:B------:R-:W-:-:S03]  /*06b0*/  MOV.64 R24, R48 ;  /* 0x0000003000187202 */ /* 0x000fc60000010f00 */
[----:B------:R-:W-:Y:S01]  /*06c0*/  PRMT R66, RZ, 0x7610, R66 ;  /* 0x00007610ff427816 */ /* 0x000fe20000000042 */
[----:B------:R-:W-:Y:S06]  /*06d0*/  @P0 BRA `(.L_x_7) ;  /* 0x0000006400ac0947 */ /* 0x000fec0003800000 */
[CC--:B------:R-:W-:Y:S02]  /*06e0*/  IADD.64 RZ, P0, -R64.reuse, R10.reuse ;  /* 0x0000000a40ff7235 */ /* 0x0c0fe40007800300 */
[----:B------:R-:W-:Y:S01]  /*06f0*/  BSSY.RECONVERGENT B4, `(.L_x_8) ;  /* 0x000000c000047945 */ /* 0x000fe20003800200 */
[----:B------:R-:W-:-:S03]  /*0700*/  IADD.64 R16, -R64, R10 ;  /* 0x0000000a40107235 */ /* 0x000fc600078e0300 */
[----:B------:R-:W-:-:S06]  /*0710*/  IADD.64.X R14, P0, ~R70, R8, P0 ;  /* 0x00000008460e7235 */ /* 0x000fcc0000000700 */
[----:B------:R-:W-:-:S06]  /*0720*/  IADD.64.X R12, P0, ~R72, R4, P0 ;  /* 0x00000004480c7235 */ /* 0x000fcc0000000700 */
[----:B------:R-:W-:-:S14]  /*0730*/  IADD.64.X R6, P0, ~R74, R2, P0 ;  /* 0x000000024a067235 */ /* 0x000fdc0000000700 */
[----:B------:R-:W-:Y:S05]  /*0740*/  @P0 BRA `(.L_x_9) ;  /* 0x0000000000180947 */ /* 0x000fea0003800000 */
[----:B------:R-:W-:Y:S02]  /*0750*/  UMOV.64 UR6, 0xfffffffefffffc2f ;  /* 0xfefffffc2f067482 */ /* 0x000fe40008ffffff */
[C---:B------:R-:W-:Y:S02]  /*0760*/  IADD.64 RZ, P0, R16.reuse, UR6 ;  /* 0x0000000610ff7c35 */ /* 0x040fe4000f800200 */
[----:B------:R-:W-:-:S04]  /*0770*/  IADD.64 R16, R16, UR6 ;  /* 0x0000000610107c35 */ /* 0x000fc8000f8e0200 */
[----:B------:R-:W-:-:S06]  /*0780*/  IADD.64.X R14, P0, R14, -0x1, P0 ;  /* 0xffffffff0e0e7835 */ /* 0x000fcc0000000600 */
[----:B------:R-:W-:-:S06]  /*0790*/  IADD.64.X R12, P0, R12, -0x1, P0 ;  /* 0xffffffff0c0c7835 */ /* 0x000fcc0000000600 */
[----:B------:R-:W-:-:S08]  /*07a0*/  IADD.64.X R6, R6, -0x1, P0 ;  /* 0xffffffff06067835 */ /* 0x000fd000000e0600 */
.L_x_9:
[----:B------:R-:W-:Y:S05]  /*07b0*/  BSYNC.RECONVERGENT B4 ;  /* 0x0000000000047941 */ /* 0x000fea0003800200 */
.L_x_8:
[----:B------:R-:W-:Y:S01]  /*07c0*/  LOP3.LUT R20, R16, 0x40000000, RZ, 0xfc, !PT ;  /* 0x4000000010147812 */ /* 0x000fe200078efcff */
[----:B------:R-:W-:Y:S01]  /*07d0*/  HFMA2 R22, -RZ, RZ, 0, 5.9604644775390625e-08 ;  /* 0x00000001ff167431 */ /* 0x000fe200000001ff */
[----:B------:R-:W-:Y:S01]  /*07e0*/  BSSY.RECONVERGENT B4, `(.L_x_10) ;  /* 0x0000033000047945 */ /* 0x000fe20003800200 */
[----:B------:R-:W-:Y:S01]  /*07f0*/  HFMA2 R80, -RZ, RZ, 0, 0 ;  /* 0x00000000ff507431 */ /* 0x000fe200000001ff */
[----:B------:R-:W-:Y:S01]  /*0800*/  MOV R0, 0x1 ;  /* 0x0000000100007802 */ /* 0x000fe20000000f00 */
[----:B------:R-:W-:Y:S01]  /*0810*/  MOV R18, RZ ;  /* 0x000000ff00127202 */ /* 0x000fe20000000f00 */
[----:B------:R-:W0:Y:S02]  /*0820*/  BREV R20, R20 ;  /* 0x0000001400147301 */ /* 0x000e240000000000 */
[----:B0-----:R-:W0:Y:S02]  /*0830*/  FLO.U32.SH R23, R20 ;  /* 0x0000001400177300 */ /* 0x001e2400000e0400 */
[----:B0-----:R-:W-:-:S02]  /*0840*/  IADD3 R21, PT, PT, -R23, 0x1e, RZ ;  /* 0x0000001e17157810 */ /* 0x001fc40007ffe1ff */
[-C--:B------:R-:W-:Y:S02]  /*0850*/  SHF.L.U32 R81, R22, R23.reuse, RZ ;  /* 0x0000001716517219 */ /* 0x080fe400000006ff */
[----:B------:R-:W-:Y:S01]  /*0860*/  LOP3.LUT R19, RZ, R23, RZ, 0x33, !PT ;  /* 0x00000017ff137212 */ /* 0x000fe200078e33ff */
[----:B------:R-:W-:-:S13]  /*0870*/  ISETP.GE.AND P0, PT, R21, 0x1, PT ;  /* 0x000000011500780c */ /* 0x000fda0003f06270 */
[----:B------:R-:W-:Y:S05]  /*0880*/  @!P0 BRA `(.L_x_11) ;  /* 0x0000000000a08947 */ /* 0x000fea0003800000 */
[----:B------:R-:W-:Y:S01]  /*0890*/  SHF.R.S32.HI R20, RZ, R23, R16 ;  /* 0x00000017ff147219 */ /* 0x000fe20000011410 */
[----:B------:R-:W-:Y:S01]  /*08a0*/  MOV R0, 0x1 ;  /* 0x0000000100007802 */ /* 0x000fe20000000f00 */
[----:B------:R-:W-:Y:S01]  /*08b0*/  MOV R18, RZ ;  /* 0x000000ff00127202 */ /* 0x000fe20000000f00 */
[----:B------:R-:W-:Y:S01]  /*08c0*/  MOV R22, 0xfffffc2f ;  /* 0xfffffc2f00167802 */ /* 0x000fe20000000f00 */
[----:B------:R-:W-:-:S07]  /*08d0*/  MOV R80, RZ ;  /* 0x000000ff00507202 */ /* 0x000fce0000000f00 */
.L_x_12:
[----:B------:R-:W-:Y:S01]  /*08e0*/  ISETP.GT.AND P0, PT, R19, -0x1, PT ;  /* 0xffffffff1300780c */ /* 0x000fe20003f04270 */
[----:B------:R-:W-:Y:S01]  /*08f0*/  MOV R23, R20 ;  /* 0x0000001400177202 */ /* 0x000fe20000000f00 */
[----:B------:R-:W-:-:S11]  /*0900*/  MOV R69, 0xffffffff ;  /* 0xffffffff00457802 */ /* 0x000fd60000000f00 */
[----:B------:R-:W-:Y:S02]  /*0910*/  @!P0 IADD3 R19, PT, PT, -R19, RZ, RZ ;  /* 0x000000ff13138210 */ /* 0x000fe40007ffe1ff */
[----:B------:R-:W-:Y:S01]  /*0920*/  @!P0 IADD3 R23, PT, PT, -R22, RZ, RZ ;  /* 0x000000ff16178210 */ /* 0x000fe20007ffe1ff */
[----:B------:R-:W-:Y:S01]  /*0930*/  @!P0 MOV R22, R20 ;  /* 0x0000001400168202 */ /* 0x000fe20000000f00 */
[C---:B------:R-:W-:Y:S02]  /*0940*/  IADD3 R24, PT, PT, R19.reuse, 0x1, RZ ;  /* 0x0000000113187810 */ /* 0x040fe40007ffe0ff */
[----:B------:R-:W-:-:S03]  /*0950*/  IADD3 R20, PT, PT, -R19, 0x1f, RZ ;  /* 0x0000001f13147810 */ /* 0x000fc60007ffe1ff */
[----:B------:R-:W-:Y:S01]  /*0960*/  ISETP.GE.U32.AND P1, PT, R24, R21, PT ;  /* 0x000000151800720c */ /* 0x000fe20003f26070 */
[----:B------:R-:W-:-:S05]  /*0970*/  IADD3 R24, PT, PT, RZ, -R22, RZ ;  /* 0x80000016ff187210 */ /* 0x000fca0007ffe0ff */
[----:B------:R-:W-:-:S07]  /*0980*/  IMAD R25, R24, R23, RZ ;  /* 0x0000001718197224 */ /* 0x000fce00078e02ff */
[----:B------:R-:W-:-:S04]  /*0990*/  @P1 IADD3 R20, PT, PT, -R21, 0x20, RZ ;  /* 0x0000002015141810 */ /* 0x000fc80007ffe1ff */
[----:B------:R-:W-:-:S04]  /*09a0*/  SHF.R.U32.HI R20, RZ, R20, R69 ;  /* 0x00000014ff147219 */ /* 0x000fc80000011645 */
[----:B------:R-:W-:Y:S01]  /*09b0*/  LOP3.LUT R24, R25, 0x7, R20, 0x80, !PT ;  /* 0x0000000719187812 */ /* 0x000fe200078e8014 */
[----:B------:R-:W-:-:S04]  /*09c0*/  HFMA2 R20, -RZ, RZ, 0, 5.9604644775390625e-08 ;  /* 0x00000001ff147431 */ /* 0x000fc800000001ff */
[----:B------:R-:W-:Y:S01]  /*09d0*/  IMAD R25, R22, R24, R23 ;  /* 0x0000001816197224 */ /* 0x000fe200078e0217 */
[----:B------:R-:W-:Y:S01]  /*09e0*/  SHF.L.U32 R20, R20, R21, RZ ;  /* 0x0000001514147219 */ /* 0x000fe200000006ff */
[----:B------:R-:W-:Y:S01]  /*09f0*/  MOV R23, R0 ;  /* 0x0000000000177202 */ /* 0x000fe20000000f00 */
[----:B------:R-:W-:Y:S02]  /*0a00*/  @!P0 IADD3 R23, PT, PT, -R18, RZ, RZ ;  /* 0x000000ff12178210 */ /* 0x000fe40007ffe1ff */
[----:B------:R-:W-:Y:S01]  /*0a10*/  LOP3.LUT R69, R25, R20, RZ, 0xfc, !PT ;  /* 0x0000001419457212 */ /* 0x000fe200078efcff */
[-C--:B------:R-:W-:Y:S01]  /*0a20*/  MOV R20, R80.reuse ;  /* 0x0000005000147202 */ /* 0x080fe20000000f00 */
[----:B------:R-:W-:Y:S01]  /*0a30*/  @!P0 IADD3 R20, PT, PT, -R81, RZ, RZ ;  /* 0x000000ff51148210 */ /* 0x000fe20007ffe1ff */
[----:B------:R-:W-:Y:S01]  /*0a40*/  @!P0 MOV R81, R80 ;  /* 0x0000005000518202 */ /* 0x000fe20000000f00 */
[----:B------:R-:W-:Y:S02]  /*0a50*/  @!P0 MOV R18, R0 ;  /* 0x0000000000128202 */ /* 0x000fe40000000f00 */
[----:B------:R-:W0:Y:S02]  /*0a60*/  BREV R69, R69 ;  /* 0x0000004500457301 */ /* 0x000e240000000000 */
[----:B------:R-:W-:-:S02]  /*0a70*/  IMAD R80, R24, R81, R20 ;  /* 0x0000005118507224 */ /* 0x000fc400078e0214 */
[----:B------:R-:W-:Y:S01]  /*0a80*/  IMAD R0, R24, R18, R23 ;  /* 0x0000001218007224 */ /* 0x000fe200078e0217 */
[----:B0-----:R-:W0:Y:S02]  /*0a90*/  FLO.U32.SH R76, R69 ;  /* 0x00000045004c7300 */ /* 0x001e2400000e0400 */
[----:B0-----:R-:W-:Y:S02]  /*0aa0*/  IADD3 R21, PT, PT, -R76, R21, RZ ;  /* 0x000000154c157210 */ /* 0x001fe40007ffe1ff */
[-C--:B------:R-:W-:Y:S02]  /*0ab0*/  SHF.L.U32 R81, R81, R76.reuse, RZ ;  /* 0x0000004c51517219 */ /* 0x080fe400000006ff */
[-C--:B------:R-:W-:Y:S01]  /*0ac0*/  SHF.L.U32 R18, R18, R76.reuse, RZ ;  /* 0x0000004c12127219 */ /* 0x080fe200000006ff */
[----:B------:R-:W-:Y:S01]  /*0ad0*/  ISETP.GT.AND P0, PT, R21, RZ, PT ;  /* 0x000000ff1500720c */ /* 0x000fe20003f04270 */
[----:B------:R-:W-:Y:S02]  /*0ae0*/  IADD3 R19, PT, PT, -R76, R19, RZ ;  /* 0x000000134c137210 */ /* 0x000fe40007ffe1ff */
[----:B------:R-:W-:-:S10]  /*0af0*/  SHF.R.S32.HI R20, RZ, R76, R25 ;  /* 0x0000004cff147219 */ /* 0x000fd40000011419 */
[----:B------:R-:W-:Y:S05]  /*0b00*/  @P0 BRA `(.L_x_12) ;  /* 0xfffffffc00740947 */ /* 0x000fea000383ffff */
.L_x_11:
[----:B------:R-:W-:Y:S05]  /*0b10*/  BSYNC.RECONVERGENT B4 ;  /* 0x0000000000047941 */ /* 0x000fea0003800200 */
.L_x_10:
[----:B------:R-:W-:Y:S01]  /*0b20*/  IABS R83, R81 ;  /* 0x0000005100537213 */ /* 0x000fe20000000000 */
[----:B------:R-:W-:Y:S01]  /*0b30*/  BSSY.RECONVERGENT B4, `(.L_x_13) ;  /* 0x0000020000047945 */ /* 0x000fe20003800200 */
[----:B------:R-:W-:-:S03]  /*0b40*/  ISETP.GT.AND P1, PT, R81, -0x1, PT ;  /* 0xffffffff5100780c */ /* 0x000fc60003f24270 */
[----:B------:R-:W-:-:S04]  /*0b50*/  IMAD.WIDE.U32 R78, R83, -0x3d1, RZ ;  /* 0xfffffc2f534e7825 */ /* 0x000fc800078e00ff */
[----:B------:R-:W-:-:S04]  /*0b60*/  IMAD.WIDE.U32 R24, R83, -0x2, RZ ;  /* 0xfffffffe53187825 */ /* 0x000fc800078e00ff */
[----:B------:R-:W-:Y:S01]  /*0b70*/  IMAD.WIDE.U32 R76, R83, -0x1, RZ ;  /* 0xffffffff534c7825 */ /* 0x000fe200078e00ff */
[----:B------:R-:W-:-:S04]  /*0b80*/  IADD3 R22, P0, PT, R79, R24, RZ ;  /* 0x000000184f167210 */ /* 0x000fc80007f1e0ff */
[----:B------:R-:W-:-:S04]  /*0b90*/  IADD3.X R24, P0, PT, R76, R25, RZ, P0, !PT ;  /* 0x000000194c187210 */ /* 0x000fc8000071e4ff */
[----:B------:R-:W-:-:S04]  /*0ba0*/  IADD3.X R25, P0, PT, R77, R76, RZ, P0, !PT ;  /* 0x0000004c4d197210 */ /* 0x000fc8000071e4ff */
[----:B------:R-:W-:-:S04]  /*0bb0*/  IADD3.X R69, P0, PT, R76, R77, RZ, P0, !PT ;  /* 0x0000004d4c457210 */ /* 0x000fc8000071e4ff */
[----:B------:R-:W-:-:S04]  /*0bc0*/  IADD3.X R23, P0, PT, R77, R76, RZ, P0, !PT ;  /* 0x0000004c4d177210 */ /* 0x000fc8000071e4ff */
[----:B------:R-:W-:-:S04]  /*0bd0*/  IADD3.X R20, P0, PT, R76, R77, RZ, P0, !PT ;  /* 0x0000004d4c147210 */ /* 0x000fc8000071e4ff */
[----:B------:R-:W-:-:S05]  /*0be0*/  IADD3.X R21, P0, PT, R77, R76, RZ, P0, !PT ;  /* 0x0000004c4d157210 */ /* 0x000fca000071e4ff */
[----:B------:R-:W-:Y:S01]  /*0bf0*/  IMAD.X R76, RZ, R83, R77, P0 ;  /* 0x00000053ff4c7224 */ /* 0x000fe200000e064d */
[----:B------:R-:W-:Y:S07]  /*0c00*/  @P1 BRA `(.L_x_14) ;  /* 0x0000000000481947 */ /* 0x000fee0003800000 */
[----:B------:R-:W-:Y:S02]  /*0c10*/  LOP3.LUT R22, RZ, R22, RZ, 0x33, !PT ;  /* 0x00000016ff167212 */ /* 0x000fe400078e33ff */
[----:B------:R-:W-:Y:S02]  /*0c20*/  IADD3 RZ, P0, PT, RZ, -R78, RZ ;  /* 0x8000004effff7210 */ /* 0x000fe40007f1e0ff */
[----:B------:R-:W-:Y:S02]  /*0c30*/  LOP3.LUT R24, RZ, R24, RZ, 0x33, !PT ;  /* 0x00000018ff187212 */ /* 0x000fe400078e33ff */
[----:B------:R-:W-:Y:S02]  /*0c40*/  IADD3.X R22, P0, PT, RZ, R22, RZ, P0, !PT ;  /* 0x00000016ff167210 */ /* 0x000fe4000071e4ff */
[----:B------:R-:W-:Y:S02]  /*0c50*/  LOP3.LUT R25, RZ, R25, RZ, 0x33, !PT ;  /* 0x00000019ff197212 */ /* 0x000fe400078e33ff */
[----:B------:R-:W-:-:S02]  /*0c60*/  IADD3.X R24, P0, PT, RZ, R24, RZ, P0, !PT ;  /* 0x00000018ff187210 */ /* 0x000fc4000071e4ff */
[----:B------:R-:W-:Y:S02]  /*0c70*/  LOP3.LUT R69, RZ, R69, RZ, 0x33, !PT ;  /* 0x00000045ff457212 */ /* 0x000fe400078e33ff */
[----:B------:R-:W-:Y:S02]  /*0c80*/  IADD3.X R25, P0, PT, RZ, R25, RZ, P0, !PT ;  /* 0x00000019ff197210 */ /* 0x000fe4000071e4ff */
        /* <DEDUP_REMOVED lines=8> */
[----:B------:R-:W-:Y:S02]  /*0d10*/  IADD3 R78, PT, PT, -R78, RZ, RZ ;  /* 0x000000ff4e4e7210 */ /* 0x000fe40007ffe1ff */
[----:B------:R-:W-:-:S09]  /*0d20*/  IADD3.X R76, PT, PT, RZ, R76, RZ, P0, !PT ;  /* 0x0000004cff4c7210 */ /* 0x000fd200007fe4ff */
.L_x_14:
[----:B------:R-:W-:Y:S05]  /*0d30*/  BSYNC.RECONVERGENT B4 ;  /* 0x0000000000047941 */ /* 0x000fea0003800200 */
.L_x_13:
[----:B------:R-:W-:Y:S01]  /*0d40*/  IABS R81, R18 ;  /* 0x0000001200517213 */ /* 0x000fe20000000000 */
[----:B------:R-:W-:Y:S01]  /*0d50*/  BSSY.RECONVERGENT B4, `(.L_x_15) ;  /* 0x0000026000047945 */ /* 0x000fe20003800200 */
[----:B------:R-:W-:-:S03]  /*0d60*/  ISETP.GT.AND P1, PT, R18, -0x1, PT ;  /* 0xffffffff1200780c */ /* 0x000fc60003f24270 */
[----:B------:R-:W-:-:S04]  /*0d70*/  IMAD.WIDE.U32 R90, R16, R81, RZ ;  /* 0x00000051105a7225 */ /* 0x000fc800078e00ff */
[----:B------:R-:W-:Y:S01]  /*0d80*/  IMAD.WIDE.U32 R84, R17, R81, RZ ;  /* 0x0000005111547225 */ /* 0x000fe200078e00ff */
[----:B------:R-:W-:-:S03]  /*0d90*/  MOV R97, R90 ;  /* 0x0000005a00617202 */ /* 0x000fc60000000f00 */
[----:B------:R-:W-:Y:S01]  /*0da0*/  IMAD.WIDE.U32 R82, R14, R81, RZ ;  /* 0x000000510e527225 */ /* 0x000fe200078e00ff */
[----:B------:R-:W-:-:S03]  /*0db0*/  IADD3 R77, P0, PT, R91, R84, RZ ;  /* 0x000000545b4d7210 */ /* 0x000fc60007f1e0ff */
[----:B------:R-:W-:Y:S01]  /*0dc0*/  IMAD.WIDE.U32 R88, R15, R81, RZ ;  /* 0x000000510f587225 */ /* 0x000fe200078e00ff */
[----:B------:R-:W-:-:S03]  /*0dd0*/  IADD3.X R79, P0, PT, R82, R85, RZ, P0, !PT ;  /* 0x00000055524f7210 */ /* 0x000fc6000071e4ff */
[----:B------:R-:W-:Y:S01]  /*0de0*/  IMAD.WIDE.U32 R86, R12, R81, RZ ;  /* 0x000000510c567225 */ /* 0x000fe200078e00ff */
[----:B------:R-:W-:-:S03]  /*0df0*/  IADD3.X R82, P0, PT, R83, R88, RZ, P0, !PT ;  /* 0x0000005853527210 */ /* 0x000fc6000071e4ff */
[----:B------:R-:W-:Y:S01]  /*0e00*/  IMAD.WIDE.U32 R92, R13, R81, RZ ;  /* 0x000000510d5c7225 */ /* 0x000fe200078e00ff */
[----:B------:R-:W-:-:S03]  /*0e10*/  IADD3.X R84, P0, PT, R86, R89, RZ, P0, !PT ;  /* 0x0000005956547210 */ /* 0x000fc6000071e4ff */
[----:B------:R-:W-:Y:S01]  /*0e20*/  IMAD.WIDE.U32 R88, R6, R81, RZ ;  /* 0x0000005106587225 */ /* 0x000fe200078e00ff */
[----:B------:R-:W-:-:S03]  /*0e30*/  IADD3.X R86, P0, PT, R87, R92, RZ, P0, !PT ;  /* 0x0000005c57567210 */ /* 0x000fc6000071e4ff */
[----:B------:R-:W-:Y:S01]  /*0e40*/  IMAD.WIDE.U32 R94, R7, R81, RZ ;  /* 0x00000051075e7225 */ /* 0x000fe200078e00ff */
        /* <DEDUP_REMOVED lines=22> */
.L_x_16:
[----:B------:R-:W-:Y:S05]  /*0fb0*/  BSYNC.RECONVERGENT B4 ;  /* 0x0000000000047941 */ /* 0x000fea0003800200 */
.L_x_15:
[----:B------:R-:W-:Y:S01]  /*0fc0*/  IABS R109, R80 ;  /* 0x00000050006d7213 */ /* 0x000fe20000000000 */
[----:B------:R-:W-:Y:S01]  /*0fd0*/  BSSY.RECONVERGENT B4, `(.L_x_17) ;  /* 0x0000021000047945 */ /* 0x000fe20003800200 */
[----:B------:R-:W-:-:S03]  /*0fe0*/  ISETP.GT.AND P1, PT, R80, -0x1, PT ;  /* 0xffffffff5000780c */ /* 0x000fc60003f24270 */
[----:B------:R-:W-:-:S04]  /*0ff0*/  IMAD.WIDE.U32 R90, R109, -0x3d1, RZ ;  /* 0xfffffc2f6d5a7825 */ /* 0x000fc800078e00ff */
[----:B------:R-:W-:-:S04]  /*1000*/  IMAD.WIDE.U32 R94, R109, -0x2, RZ ;  /* 0xfffffffe6d5e7825 */ /* 0x000fc800078e00ff */
[----:B------:R-:W-:Y:S01]  /*1010*/  IMAD.WIDE.U32 R92, R109, -0x1, RZ ;  /* 0xffffffff6d5c7825 */ /* 0x000fe200078e00ff */
[----:B------:R-:W-:Y:S01]  /*1020*/  IADD3 R96, P0, PT, R91, R94, RZ ;  /* 0x0000005e5b607210 */ /* 0x000fe20007f1e0ff */
[----:B------:R-:W-:-:S03]  /*1030*/  MOV R94, R90 ;  /* 0x0000005a005e7202 */ /* 0x000fc60000000f00 */
        /* <DEDUP_REMOVED lines=26> */
.L_x_18:
[----:B------:R-:W-:Y:S05]  /*11e0*/  BSYNC.RECONVERGENT B4 ;  /* 0x0000000000047941 */ /* 0x000fea0003800200 */
.L_x_17:
[----:B------:R-:W-:Y:S01]  /*11f0*/  IABS R101, R0 ;  /* 0x0000000000657213 */ /* 0x000fe20000000000 */
[----:B------:R-:W-:Y:S01]  /*1200*/  BSSY.RECONVERGENT B4, `(.L_x_19) ;  /* 0x0000025000047945 */ /* 0x000fe20003800200 */
[----:B------:R-:W-:-:S03]  /*1210*/  ISETP.GT.AND P1, PT, R0, -0x1, PT ;  /* 0xffffffff0000780c */ /* 0x000fc60003f24270 */
[----:B------:R-:W-:-:S04]  /*1220*/  IMAD.WIDE.U32 R80, R16, R101, RZ ;  /* 0x0000006510507225 */ /* 0x000fc800078e00ff */
[----:B------:R-:W-:-:S04]  /*1230*/  IMAD.WIDE.U32 R90, R17, R101, RZ ;  /* 0x00000065115a7225 */ /* 0x000fc800078e00ff */
        /* <DEDUP_REMOVED lines=33> */
.L_x_20:
[----:B------:R-:W-:Y:S05]  /*1450*/  BSYNC.RECONVERGENT B4 ;  /* 0x0000000000047941 */ /* 0x000fea0003800200 */
.L_x_19:
[----:B------:R-:W-:Y:S01]  /*1460*/  IADD3 R80, P1, PT, R80, R94, RZ ;  /* 0x0000005e50507210 */ /* 0x000fe20007f3e0ff */
[----:B------:R-:W-:Y:S01]  /*1470*/  IMAD R7, R18, 0x12253531, RZ ;  /* 0x1225353112077824 */ /* 0x000fe200078e02ff */
[----:B------:R-:W-:Y:S01]  /*1480*/  IADD3 R78, P0, PT, R97, R78, RZ ;  /* 0x0000004e614e7210 */ /* 0x000fe20007f1e0ff */
[----:B------:R-:W-:Y:S01]  /*1490*/  IMAD R12, R0, 0x12253531, RZ ;  /* 0x12253531000c7824 */ /* 0x000fe200078e02ff */
[----:B------:R-:W-:Y:S01]  /*14a0*/  IADD3.X R81, P1, PT, R81, R96, RZ, P1, !PT ;  /* 0x0000006051517210 */ /* 0x000fe20000f3e4ff */
[----:B------:R-:W-:Y:S01]  /*14b0*/  BSSY.RECONVERGENT B4, `(.L_x_21) ;  /* 0x0000250000047945 */ /* 0x000fe20003800200 */
[----:B------:R-:W-:Y:S02]  /*14c0*/  IADD3.X R77, P0, PT, R77, R22, RZ, P0, !PT ;  /* 0x000000164d4d7210 */ /* 0x000fe4000071e4ff */
[----:B------:R-:W-:Y:S02]  /*14d0*/  IADD3.X R90, P1, PT, R90, R95, RZ, P1, !PT ;  /* 0x0000005f5a5a7210 */ /* 0x000fe40000f3e4ff */
[----:B------:R-:W-:-:S02]  /*14e0*/  IADD3.X R24, P0, PT, R79, R24, RZ, P0, !PT ;  /* 0x000000184f187210 */ /* 0x000fc4000071e4ff */
[----:B------:R-:W-:Y:S02]  /*14f0*/  IADD3.X R91, P1, PT, R91, R98, RZ, P1, !PT ;  /* 0x000000625b5b7210 */ /* 0x000fe40000f3e4ff */
[----:B------:R-:W-:Y:S02]  /*1500*/  LOP3.LUT R7, R7, 0x3fffffff, RZ, 0xc0, !PT ;  /* 0x3fffffff07077812 */ /* 0x000fe400078ec0ff */
[----:B------:R-:W-:Y:S02]  /*1510*/  IADD3.X R92, P1, PT, R92, R99, RZ, P1, !PT ;  /* 0x000000635c5c7210 */ /* 0x000fe40000f3e4ff */
[----:B------:R-:W-:Y:S01]  /*1520*/  LOP3.LUT R93, R12, 0x3fffffff, RZ, 0xc0, !PT ;  /* 0x3fffffff0c5d7812 */ /* 0x000fe200078ec0ff */
[----:B------:R-:W-:Y:S01]  /*1530*/  IMAD.WIDE.U32 R12, R7, 0x3d1, RZ ;  /* 0x000003d1070c7825 */ /* 0x000fe200078e00ff */
[----:B------:R-:W-:Y:S02]  /*1540*/  IADD3.X R25, P0, PT, R82, R25, RZ, P0, !PT ;  /* 0x0000001952197210 */ /* 0x000fe4000071e4ff */
[----:B------:R-:W-:Y:S01]  /*1550*/  IADD3.X R99, P1, PT, R15, R100, RZ, P1, !PT ;  /* 0x000000640f637210 */ /* 0x000fe20000f3e4ff */
[----:B------:R-:W-:Y:S01]  /*1560*/  IMAD.WIDE.U32 R14, R93, 0x3d1, RZ ;  /* 0x000003d15d0e7825 */ /* 0x000fe200078e00ff */
[----:B------:R-:W-:-:S02]  /*1570*/  IADD3.X R84, P0, PT, R84, R69, RZ, P0, !PT ;  /* 0x0000004554547210 */ /* 0x000fc4000071e4ff */
[----:B------:R-:W-:Y:S02]  /*1580*/  IADD3 R13, P2, PT, R7, R13, RZ ;  /* 0x0000000d070d7210 */ /* 0x000fe40007f5e0ff */
[----:B------:R-:W-:Y:S02]  /*1590*/  IADD3 R15, P5, PT, R93, R15, RZ ;  /* 0x0000000f5d0f7210 */ /* 0x000fe40007fbe0ff */
[----:B------:R-:W-:Y:S02]  /*15a0*/  IADD3.X R23, P0, PT, R86, R23, RZ, P0, !PT ;  /* 0x0000001756177210 */ /* 0x000fe4000071e4ff */
[----:B------:R-:W-:Y:S02]  /*15b0*/  IADD3 RZ, P4, PT, RZ, -R14, RZ ;  /* 0x8000000effff7210 */ /* 0x000fe40007f9e0ff */
[----:B------:R-:W-:Y:S02]  /*15c0*/  IADD3 R79, PT, PT, -R14, RZ, RZ ;  /* 0x000000ff0e4f7210 */ /* 0x000fe40007ffe1ff */
[----:B------:R-:W-:-:S02]  /*15d0*/  IADD3 RZ, P3, PT, RZ, -R12, RZ ;  /* 0x8000000cffff7210 */ /* 0x000fc40007f7e0ff */
[----:B------:R-:W-:Y:S01]  /*15e0*/  IADD3 R69, PT, PT, -R12, RZ, RZ ;  /* 0x000000ff0c457210 */ /* 0x000fe20007ffe1ff */
[----:B------:R-:W-:Y:S01]  /*15f0*/  SEL R14, RZ, 0x1, !P2 ;  /* 0x00000001ff0e7807 */ /* 0x000fe20005000000 */
[----:B------:R-:W-:Y:S02]  /*1600*/  IADD3.X R12, P0, PT, R83, R20, RZ, P0, !PT ;  /* 0x00000014530c7210 */ /* 0x000fe4000071e4ff */
[----:B------:R-:W-:Y:S01]  /*1610*/  LOP3.LUT R13, RZ, R13, RZ, 0x33, !PT ;  /* 0x0000000dff0d7212 */ /* 0x000fe200078e33ff */
[----:B------:R-:W-:Y:S01]  /*1620*/  SEL R17, RZ, 0x1, !P5 ;  /* 0x00000001ff117807 */ /* 0x000fe20006800000 */
[----:B------:R-:W-:Y:S02]  /*1630*/  LOP3.LUT R15, RZ, R15, RZ, 0x33, !PT ;  /* 0x0000000fff0f7212 */ /* 0x000fe400078e33ff */
[----:B------:R-:W-:Y:S02]  /*1640*/  IADD3.X R117, P0, PT, R88, R21, RZ, P0, !PT ;  /* 0x0000001558757210 */ /* 0x000fe4000071e4ff */
[----:B------:R-:W-:-:S02]  /*1650*/  IADD3 R20, P2, PT, R69, R18, RZ ;  /* 0x0000001245147210 */ /* 0x000fc40007f5e0ff */
[----:B------:R-:W-:Y:S02]  /*1660*/  LOP3.LUT R14, RZ, R14, RZ, 0x33, !PT ;  /* 0x0000000eff0e7212 */ /* 0x000fe400078e33ff */
[----:B------:R-:W-:Y:S02]  /*1670*/  IADD3.X R13, P3, PT, RZ, R13, RZ, P3, !PT ;  /* 0x0000000dff0d7210 */ /* 0x000fe40001f7e4ff */
[----:B------:R-:W-:Y:S02]  /*1680*/  LOP3.LUT R22, RZ, R17, RZ, 0x33, !PT ;  /* 0x00000011ff167212 */ /* 0x000fe400078e33ff */
[----:B------:R-:W-:Y:S02]  /*1690*/  IADD3.X R21, P4, PT, RZ, R15, RZ, P4, !PT ;  /* 0x0000000fff157210 */ /* 0x000fe4000279e4ff */
[----:B------:R-:W-:Y:S02]  /*16a0*/  IADD3 R88, P5, PT, R79, R0, RZ ;  /* 0x000000004f587210 */ /* 0x000fe40007fbe0ff */
[----:B------:R-:W-:-:S02]  /*16b0*/  IADD3.X R16, P1, PT, R16, R89, RZ, P1, !PT ;  /* 0x0000005910107210 */ /* 0x000fc40000f3e4ff */
[----:B------:R-:W-:Y:S02]  /*16c0*/  IADD3.X R15, P3, PT, RZ, R14, RZ, P3, !PT ;  /* 0x0000000eff0f7210 */ /* 0x000fe40001f7e4ff */
[----:B------:R-:W-:Y:S02]  /*16d0*/  LEA.HI.X.SX32 R17, P2, R18, R13, 0x1, P2 ;  /* 0x0000000d12117211 */ /* 0x000fe40001050eff */
[----:B------:R-:W-:Y:S02]  /*16e0*/  IADD3.X R69, P4, PT, RZ, R22, RZ, P4, !PT ;  /* 0x00000016ff457210 */ /* 0x000fe4000279e4ff */
[----:B------:R-:W-:Y:S02]  /*16f0*/  LEA.HI.X.SX32 R89, P5, R0, R21, 0x1, P5 ;  /* 0x0000001500597211 */ /* 0x000fe400028b0eff */
[----:B------:R-:W-:Y:S02]  /*1700*/  IADD3.X R13, P3, PT, RZ, -0x1, RZ, P3, !PT ;  /* 0xffffffffff0d7810 */ /* 0x000fe40001f7e4ff */
[----:B------:R-:W-:-:S02]  /*1710*/  LEA.HI.X.SX32 R14, P2, R18, R15, 0x1, P2 ;  /* 0x0000000f120e7211 */ /* 0x000fc40001050eff */
[----:B------:R-:W-:Y:S02]  /*1720*/  IADD3.X R21, P4, PT, RZ, -0x1, RZ, P4, !PT ;  /* 0xffffffffff157810 */ /* 0x000fe4000279e4ff */
[----:B------:R-:W-:Y:S02]  /*1730*/  LEA.HI.X.SX32 R94, P5, R0, R69, 0x1, P5 ;  /* 0x00000045005e7211 */ /* 0x000fe400028b0eff */
[----:B------:R-:W-:Y:S02]  /*1740*/  IADD3.X R15, P3, PT, RZ, -0x1, RZ, P3, !PT ;  /* 0xffffffffff0f7810 */ /* 0x000fe40001f7e4ff */
        /* <DEDUP_REMOVED lines=11> */
[----:B------:R-:W-:Y:S02]  /*1800*/  LEA.HI.X.SX32 R86, P2, R18, R15, 0x1, P2 ;  /* 0x0000000f12567211 */ /* 0x000fe40001050eff */
[----:B------:R-:W-:Y:S02]  /*1810*/  IADD3.X R13, P3, PT, RZ, -0x1, RZ, P3, !PT ;  /* 0xffffffffff0d7810 */ /* 0x000fe40001f7e4ff */
[----:B------:R-:W-:Y:S02]  /*1820*/  IADD3.X R15, P4, PT, RZ, -0x1, RZ, P4, !PT ;  /* 0xffffffffff0f7810 */ /* 0x000fe4000279e4ff */
[----:B------:R-:W-:-:S02]  /*1830*/  LEA.HI.X.SX32 R100, P5, R0, R83, 0x1, P5 ;  /* 0x0000005300647211 */ /* 0x000fc400028b0eff */
[----:B------:R-:W-:Y:S02]  /*1840*/  IADD3.X R87, P1, PT, R102, R87, RZ, P1, !PT ;  /* 0x0000005766577210 */ /* 0x000fe40000f3e4ff */
[----:B------:R-:W-:Y:S02]  /*1850*/  IADD3.X R7, PT, PT, R7, -0x1, RZ, P3, !PT ;  /* 0xffffffff07077810 */ /* 0x000fe40001ffe4ff */
[----:B------:R-:W-:Y:S02]  /*1860*/  LEA.HI.X.SX32 R13, P2, R18, R13, 0x1, P2 ;  /* 0x0000000d120d7211 */ /* 0x000fe40001050eff */
[----:B------:R-:W-:Y:S02]  /*1870*/  IADD3.X R93, PT, PT, R93, -0x1, RZ, P4, !PT ;  /* 0xffffffff5d5d7810 */ /* 0x000fe400027fe4ff */
[----:B------:R-:W-:Y:S02]  /*1880*/  LEA.HI.X.SX32 R15, P5, R0, R15, 0x1, P5 ;  /* 0x0000000f000f7211 */ /* 0x000fe400028b0eff */
[----:B------:R-:W-:-:S02]  /*1890*/  IADD3.X R76, PT, PT, R85, R76, RZ, P0, !PT ;  /* 0x0000004c554c7210 */ /* 0x000fc400007fe4ff */
[----:B------:R-:W-:Y:S02]  /*18a0*/  IADD3.X R109, PT, PT, R6, R109, RZ, P1, !PT ;  /* 0x0000006d066d7210 */ /* 0x000fe40000ffe4ff */
[----:B------:R-:W-:Y:S02]  /*18b0*/  LEA.HI.X.SX32 R18, R18, R7, 0x1, P2 ;  /* 0x0000000712127211 */ /* 0x000fe400010f0eff */
[----:B------:R-:W-:Y:S02]  /*18c0*/  LEA.HI.X.SX32 R0, R0, R93, 0x1, P5 ;  /* 0x0000005d00007211 */ /* 0x000fe400028f0eff */
[----:B------:R-:W-:Y:S02]  /*18d0*/  SHF.R.W.U32 R127, R77, 0x1e, R24 ;  /* 0x0000001e4d7f7819 */ /* 0x000fe40000001e18 */
[----:B------:R-:W-:Y:S02]  /*18e0*/  SHF.R.W.U32 R129, R24, 0x1e, R25 ;  /* 0x0000001e18817819 */ /* 0x000fe40000001e19 */
[----:B------:R-:W-:-:S02]  /*18f0*/  SHF.R.W.U32 R131, R78, 0x1e, R77 ;  /* 0x0000001e4e837819 */ /* 0x000fc40000001e4d */
[----:B------:R-:W-:Y:S02]  /*1900*/  SHF.R.W.U32 R119, R12, 0x1e, R117 ;  /* 0x0000001e0c777819 */ /* 0x000fe40000001e75 */
[----:B------:R-:W-:Y:S02]  /*1910*/  SHF.R.W.U32 R24, R14, 0x1e, R69 ;  /* 0x0000001e0e187819 */ /* 0x000fe40000001e45 */
[----:B------:R-:W-:Y:S02]  /*1920*/  SHF.R.W.U32 R116, R80, 0x1e, R81 ;  /* 0x0000001e50747819 */ /* 0x000fe40000001e51 */
[----:B------:R-:W-:Y:S02]  /*1930*/  SHF.R.W.U32 R107, R81, 0x1e, R90 ;  /* 0x0000001e516b7819 */ /* 0x000fe40000001e5a */
[----:B------:R-:W-:Y:S02]  /*1940*/  SHF.R.W.U32 R125, R25, 0x1e, R84 ;  /* 0x0000001e197d7819 */ /* 0x000fe40000001e54 */
[----:B------:R-:W-:-:S02]  /*1950*/  SHF.R.W.U32 R123, R84, 0x1e, R23 ;  /* 0x0000001e547b7819 */ /* 0x000fc40000001e17 */
[----:B------:R-:W-:Y:S02]  /*1960*/  SHF.R.W.U32 R106, R92, 0x1e, R99 ;  /* 0x0000001e5c6a7819 */ /* 0x000fe40000001e63 */
[----:B------:R-:W-:Y:S02]  /*1970*/  SHF.R.W.U32 R121, R23, 0x1e, R12 ;  /* 0x0000001e17797819 */ /* 0x000fe40000001e0c */
[--C-:B------:R-:W-:Y:S02]  /*1980*/  SHF.R.W.U32 R117, R117, 0x1e, R76.reuse ;  /* 0x0000001e75757819 */ /* 0x100fe40000001e4c */
[----:B------:R-:W-:Y:S02]  /*1990*/  SHF.R.S32.HI R115, RZ, 0x1e, R76 ;  /* 0x0000001eff737819 */ /* 0x000fe4000001144c */
        /* <DEDUP_REMOVED lines=19> */
[----:B------:R-:W-:-:S07]  /*1ad0*/  SHF.R.W.U32 R84, R15, 0x1e, R0 ;  /* 0x0000001e0f547819 */ /* 0x000fce0000001e00 */
.L_x_42:
        /* <DEDUP_REMOVED lines=9> */
[----:B------:R-:W-:Y:S02]  /*1b70*/  IADD3 R19, PT, PT, -R12, R19, RZ ;  /* 0x000000130c137210 */ /* 0x000fe40007ffe1ff */
[----:B------:R-:W-:Y:S01]  /*1b80*/  SHF.L.U32 R16, R13, R12, RZ ;  /* 0x0000000c0d107219 */ /* 0x000fe200000006ff */
[----:B------:R-:W-:-:S13]  /*1b90*/  ISETP.GE.AND P0, PT, R7, 0x1, PT ;  /* 0x000000010700780c */ /* 0x000fda0003f06270 */
[----:B------:R-:W-:Y:S05]  /*1ba0*/  @!P0 BRA `(.L_x_23) ;  /* 0x0000000000a08947 */ /* 0x000fea0003800000 */
[----:B------:R-:W-:Y:S01]  /*1bb0*/  SHF.R.S32.HI R6, RZ, R12, R116 ;  /* 0x0000000cff067219 */ /* 0x000fe20000011474 */
[----:B------:R-:W-:Y:S01]  /*1bc0*/  MOV R111, 0x1 ;  /* 0x00000001006f7802 */ /* 0x000fe20000000f00 */
[----:B------:R-:W-:Y:S01]  /*1bd0*/  MOV R105, RZ ;  /* 0x000000ff00697202 */ /* 0x000fe20000000f00 */
[----:B------:R-:W-:Y:S01]  /*1be0*/  MOV R12, R131 ;  /* 0x00000083000c7202 */ /* 0x000fe20000000f00 */
[----:B------:R-:W-:-:S07]  /*1bf0*/  MOV R120, RZ ;  /* 0x000000ff00787202 */ /* 0x000fce0000000f00 */
.L_x_24:
        /* <DEDUP_REMOVED lines=35> */
.L_x_23:
[----:B------:R-:W-:Y:S05]  /*1e30*/  BSYNC.RECONVERGENT B5 ;  /* 0x0000000000057941 */ /* 0x000fea0003800200 */
.L_x_22:
        /* <DEDUP_REMOVED lines=18> */
[----:B------:R-:W-:Y:S01]  /*1f60*/  IMAD.X R93, R115, R86, R7, P0 ;  /* 0x00000056735d7224 */ /* 0x000fe200000e0607 */
        /* <DEDUP_REMOVED lines=19> */
.L_x_26:
[----:B------:R-:W-:Y:S05]  /*20a0*/  BSYNC.RECONVERGENT B5 ;  /* 0x0000000000057941 */ /* 0x000fea0003800200 */
.L_x_25:
[----:B------:R-:W-:Y:S01]  /*20b0*/  IABS R95, R105 ;  /* 0x00000069005f7213 */ /* 0x000fe20000000000 */
[----:B------:R-:W-:Y:S01]  /*20c0*/  BSSY.RECONVERGENT B5, `(.L_x_27) ;  /* 0x0000027000057945 */ /* 0x000fe20003800200 */
[----:B------:R-:W-:Y:S01]  /*20d0*/  ISETP.GT.AND P3, PT, R105, -0x1, PT ;  /* 0xffffffff6900780c */ /* 0x000fe20003f64270 */
[----:B------:R-:W-:Y:S02]  /*20e0*/  SHF.R.S32.HI R122, RZ, 0x1e, R109 ;  /* 0x0000001eff7a7819 */ /* 0x000fe4000001146d */
        /* <DEDUP_REMOVED lines=36> */
.L_x_28:
[----:B------:R-:W-:Y:S05]  /*2330*/  BSYNC.RECONVERGENT B5 ;  /* 0x0000000000057941 */ /* 0x000fea0003800200 */
.L_x_27:
        /* <DEDUP_REMOVED lines=39> */
.L_x_30:
[----:B------:R-:W-:Y:S05]  /*25b0*/  BSYNC.RECONVERGENT B5 ;  /* 0x0000000000057941 */ /* 0x000fea0003800200 */
.L_x_29:
        /* <DEDUP_REMOVED lines=38> */
.L_x_32:
[----:B------:R-:W-:Y:S05]  /*2820*/  BSYNC.RECONVERGENT B5 ;  /* 0x0000000000057941 */ /* 0x000fea0003800200 */
.L_x_31:
[----:B------:R-:W-:Y:S01]  /*2830*/  IADD3 R116, P0, PT, R6, R120, RZ ;  /* 0x0000007806747210 */ /* 0x000fe20007f1e0ff */
[----:B------:R-:W-:Y:S01]  /*2840*/  IMAD.WIDE.U32 R12, R20, R86, RZ ;  /* 0x00000056140c7225 */ /* 0x000fe200078e00ff */
[----:B------:R-:W-:Y:S02]  /*2850*/  BSSY.RECONVERGENT B5, `(.L_x_33) ;  /* 0x0000056000057945 */ /* 0x000fe40003800200 */
[----:B------:R-:W-:Y:S01]  /*2860*/  IADD3.X R129, P0, PT, R129, R124, RZ, P0, !PT ;  /* 0x0000007c81817210 */ /* 0x000fe2000071e4ff */
[----:B------:R-:W-:-:S03]  /*2870*/  IMAD.WIDE.U32 R120, R22, R86, RZ ;  /* 0x0000005616787225 */ /* 0x000fc600078e00ff */
[----:B------:R-:W-:Y:S01]  /*2880*/  IADD3.X R110, P0, PT, R110, R127, RZ, P0, !PT ;  /* 0x0000007f6e6e7210 */ /* 0x000fe2000071e4ff */
[----:B------:R-:W-:Y:S01]  /*2890*/  IMAD.WIDE.U32 R98, R69, R86, RZ ;  /* 0x0000005645627225 */ /* 0x000fe200078e00ff */
[----:B------:R-:W-:Y:S02]  /*28a0*/  IADD3 R122, P1, PT, R13, R120, RZ ;  /* 0x000000780d7a7210 */ /* 0x000fe40007f3e0ff */
[----:B------:R-:W-:Y:S01]  /*28b0*/  IADD3.X R127, P0, PT, R7, R126, RZ, P0, !PT ;  /* 0x0000007e077f7210 */ /* 0x000fe2000071e4ff */
[-C--:B------:R-:W-:Y:S01]  /*28c0*/  IMAD.WIDE.U32 R6, R24, R86.reuse, RZ ;  /* 0x0000005618067225 */ /* 0x080fe200078e00ff */
[----:B------:R-:W-:Y:S02]  /*28d0*/  SHF.R.W.U32 R116, R116, 0x1e, R129 ;  /* 0x0000001e74747819 */ /* 0x000fe40000001e81 */
[----:B------:R-:W-:Y:S01]  /*28e0*/  IADD3.X R128, P0, PT, R16, R125, RZ, P0, !PT ;  /* 0x0000007d10807210 */ /* 0x000fe2000071e4ff */
[----:B------:R-:W-:Y:S01]  /*28f0*/  IMAD.WIDE.U32 R106, R77, R86, RZ ;  /* 0x000000564d6a7225 */ /* 0x000fe200078e00ff */
[----:B------:R-:W-:-:S02]  /*2900*/  IADD3.X R120, P2, PT, R6, R121, RZ, P1, !PT ;  /* 0x0000007906787210 */ /* 0x000fc40000f5e4ff */
[----:B------:R-:W-:Y:S01]  /*2910*/  IADD3.X R123, P0, PT, R14, R123, RZ, P0, !PT ;  /* 0x0000007b0e7b7210 */ /* 0x000fe2000071e4ff */
[----:B------:R-:W-:-:S03]  /*2920*/  IMAD.WIDE.U32 R14, R23, R95, RZ ;  /* 0x0000005f170e7225 */ /* 0x000fc600078e00ff */
[----:B------:R-:W-:Y:S01]  /*2930*/  IADD3.X R130, P1, PT, R130, R119, RZ, P0, !PT ;  /* 0x0000007782827210 */ /* 0x000fe2000073e4ff */
[----:B------:R-:W-:Y:S01]  /*2940*/  IMAD.WIDE.U32 R16, R79, R86, RZ ;  /* 0x000000564f107225 */ /* 0x000fe200078e00ff */
[----:B------:R-:W-:Y:S02]  /*2950*/  IADD3.X R111, P0, PT, R7, R98, RZ, P2, !PT ;  /* 0x00000062076f7210 */ /* 0x000fe4000171e4ff */
[----:B------:R-:W-:Y:S01]  /*2960*/  IADD3.X R117, P2, PT, R102, R117, RZ, P1, !PT ;  /* 0x0000007566757210 */ /* 0x000fe20000f5e4ff */
[----:B------:R-:W-:Y:S01]  /*2970*/  IMAD.WIDE.U32 R6, R21, R95, RZ ;  /* 0x0000005f15067225 */ /* 0x000fe200078e00ff */
[----:B------:R-:W-:Y:S02]  /*2980*/  IADD3 R131, P1, PT, R109, R112, RZ ;  /* 0x000000706d837210 */ /* 0x000fe40007f3e0ff */
[----:B------:R-:W-:Y:S01]  /*2990*/  IADD3.X R109, PT, PT, R132, R115, RZ, P2, !PT ;  /* 0x00000073846d7210 */ /* 0x000fe200017fe4ff */
[----:B------:R-:W-:Y:S01]  /*29a0*/  IMAD.WIDE.U32 R102, R25, R95, RZ ;  /* 0x0000005f19667225 */ /* 0x000fe200078e00ff */
[----:B------:R-:W-:-:S02]  /*29b0*/  IADD3 R112, P2, PT, R7, R14, RZ ;  /* 0x0000000e07707210 */ /* 0x000fc40007f5e0ff */
[----:B------:R-:W-:Y:S01]  /*29c0*/  IADD3.X R124, P0, PT, R106, R99, RZ, P0, !PT ;  /* 0x000000636a7c7210 */ /* 0x000fe2000071e4ff */
[----:B------:R-:W-:Y:S01]  /*29d0*/  IMAD.WIDE.U32 R98, R76, R95, RZ ;  /* 0x0000005f4c627225 */ /* 0x000fe200078e00ff */
[----:B------:R-:W-:Y:S02]  /*29e0*/  IADD3.X R126, P2, PT, R102, R15, RZ, P2, !PT ;  /* 0x0000000f667e7210 */ /* 0x000fe4000175e4ff */
[----:B------:R-:W-:Y:S01]  /*29f0*/  IADD3.X R132, P1, PT, R94, R91, RZ, P1, !PT ;  /* 0x0000005b5e847210 */ /* 0x000fe20000f3e4ff */
[----:B------:R-:W-:Y:S01]  /*2a00*/  IMAD.WIDE.U32 R14, R81, R86, RZ ;  /* 0x00000056510e7225 */ /* 0x000fe200078e00ff */
[----:B------:R-:W-:Y:S02]  /*2a10*/  IADD3.X R91, P0, PT, R107, R16, RZ, P0, !PT ;  /* 0x000000106b5b7210 */ /* 0x000fe4000071e4ff */
[----:B------:R-:W-:Y:S01]  /*2a20*/  IADD3.X R94, P2, PT, R103, R98, RZ, P2, !PT ;  /* 0x00000062675e7210 */ /* 0x000fe2000175e4ff */
[----:B------:R-:W-:Y:S01]  /*2a30*/  IMAD.WIDE.U32 R106, R78, R95, RZ ;  /* 0x0000005f4e6a7225 */ /* 0x000fe200078e00ff */
[----:B------:R-:W-:Y:S01]  /*2a40*/  IADD3.X R7, P1, PT, R97, R92, RZ, P1, !PT ;  /* 0x0000005c61077210 */ /* 0x000fe20000f3e4ff */
[----:B------:R-:W-:-:S02]  /*2a50*/  MOV R97, R12 ;  /* 0x0000000c00617202 */ /* 0x000fc40000000f00 */
[----:B------:R-:W-:Y:S01]  /*2a60*/  IMAD.WIDE.U32 R102, R80, R95, RZ ;  /* 0x0000005f50667225 */ /* 0x000fe200078e00ff */
[----:B------:R-:W-:Y:S02]  /*2a70*/  IADD3.X R92, P2, PT, R106, R99, RZ, P2, !PT ;  /* 0x000000636a5c7210 */ /* 0x000fe4000175e4ff */
[----:B------:R-:W-:Y:S01]  /*2a80*/  IADD3.X R134, P1, PT, R96, R85, RZ, P1, !PT ;  /* 0x0000005560867210 */ /* 0x000fe20000f3e4ff */
[----:B------:R-:W-:Y:S01]  /*2a90*/  IMAD.WIDE.U32 R12, R82, R95, RZ ;  /* 0x0000005f520c7225 */ /* 0x000fe200078e00ff */
[----:B------:R-:W-:Y:S02]  /*2aa0*/  IADD3.X R96, P2, PT, R107, R102, RZ, P2, !PT ;  /* 0x000000666b607210 */ /* 0x000fe4000175e4ff */
[----:B------:R-:W-:Y:S02]  /*2ab0*/  IADD3.X R115, P1, PT, R100, R87, RZ, P1, !PT ;  /* 0x0000005764737210 */ /* 0x000fe40000f3e4ff */
[----:B------:R-:W-:Y:S02]  /*2ac0*/  SHF.R.W.U32 R107, R129, 0x1e, R110 ;  /* 0x0000001e816b7819 */ /* 0x000fe40000001e6e */
[----:B------:R-:W-:-:S02]  /*2ad0*/  SHF.R.W.U32 R110, R110, 0x1e, R127 ;  /* 0x0000001e6e6e7819 */ /* 0x000fc40000001e7f */
[----:B------:R-:W-:Y:S02]  /*2ae0*/  IADD3.X R87, P2, PT, R12, R103, RZ, P2, !PT ;  /* 0x000000670c577210 */ /* 0x000fe4000175e4ff */
[----:B------:R-:W-:Y:S01]  /*2af0*/  IADD3.X R85, P0, PT, R14, R17, RZ, P0, !PT ;  /* 0x000000110e557210 */ /* 0x000fe2000071e4ff */
[----:B------:R-:W-:Y:S01]  /*2b00*/  IMAD.WIDE.U32 R16, R84, R95, RZ ;  /* 0x0000005f54107225 */ /* 0x000fe200078e00ff */
[----:B------:R-:W-:Y:S02]  /*2b10*/  IADD3.X R12, P1, PT, R101, R88, RZ, P1, !PT ;  /* 0x00000058650c7210 */ /* 0x000fe40000f3e4ff */
[----:B------:R-:W-:Y:S02]  /*2b20*/  SHF.R.W.U32 R103, R127, 0x1e, R128 ;  /* 0x0000001e7f677819 */ /* 0x000fe40000001e80 */
[----:B------:R-:W-:Y:S02]  /*2b30*/  LOP3.LUT R14, R110, R107, R116, 0xfe, !PT ;  /* 0x0000006b6e0e7212 */ /* 0x000fe400078efe74 */
[----:B------:R-:W-:-:S02]  /*2b40*/  SHF.R.W.U32 R106, R128, 0x1e, R123 ;  /* 0x0000001e806a7819 */ /* 0x000fc40000001e7b */
[----:B------:R-:W-:Y:S01]  /*2b50*/  IADD3.X R119, P1, PT, R104, R89, RZ, P1, !PT ;  /* 0x0000005968777210 */ /* 0x000fe20000f3e4ff */
[----:B------:R-:W-:Y:S01]  /*2b60*/  IMAD.WIDE.U32 R88, R83, R86, RZ ;  /* 0x0000005653587225 */ /* 0x000fe200078e00ff */
[----:B------:R-:W-:Y:S02]  /*2b70*/  SHF.R.W.U32 R99, R123, 0x1e, R130 ;  /* 0x0000001e7b637819 */ /* 0x000fe40000001e82 */
[----:B------:R-:W-:Y:S02]  /*2b80*/  LOP3.LUT R100, R106, R14, R103, 0xfe, !PT ;  /* 0x0000000e6a647212 */ /* 0x000fe400078efe67 */
[----:B------:R-:W-:Y:S02]  /*2b90*/  SHF.R.W.U32 R102, R130, 0x1e, R117 ;  /* 0x0000001e82667819 */ /* 0x000fe40000001e75 */
[----:B------:R-:W-:Y:S02]  /*2ba0*/  IADD3.X R14, P1, PT, R105, R90, RZ, P1, !PT ;  /* 0x0000005a690e7210 */ /* 0x000fe40000f3e4ff */
[----:B------:R-:W-:-:S02]  /*2bb0*/  SHF.R.W.U32 R98, R117, 0x1e, R109 ;  /* 0x0000001e75627819 */ /* 0x000fc40000001e6d */
[----:B------:R-:W-:Y:S02]  /*2bc0*/  LOP3.LUT R101, R102, R100, R99, 0xfe, !PT ;  /* 0x0000006466657212 */ /* 0x000fe400078efe63 */
[----:B------:R-:W-:Y:S02]  /*2bd0*/  IADD3.X R90, P2, PT, R13, R16, RZ, P2, !PT ;  /* 0x000000100d5a7210 */ /* 0x000fe4000175e4ff */
[----:B------:R-:W-:Y:S02]  /*2be0*/  IADD3.X R13, PT, PT, R118, R93, RZ, P1, !PT ;  /* 0x0000005d760d7210 */ /* 0x000fe40000ffe4ff */
[----:B------:R-:W-:Y:S02]  /*2bf0*/  SHF.R.S32.HI R93, RZ, 0x1e, R0 ;  /* 0x0000001eff5d7819 */ /* 0x000fe40000011400 */
[----:B------:R-:W-:Y:S02]  /*2c00*/  LOP3.LUT P1, RZ, R101, R98, RZ, 0xfc, !PT ;  /* 0x0000006265ff7212 */ /* 0x000fe4000782fcff */
[----:B------:R-:W-:-:S02]  /*2c10*/  IADD3.X R0, P0, PT, R15, R88, RZ, P0, !PT ;  /* 0x000000580f007210 */ /* 0x000fc4000071e4ff */
[----:B------:R-:W-:Y:S01]  /*2c20*/  SHF.R.S32.HI R101, RZ, 0x1e, R18 ;  /* 0x0000001eff657819 */ /* 0x000fe20000011412 */
[----:B------:R-:W-:Y:S01]  /*2c30*/  IMAD.X R18, R93, R95, R17, P2 ;  /* 0x0000005f5d127224 */ /* 0x000fe200010e0611 */
[----:B------:R-:W-:Y:S01]  /*2c40*/  MOV R88, R6 ;  /* 0x0000000600587202 */ /* 0x000fe20000000f00 */
[----:B------:R-:W-:Y:S02]  /*2c50*/  SHF.R.W.U32 R131, R131, 0x1e, R132 ;  /* 0x0000001e83837819 */ /* 0x000fe40000001e84 */
[----:B------:R-:W-:Y:S01]  /*2c60*/  SHF.R.W.U32 R127, R132, 0x1e, R7 ;  /* 0x0000001e847f7819 */ /* 0x000fe20000001e07 */
[----:B------:R-:W-:Y:S01]  /*2c70*/  IMAD.X R86, R101, R86, R89, P0 ;  /* 0x0000005665567224 */ /* 0x000fe200000e0659 */
[----:B------:R-:W-:Y:S06]  /*2c80*/  @P6 BRA `(.L_x_34) ;  /* 0x0000000000486947 */ /* 0x000fec0003800000 */
        /* <DEDUP_REMOVED lines=18> */
.L_x_34:
[----:B------:R-:W-:Y:S05]  /*2db0*/  BSYNC.RECONVERGENT B5 ;  /* 0x0000000000057941 */ /* 0x000fea0003800200 */
.L_x_33:
[----:B------:R-:W-:Y:S04]  /*2dc0*/  BSSY.RECONVERGENT B5, `(.L_x_35) ;  /* 0x0000014000057945 */ /* 0x000fe80003800200 */
[----:B------:R-:W-:Y:S05]  /*2dd0*/  @P3 BRA `(.L_x_36) ;  /* 0x0000000000483947 */ /* 0x000fea0003800000 */
        /* <DEDUP_REMOVED lines=18> */
.L_x_36:
[----:B------:R-:W-:Y:S05]  /*2f00*/  BSYNC.RECONVERGENT B5 ;  /* 0x0000000000057941 */ /* 0x000fea0003800200 */
.L_x_35:
[----:B------:R-:W-:Y:S02]  /*2f10*/  SHF.R.W.U32 R125, R134, 0x1e, R115 ;  /* 0x0000001e867d7819 */ /* 0x000fe40000001e73 */
[----:B------:R-:W-:Y:S02]  /*2f20*/  SHF.R.W.U32 R123, R115, 0x1e, R12 ;  /* 0x0000001e737b7819 */ /* 0x000fe40000001e0c */
[----:B------:R-:W-:Y:S02]  /*2f30*/  SHF.R.W.U32 R121, R12, 0x1e, R119 ;  /* 0x0000001e0c797819 */ /* 0x000fe40000001e77 */
[----:B------:R-:W-:Y:S02]  /*2f40*/  SHF.R.W.U32 R129, R7, 0x1e, R134 ;  /* 0x0000001e07817819 */ /* 0x000fe40000001e86 */
[----:B------:R-:W-:Y:S02]  /*2f50*/  SHF.R.W.U32 R119, R119, 0x1e, R14 ;  /* 0x0000001e77777819 */ /* 0x000fe40000001e0e */
[----:B------:R-:W-:-:S02]  /*2f60*/  SHF.R.W.U32 R117, R14, 0x1e, R13 ;  /* 0x0000001e0e757819 */ /* 0x000fc40000001e0d */
[----:B------:R-:W-:Y:S01]  /*2f70*/  SHF.R.S32.HI R115, RZ, 0x1e, R13 ;  /* 0x0000001eff737819 */ /* 0x000fe2000001140d */
[----:B------:R-:W-:Y:S06]  /*2f80*/  @!P1 BRA `(.L_x_37) ;  /* 0x0000000800889947 */ /* 0x000fec0003800000 */
[-C--:B------:R-:W-:Y:S01]  /*2f90*/  IMAD.WIDE.U32 R6, R21, R113.reuse, RZ ;  /* 0x0000007115067225 */ /* 0x080fe200078e00ff */
[----:B------:R-:W-:Y:S03]  /*2fa0*/  BSSY.RECONVERGENT B5, `(.L_x_38) ;  /* 0x0000032000057945 */ /* 0x000fe60003800200 */
[----:B------:R-:W-:-:S04]  /*2fb0*/  IMAD.WIDE.U32 R12, R23, R113, RZ ;  /* 0x00000071170c7225 */ /* 0x000fc800078e00ff */
[----:B------:R-:W-:Y:S01]  /*2fc0*/  IMAD.WIDE.U32 R20, R20, R114, RZ ;  /* 0x0000007214147225 */ /* 0x000fe200078e00ff */
[----:B------:R-:W-:-:S03]  /*2fd0*/  IADD3 R89, P1, PT, R7, R12, RZ ;  /* 0x0000000c07597210 */ /* 0x000fc60007f3e0ff */
[----:B------:R-:W-:-:S04]  /*2fe0*/  IMAD.WIDE.U32 R22, R22, R114, RZ ;  /* 0x0000007216167225 */ /* 0x000fc800078e00ff */
[----:B------:R-:W-:Y:S01]  /*2ff0*/  IMAD.WIDE.U32 R14, R25, R113, RZ ;  /* 0x00000071190e7225 */ /* 0x000fe200078e00ff */
[----:B------:R-:W-:-:S03]  /*3000*/  IADD3 R21, P0, PT, R21, R22, RZ ;  /* 0x0000001615157210 */ /* 0x000fc60007f1e0ff */
[----:B------:R-:W-:-:S04]  /*3010*/  IMAD.WIDE.U32 R24, R24, R114, RZ ;  /* 0x0000007218187225 */ /* 0x000fc800078e00ff */
        /* <DEDUP_REMOVED lines=13> */
[----:B------:R-:W-:Y:S02]  /*30f0*/  IADD3.X R82, P1, PT, R23, R24, RZ, P1, !PT ;  /* 0x0000001817527210 */ /* 0x000fe40000f3e4ff */
[----:B------:R-:W-:Y:S01]  /*3100*/  IADD3.X R16, P0, PT, R15, R16, RZ, P0, !PT ;  /* 0x000000100f107210 */ /* 0x000fe2000071e4ff */
[----:B------:R-:W-:Y:S01]  /*3110*/  IMAD.WIDE.U32 R22, R81, R114, RZ ;  /* 0x0000007251167225 */ /* 0x000fe200078e00ff */
[----:B------:R-:W-:-:S03]  /*3120*/  IADD3.X R81, P2, PT, R12, R25, RZ, P1, !PT ;  /* 0x000000190c517210 */ /* 0x000fc60000f5e4ff */
[----:B------:R-:W-:Y:S01]  /*3130*/  IMAD.WIDE.U32 R24, R83, R114, RZ ;  /* 0x0000007253187225 */ /* 0x000fe200078e00ff */
[----:B------:R-:W-:-:S03]  /*3140*/  IADD3.X R17, P1, PT, R22, R17, RZ, P0, !PT ;  /* 0x0000001116117210 */ /* 0x000fc6000073e4ff */
[----:B------:R-:W-:Y:S01]  /*3150*/  IMAD.WIDE.U32 R14, R84, R113, RZ ;  /* 0x00000071540e7225 */ /* 0x000fe200078e00ff */
[----:B------:R-:W-:Y:S02]  /*3160*/  IADD3.X R23, P1, PT, R23, R24, RZ, P1, !PT ;  /* 0x0000001817177210 */ /* 0x000fe40000f3e4ff */
[----:B------:R-:W-:-:S03]  /*3170*/  IADD3.X R22, P0, PT, R13, R14, RZ, P2, !PT ;  /* 0x0000000e0d167210 */ /* 0x000fc6000171e4ff */
[----:B------:R-:W-:Y:S01]  /*3180*/  IMAD.X R24, R101, R114, R25, P1 ;  /* 0x0000007265187224 */ /* 0x000fe200008e0619 */
[----:B------:R-:W-:Y:S09]  /*3190*/  @P4 BRA `(.L_x_39) ;  /* 0x0000000000484947 */ /* 0x000ff20003800000 */
        /* <DEDUP_REMOVED lines=18> */
.L_x_39:
[----:B------:R-:W-:Y:S05]  /*32c0*/  BSYNC.RECONVERGENT B5 ;  /* 0x0000000000057941 */ /* 0x000fea0003800200 */
.L_x_38:
[----:B------:R-:W-:Y:S01]  /*32d0*/  BSSY.RECONVERGENT B5, `(.L_x_40) ;  /* 0x0000016000057945 */ /* 0x000fe20003800200 */
[----:B------:R-:W-:Y:S01]  /*32e0*/  MOV R83, R6 ;  /* 0x0000000600537202 */ /* 0x000fe20000000f00 */
[----:B------:R-:W-:Y:S02]  /*32f0*/  IMAD.X R14, R93, R113, R15, P0 ;  /* 0x000000715d0e7224 */ /* 0x000fe400000e060f */
        /* <DEDUP_REMOVED lines=19> */
.L_x_41:
[----:B------:R-:W-:Y:S05]  /*3430*/  BSYNC.RECONVERGENT B5 ;  /* 0x0000000000057941 */ /* 0x000fea0003800200 */
.L_x_40:
[----:B------:R-:W-:Y:S02]  /*3440*/  IADD3 R6, PT, PT, R88, R97, RZ ;  /* 0x0000006158067210 */ /* 0x000fe40007ffe0ff */
[----:B------:R-:W-:-:S03]  /*3450*/  IADD3 R7, PT, PT, R83, R20, RZ ;  /* 0x0000001453077210 */ /* 0x000fc60007ffe0ff */
[----:B------:R-:W-:Y:S02]  /*3460*/  IMAD R6, R6, 0x12253531, RZ ;  /* 0x1225353106067824 */ /* 0x000fe400078e02ff */
[----:B------:R-:W-:-:S03]  /*3470*/  IMAD R7, R7, 0x12253531, RZ ;  /* 0x1225353107077824 */ /* 0x000fc600078e02ff */
[----:B------:R-:W-:Y:S02]  /*3480*/  LOP3.LUT R25, R6, 0x3fffffff, RZ, 0xc0, !PT ;  /* 0x3fffffff06197812 */ /* 0x000fe400078ec0ff */
[----:B------:R-:W-:-:S03]  /*3490*/  LOP3.LUT R15, R7, 0x3fffffff, RZ, 0xc0, !PT ;  /* 0x3fffffff070f7812 */ /* 0x000fc600078ec0ff */
[----:B------:R-:W-:-:S04]  /*34a0*/  IMAD.WIDE.U32 R6, R25, 0x3d1, RZ ;  /* 0x000003d119067825 */ /* 0x000fc800078e00ff */
[----:B------:R-:W-:Y:S01]  /*34b0*/  IMAD.WIDE.U32 R12, R15, 0x3d1, RZ ;  /* 0x000003d10f0c7825 */ /* 0x000fe200078e00ff */
[----:B------:R-:W-:Y:S02]  /*34c0*/  IADD3 RZ, P4, PT, RZ, -R6, RZ ;  /* 0x80000006ffff7210 */ /* 0x000fe40007f9e0ff */
[----:B------:R-:W-:Y:S02]  /*34d0*/  IADD3 R84, PT, PT, -R6, RZ, RZ ;  /* 0x000000ff06547210 */ /* 0x000fe40007ffe1ff */
[----:B------:R-:W-:Y:S02]  /*34e0*/  IADD3 R6, P1, PT, R25, R7, RZ ;  /* 0x0000000719067210 */ /* 0x000fe40007f3e0ff */
[----:B------:R-:W-:Y:S02]  /*34f0*/  IADD3 R93, PT, PT, -R12, RZ, RZ ;  /* 0x000000ff0c5d7210 */ /* 0x000fe40007ffe1ff */
[----:B------:R-:W-:Y:S02]  /*3500*/  IADD3 RZ, P2, PT, RZ, -R12, RZ ;  /* 0x8000000cffff7210 */ /* 0x000fe40007f5e0ff */
[----:B------:R-:W-:-:S02]  /*3510*/  IADD3 R12, P5, PT, R15, R13, RZ ;  /* 0x0000000d0f0c7210 */ /* 0x000fc40007fbe0ff */
[----:B------:R-:W-:Y:S01]  /*3520*/  LOP3.LUT R7, RZ, R6, RZ, 0x33, !PT ;  /* 0x00000006ff077212 */ /* 0x000fe200078e33ff */
[----:B------:R-:W-:Y:S01]  /*3530*/  SEL R6, RZ, 0x1, !P1 ;  /* 0x00000001ff067807 */ /* 0x000fe20004800000 */
[----:B------:R-:W-:Y:S02]  /*3540*/  LOP3.LUT R13, RZ, R12, RZ, 0x33, !PT ;  /* 0x0000000cff0d7212 */ /* 0x000fe400078e33ff */
[----:B------:R-:W-:Y:S01]  /*3550*/  IADD3 R97, P0, PT, R84, R97, RZ ;  /* 0x0000006154617210 */ /* 0x000fe20007f1e0ff */
[----:B------:R-:W-:Y:S01]  /*3560*/  SEL R12, RZ, 0x1, !P5 ;  /* 0x00000001ff0c7807 */ /* 0x000fe20006800000 */
[----:B------:R-:W-:Y:S02]  /*3570*/  IADD3.X R7, P4, PT, RZ, R7, RZ, P4, !PT ;  /* 0x00000007ff077210 */ /* 0x000fe4000279e4ff */
[----:B------:R-:W-:Y:S02]  /*3580*/  LOP3.LUT R6, RZ, R6, RZ, 0x33, !PT ;  /* 0x00000006ff067212 */ /* 0x000fe400078e33ff */
[----:B------:R-:W-:-:S02]  /*3590*/  IADD3.X R84, P2, PT, RZ, R13, RZ, P2, !PT ;  /* 0x0000000dff547210 */ /* 0x000fc4000175e4ff */
[----:B------:R-:W-:Y:S02]  /*35a0*/  IADD3 R100, P3, PT, R93, R20, RZ ;  /* 0x000000145d647210 */ /* 0x000fe40007f7e0ff */
[----:B------:R-:W-:Y:S02]  /*35b0*/  IADD3.X R13, P0, PT, R7, R122, RZ, P0, !PT ;  /* 0x0000007a070d7210 */ /* 0x000fe4000071e4ff */
[----:B------:R-:W-:Y:S02]  /*35c0*/  IADD3 R20, P1, PT, R97, R88, RZ ;  /* 0x0000005861147210 */ /* 0x000fe40007f3e0ff */
[----:B------:R-:W-:Y:S02]  /*35d0*/  LOP3.LUT R12, RZ, R12, RZ, 0x33, !PT ;  /* 0x0000000cff0c7212 */ /* 0x000fe400078e33ff */
[----:B------:R-:W-:Y:S02]  /*35e0*/  IADD3.X R7, P5, PT, RZ, R6, RZ, P4, !PT ;  /* 0x00000006ff077210 */ /* 0x000fe400027be4ff */
[----:B------:R-:W-:-:S02]  /*35f0*/  IADD3.X R84, P3, PT, R84, R21, RZ, P3, !PT ;  /* 0x0000001554547210 */ /* 0x000fc40001f7e4ff */
[----:B------:R-:W-:Y:S02]  /*3600*/  IADD3.X R12, P2, PT, RZ, R12, RZ, P2, !PT ;  /* 0x0000000cff0c7210 */ /* 0x000fe4000175e4ff */
[----:B------:R-:W-:Y:S02]  /*3610*/  IADD3.X R7, P0, PT, R7, R120, RZ, P0, !PT ;  /* 0x0000007807077210 */ /* 0x000fe4000071e4ff */
[----:B------:R-:W-:Y:S02]  /*3620*/  IADD3.X R13, P1, PT, R13, R112, RZ, P1, !PT ;  /* 0x000000700d0d7210 */ /* 0x000fe40000f3e4ff */
[----:B------:R-:W-:Y:S02]  /*3630*/  IADD3.X R6, P5, PT, RZ, -0x1, RZ, P5, !PT ;  /* 0xffffffffff067810 */ /* 0x000fe40002fbe4ff */
[----:B------:R-:W-:Y:S02]  /*3640*/  IADD3 R100, P4, PT, R100, R83, RZ ;  /* 0x0000005364647210 */ /* 0x000fe40007f9e0ff */
[----:B------:R-:W-:-:S02]  /*3650*/  IADD3.X R69, P3, PT, R12, R69, RZ, P3, !PT ;  /* 0x000000450c457210 */ /* 0x000fc40001f7e4ff */
[----:B------:R-:W-:Y:S02]  /*3660*/  IADD3.X R126, P1, PT, R7, R126, RZ, P1, !PT ;  /* 0x0000007e077e7210 */ /* 0x000fe40000f3e4ff */
[----:B------:R-:W-:Y:S02]  /*3670*/  IADD3.X R12, P2, PT, RZ, -0x1, RZ, P2, !PT ;  /* 0xffffffffff0c7810 */ /* 0x000fe4000175e4ff */
[----:B------:R-:W-:Y:S02]  /*3680*/  IADD3.X R111, P0, PT, R6, R111, RZ, P0, !PT ;  /* 0x0000006f066f7210 */ /* 0x000fe4000071e4ff */
[----:B------:R-:W-:Y:S02]  /*3690*/  IADD3.X R7, P5, PT, RZ, -0x1, RZ, P5, !PT ;  /* 0xffffffffff077810 */ /* 0x000fe40002fbe4ff */
[----:B------:R-:W-:Y:S02]  /*36a0*/  IADD3.X R89, P4, PT, R84, R89, RZ, P4, !PT ;  /* 0x0000005954597210 */ /* 0x000fe4000279e4ff */
[----:B------:R-:W-:-:S02]  /*36b0*/  IADD3.X R77, P3, PT, R12, R77, RZ, P3, !PT ;  /* 0x0000004d0c4d7210 */ /* 0x000fc40001f7e4ff */
[----:B------:R-:W-:Y:S02]  /*36c0*/  IADD3.X R111, P1, PT, R111, R94, RZ, P1, !PT ;  /* 0x0000005e6f6f7210 */ /* 0x000fe40000f3e4ff */
[----:B------:R-:W-:Y:S02]  /*36d0*/  IADD3.X R7, P0, PT, R7, R124, RZ, P0, !PT ;  /* 0x0000007c07077210 */ /* 0x000fe4000071e4ff */
[----:B------:R-:W-:Y:S02]  /*36e0*/  IADD3.X R12, P2, PT, RZ, -0x1, RZ, P2, !PT ;  /* 0xffffffffff0c7810 */ /* 0x000fe4000175e4ff */
[----:B------:R-:W-:Y:S02]  /*36f0*/  IADD3.X R76, P4, PT, R69, R76, RZ, P4, !PT ;  /* 0x0000004c454c7210 */ /* 0x000fe4000279e4ff */
[----:B------:R-:W-:Y:S02]  /*3700*/  IADD3.X R92, P1, PT, R7, R92, RZ, P1, !PT ;  /* 0x0000005c075c7210 */ /* 0x000fe40000f3e4ff */
[----:B------:R-:W-:-:S02]  /*3710*/  IADD3.X R6, P5, PT, RZ, -0x1, RZ, P5, !PT ;  /* 0xffffffffff067810 */ /* 0x000fc40002fbe4ff */
[----:B------:R-:W-:Y:S02]  /*3720*/  IADD3.X R79, P3, PT, R12, R79, RZ, P3, !PT ;  /* 0x0000004f0c4f7210 */ /* 0x000fe40001f7e4ff */
[----:B------:R-:W-:Y:S02]  /*3730*/  IADD3.X R7, P2, PT, RZ, -0x1, RZ, P2, !PT ;  /* 0xffffffffff077810 */ /* 0x000fe4000175e4ff */
[----:B------:R-:W-:Y:S02]  /*3740*/  IADD3.X R77, P4, PT, R77, R78, RZ, P4, !PT ;  /* 0x0000004e4d4d7210 */ /* 0x000fe4000279e4ff */
        /* <DEDUP_REMOVED lines=9> */
[----:B------:R-:W-:Y:S02]  /*37e0*/  IADD3.X R12, P2, PT, RZ, -0x1, RZ, P2, !PT ;  /* 0xffffffffff0c7810 */ /* 0x000fe4000175e4ff */
[----:B------:R-:W-:Y:S02]  /*37f0*/  IADD3.X R17, P4, PT, R21, R82, RZ, P4, !PT ;  /* 0x0000005215117210 */ /* 0x000fe4000279e4ff */
[----:B------:R-:W-:Y:S02]  /*3800*/  IADD3.X R7, P0, PT, R7, R0, RZ, P0, !PT ;  /* 0x0000000007077210 */ /* 0x000fe4000071e4ff */
[----:B------:R-:W-:Y:S02]  /*3810*/  IADD3.X R6, P1, PT, R6, R87, RZ, P1, !PT ;  /* 0x0000005706067210 */ /* 0x000fe40000f3e4ff */
[----:B------:R-:W-:Y:S02]  /*3820*/  IADD3.X R23, P3, PT, R12, R23, RZ, P3, !PT ;  /* 0x000000170c177210 */ /* 0x000fe40001f7e4ff */
[----:B------:R-:W-:-:S02]  /*3830*/  IADD3.X R16, P4, PT, R16, R81, RZ, P4, !PT ;  /* 0x0000005110107210 */ /* 0x000fc4000279e4ff */
[----:B------:R-:W-:Y:S02]  /*3840*/  IADD3.X R25, PT, PT, R86, -0x1, R25, P0, P5 ;  /* 0xffffffff56197810 */ /* 0x000fe400007ea419 */
[----:B------:R-:W-:Y:S02]  /*3850*/  IADD3.X R7, P1, PT, R7, R90, RZ, P1, !PT ;  /* 0x0000005a07077210 */ /* 0x000fe40000f3e4ff */
[----:B------:R-:W-:Y:S02]  /*3860*/  IADD3.X R15, PT, PT, R24, -0x1, R15, P3, P2 ;  /* 0xffffffff180f7810 */ /* 0x000fe40001fe440f */
[----:B------:R-:W-:Y:S02]  /*3870*/  IADD3.X R85, P4, PT, R23, R22, RZ, P4, !PT ;  /* 0x0000001617557210 */ /* 0x000fe4000279e4ff */
[----:B------:R-:W-:Y:S02]  /*3880*/  IADD3.X R18, PT, PT, R25, R18, RZ, P1, !PT ;  /* 0x0000001219127210 */ /* 0x000fe40000ffe4ff */
[----:B------:R-:W-:-:S02]  /*3890*/  IADD3.X R0, PT, PT, R15, R14, RZ, P4, !PT ;  /* 0x0000000e0f007210 */ /* 0x000fc400027fe4ff */
        /* <DEDUP_REMOVED lines=15> */
[----:B------:R-:W-:Y:S01]  /*3990*/  SHF.R.W.U32 R84, R85, 0x1e, R0 ;  /* 0x0000001e55547819 */ /* 0x000fe20000001e00 */
[----:B------:R-:W-:Y:S06]  /*39a0*/  BRA `(.L_x_42) ;  /* 0xffffffe0004c7947 */ /* 0x000fec000383ffff */
.L_x_37:
[----:B------:R-:W-:Y:S05]  /*39b0*/  BSYNC.RECONVERGENT B4 ;  /* 0x0000000000047941 */ /* 0x000fea0003800200 */
.L_x_21:
[----:B------:R-:W-:Y:S01]  /*39c0*/  IADD3 R6, PT, PT, R88, R97, RZ ;  /* 0x0000006158067210 */ /* 0x000fe20007ffe0ff */
[----:B------:R-:W-:Y:S04]  /*39d0*/  BSSY.RECONVERGENT B4, `(.L_x_43) ;  /* 0x0000044000047945 */ /* 0x000fe80003800200 */
[----:B------:R-:W-:-:S05]  /*39e0*/  IMAD R6, R6, 0x12253531, RZ ;  /* 0x1225353106067824 */ /* 0x000fca00078e02ff */
[----:B------:R-:W-:-:S05]  /*39f0*/  LOP3.LUT R13, R6, 0x3fffffff, RZ, 0xc0, !PT ;  /* 0x3fffffff060d7812 */ /* 0x000fca00078ec0ff */
[----:B------:R-:W-:-:S05]  /*3a00*/  IMAD.WIDE.U32 R6, R13, 0x3d1, RZ ;  /* 0x000003d10d067825 */ /* 0x000fca00078e00ff */
[----:B------:R-:W-:Y:S02]  /*3a10*/  IADD3 R7, P1, PT, R13, R7, RZ ;  /* 0x000000070d077210 */ /* 0x000fe40007f3e0ff */
[----:B------:R-:W-:Y:S02]  /*3a20*/  IADD3 RZ, P0, PT, RZ, -R6, RZ ;  /* 0x80000006ffff7210 */ /* 0x000fe40007f1e0ff */
[----:B------:R-:W-:Y:S02]  /*3a30*/  IADD3 R12, PT, PT, -R6, RZ, RZ ;  /* 0x000000ff060c7210 */ /* 0x000fe40007ffe1ff */
[----:B------:R-:W-:Y:S01]  /*3a40*/  LOP3.LUT R7, RZ, R7, RZ, 0x33, !PT ;  /* 0x00000007ff077212 */ /* 0x000fe200078e33ff */
[----:B------:R-:W-:Y:S01]  /*3a50*/  SEL R6, RZ, 0x1, !P1 ;  /* 0x00000001ff067807 */ /* 0x000fe20004800000 */
[----:B------:R-:W-:Y:S02]  /*3a60*/  IADD3 R97, P1, PT, R12, R97, RZ ;  /* 0x000000610c617210 */ /* 0x000fe40007f3e0ff */
[----:B------:R-:W-:-:S02]  /*3a70*/  IADD3.X R7, P0, PT, RZ, R7, RZ, P0, !PT ;  /* 0x00000007ff077210 */ /* 0x000fc4000071e4ff */
[----:B------:R-:W-:Y:S02]  /*3a80*/  LOP3.LUT R6, RZ, R6, RZ, 0x33, !PT ;  /* 0x00000006ff067212 */ /* 0x000fe400078e33ff */
[----:B------:R-:W-:Y:S02]  /*3a90*/  IADD3.X R15, P1, PT, R7, R122, RZ, P1, !PT ;  /* 0x0000007a070f7210 */ /* 0x000fe40000f3e4ff */
[----:B------:R-:W-:Y:S02]  /*3aa0*/  IADD3.X R7, P0, PT, RZ, R6, RZ, P0, !PT ;  /* 0x00000006ff077210 */ /* 0x000fe4000071e4ff */
[----:B------:R-:W-:Y:S02]  /*3ab0*/  IADD3 R97, P2, PT, R97, R88, RZ ;  /* 0x0000005861617210 */ /* 0x000fe40007f5e0ff */
[----:B------:R-:W-:Y:S02]  /*3ac0*/  IADD3.X R7, P1, PT, R7, R120, RZ, P1, !PT ;  /* 0x0000007807077210 */ /* 0x000fe40000f3e4ff */
[----:B------:R-:W-:-:S02]  /*3ad0*/  IADD3.X R112, P2, PT, R15, R112, RZ, P2, !PT ;  /* 0x000000700f707210 */ /* 0x000fc4000175e4ff */
[----:B------:R-:W-:Y:S02]  /*3ae0*/  IADD3.X R6, P0, PT, RZ, -0x1, RZ, P0, !PT ;  /* 0xffffffffff067810 */ /* 0x000fe4000071e4ff */
[----:B------:R-:W-:Y:S02]  /*3af0*/  IADD3.X R17, P2, PT, R7, R126, RZ, P2, !PT ;  /* 0x0000007e07117210 */ /* 0x000fe4000175e4ff */
[----:B------:R-:W-:Y:S02]  /*3b00*/  IADD3.X R111, P1, PT, R6, R111, RZ, P1, !PT ;  /* 0x0000006f066f7210 */ /* 0x000fe40000f3e4ff */
[----:B------:R-:W-:Y:S02]  /*3b10*/  IADD3.X R7, P0, PT, RZ, -0x1, RZ, P0, !PT ;  /* 0xffffffffff077810 */ /* 0x000fe4000071e4ff */
[----:B------:R-:W-:Y:S02]  /*3b20*/  IADD3.X R94, P3, PT, R111, R94, RZ, P2, !PT ;  /* 0x0000005e6f5e7210 */ /* 0x000fe4000177e4ff */
[----:B------:R-:W-:-:S02]  /*3b30*/  IADD3.X R7, P2, PT, R7, R124, RZ, P1, !PT ;  /* 0x0000007c07077210 */ /* 0x000fc40000f5e4ff */
[----:B------:R-:W-:Y:S01]  /*3b40*/  IADD3.X R6, P1, PT, RZ, -0x1, RZ, P0, !PT ;  /* 0xffffffffff067810 */ /* 0x000fe2000073e4ff */
[----:B------:R-:W-:-:S03]  /*3b50*/  IADD.64 RZ, P0, -R50, R48 ;  /* 0x0000003032ff7235 */ /* 0x000fc60007800300 */
[----:B------:R-:W-:Y:S02]  /*3b60*/  IADD3.X R91, P2, PT, R6, R91, RZ, P2, !PT ;  /* 0x0000005b065b7210 */ /* 0x000fe4000175e4ff */
[----:B------:R-:W-:Y:S01]  /*3b70*/  IADD3.X R6, P1, PT, RZ, -0x1, RZ, P1, !PT ;  /* 0xffffffffff067810 */ /* 0x000fe20000f3e4ff */
[----:B------:R-:W-:-:S03]  /*3b80*/  IADD.64.X R118, P0, ~R58, R46, P0 ;  /* 0x0000002e3a767235 */ /* 0x000fc60000000700 */
[----:B------:R-:W-:Y:S02]  /*3b90*/  IADD3.X R127, P3, PT, R7, R92, RZ, P3, !PT ;  /* 0x0000005c077f7210 */ /* 0x000fe40001f7e4ff */
[----:B------:R-:W-:Y:S01]  /*3ba0*/  IADD3.X R6, P2, PT, R6, R85, RZ, P2, !PT ;  /* 0x0000005506067210 */ /* 0x000fe2000175e4ff */
[----:B------:R-:W-:-:S03]  /*3bb0*/  IADD.64.X R122, P0, ~R60, R44, P0 ;  /* 0x0000002c3c7a7235 */ /* 0x000fc60000000700 */
[----:B------:R-:W-:Y:S02]  /*3bc0*/  IADD3.X R7, P1, PT, RZ, -0x1, RZ, P1, !PT ;  /* 0xffffffffff077810 */ /* 0x000fe40000f3e4ff */
[----:B------:R-:W-:Y:S01]  /*3bd0*/  IADD3.X R96, P3, PT, R91, R96, RZ, P3, !PT ;  /* 0x000000605b607210 */ /* 0x000fe20001f7e4ff */
[----:B------:R-:W-:-:S03]  /*3be0*/  IADD.64.X R62, P0, ~R62, R42, P0 ;  /* 0x0000002a3e3e7235 */ /* 0x000fc60000000700 */
[----:B------:R-:W-:Y:S02]  /*3bf0*/  IADD3.X R7, P2, PT, R7, R0, RZ, P2, !PT ;  /* 0x0000000007077210 */ /* 0x000fe4000175e4ff */
[----:B------:R-:W-:Y:S02]  /*3c00*/  IADD3.X R87, P3, PT, R6, R87, RZ, P3, !PT ;  /* 0x0000005706577210 */ /* 0x000fe40001f7e4ff */
[----:B------:R-:W-:Y:S01]  /*3c10*/  IADD3.X R13, PT, PT, R86, -0x1, R13, P2, P1 ;  /* 0xffffffff560d7810 */ /* 0x000fe200017e240d */
[----:B------:R-:W-:Y:S01]  /*3c20*/  ISETP.GT.AND P1, PT, R115, -0x1, PT ;  /* 0xffffffff7300780c */ /* 0x000fe20003f24270 */
[----:B------:R-:W-:Y:S02]  /*3c30*/  IADD3.X R90, P3, PT, R7, R90, RZ, P3, !PT ;  /* 0x0000005a075a7210 */ /* 0x000fe40001f7e4ff */
[----:B------:R-:W-:Y:S02]  /*3c40*/  SHF.R.W.U32 R21, R112, 0x1e, R17 ;  /* 0x0000001e70157819 */ /* 0x000fe40000001e11 */
[----:B------:R-:W-:-:S02]  /*3c50*/  IADD3.X R13, PT, PT, R13, R18, RZ, P3, !PT ;  /* 0x000000120d0d7210 */ /* 0x000fc40001ffe4ff */
[----:B------:R-:W-:Y:S02]  /*3c60*/  SHF.R.W.U32 R103, R94, 0x1e, R127 ;  /* 0x0000001e5e677819 */ /* 0x000fe40000001e7f */
[----:B------:R-:W-:Y:S02]  /*3c70*/  SHF.R.W.U32 R19, R97, 0x1e, R112 ;  /* 0x0000001e61137819 */ /* 0x000fe40000001e70 */
[----:B------:R-:W-:Y:S02]  /*3c80*/  SHF.R.W.U32 R17, R17, 0x1e, R94 ;  /* 0x0000001e11117819 */ /* 0x000fe40000001e5e */
[----:B------:R-:W-:Y:S02]  /*3c90*/  SHF.R.W.U32 R127, R127, 0x1e, R96 ;  /* 0x0000001e7f7f7819 */ /* 0x000fe40000001e60 */
[----:B------:R-:W-:Y:S02]  /*3ca0*/  SHF.R.W.U32 R133, R96, 0x1e, R87 ;  /* 0x0000001e60857819 */ /* 0x000fe40000001e57 */
[----:B------:R-:W-:-:S02]  /*3cb0*/  SHF.R.W.U32 R137, R87, 0x1e, R90 ;  /* 0x0000001e57897819 */ /* 0x000fc40000001e5a */
[--C-:B------:R-:W-:Y:S02]  /*3cc0*/  SHF.R.W.U32 R69, R90, 0x1e, R13.reuse ;  /* 0x0000001e5a457819 */ /* 0x100fe40000001e0d */
[----:B------:R-:W-:Y:S01]  /*3cd0*/  SHF.R.S32.HI R0, RZ, 0x1e, R13 ;  /* 0x0000001eff007819 */ /* 0x000fe2000001140d */
        /* <DEDUP_REMOVED lines=19> */
.L_x_44:
[----:B------:R-:W-:Y:S05]  /*3e10*/  BSYNC.RECONVERGENT B4 ;  /* 0x0000000000047941 */ /* 0x000fea0003800200 */
.L_x_43:
[----:B------:R-:W-:Y:S01]  /*3e20*/  ISETP.GT.AND P1, PT, R0, -0x1, PT ;  /* 0xffffffff0000780c */ /* 0x000fe20003f24270 */
[----:B------:R-:W-:-:S12]  /*3e30*/  BSSY.RECONVERGENT B4, `(.L_x_45) ;  /* 0x000000d000047945 */ /* 0x000fd80003800200 */
[----:B------:R-:W-:Y:S05]  /*3e40*/  @P1 BRA `(.L_x_46) ;  /* 0x00000000002c1947 */ /* 0x000fea0003800000 */
.L_x_47:
[----:B------:R-:W-:-:S04]  /*3e50*/  IADD3 R19, P1, PT, R19, -0x3d1, RZ ;  /* 0xfffffc2f13137810 */ /* 0x000fc80007f3e0ff */
[----:B------:R-:W-:-:S04]  /*3e60*/  IADD3.X R21, P1, PT, R21, -0x2, RZ, P1, !PT ;  /* 0xfffffffe15157810 */ /* 0x000fc80000f3e4ff */
[----:B------:R-:W-:-:S04]  /*3e70*/  IADD3.X R17, P1, PT, R17, -0x1, RZ, P1, !PT ;  /* 0xffffffff11117810 */ /* 0x000fc80000f3e4ff */
[----:B------:R-:W-:-:S04]  /*3e80*/  IADD3.X R103, P1, PT, R103, -0x1, RZ, P1, !PT ;  /* 0xffffffff67677810 */ /* 0x000fc80000f3e4ff */
[----:B------:R-:W-:-:S04]  /*3e90*/  IADD3.X R127, P1, PT, R127, -0x1, RZ, P1, !PT ;  /* 0xffffffff7f7f7810 */ /* 0x000fc80000f3e4ff */
[----:B------:R-:W-:-:S04]  /*3ea0*/  IADD3.X R133, P1, PT, R133, -0x1, RZ, P1, !PT ;  /* 0xffffffff85857810 */ /* 0x000fc80000f3e4ff */
[----:B------:R-:W-:-:S04]  /*3eb0*/  IADD3.X R137, P1, PT, R137, -0x1, RZ, P1, !PT ;  /* 0xffffffff89897810 */ /* 0x000fc80000f3e4ff */
[----:B------:R-:W-:-:S04]  /*3ec0*/  IADD3.X R69, P1, PT, R69, -0x1, RZ, P1, !PT ;  /* 0xffffffff45457810 */ /* 0x000fc80000f3e4ff */
[----:B------:R-:W-:-:S05]  /*3ed0*/  IADD3.X R0, PT, PT, RZ, R0, RZ, P1, !PT ;  /* 0x00000000ff007210 */ /* 0x000fca0000ffe4ff */
[----:B------:R-:W-:-:S13]  /*3ee0*/  ISETP.GE.AND P1, PT, R0, RZ, PT ;  /* 0x000000ff0000720c */ /* 0x000fda0003f26270 */
[----:B------:R-:W-:Y:S05]  /*3ef0*/  @!P1 BRA `(.L_x_47) ;  /* 0xfffffffc00d49947 */ /* 0x000fea000383ffff */
.L_x_46:
[----:B------:R-:W-:Y:S05]  /*3f00*/  BSYNC.RECONVERGENT B4 ;  /* 0x0000000000047941 */ /* 0x000fea0003800200 */
.L_x_45:
[----:B------:R-:W-:Y:S01]  /*3f10*/  ISETP.NE.AND P1, PT, R0, RZ, PT ;  /* 0x000000ff0000720c */ /* 0x000fe20003f25270 */
[----:B------:R-:W-:Y:S01]  /*3f20*/  BSSY.RECONVERGENT B4, `(.L_x_48) ;  /* 0x000000e000047945 */ /* 0x000fe20003800200 */
[----:B------:R-:W-:-:S11]  /*3f30*/  IADD.64 R82, -R50, R48 ;  /* 0x0000003032527235 */ /* 0x000fd600078e0300 */
[----:B------:R-:W-:Y:S05]  /*3f40*/  @!P1 BRA `(.L_x_49) ;  /* 0x00000000002c9947 */ /* 0x000fea0003800000 */
.L_x_50:
[----:B------:R-:W-:-:S04]  /*3f50*/  IADD3 R19, P1, PT, R19, 0x3d1, RZ ;  /* 0x000003d113137810 */ /* 0x000fc80007f3e0ff */
[----:B------:R-:W-:-:S04]  /*3f60*/  IADD3.X R21, P1, PT, R21, 0x1, RZ, P1, !PT ;  /* 0x0000000115157810 */ /* 0x000fc80000f3e4ff */
[----:B------:R-:W-:-:S04]  /*3f70*/  IADD3.X R17, P1, PT, RZ, R17, RZ, P1, !PT ;  /* 0x00000011ff117210 */ /* 0x000fc80000f3e4ff */
[----:B------:R-:W-:-:S04]  /*3f80*/  IADD3.X R103, P1, PT, RZ, R103, RZ, P1, !PT ;  /* 0x00000067ff677210 */ /* 0x000fc80000f3e4ff */
[----:B------:R-:W-:-:S04]  /*3f90*/  IADD3.X R127, P1, PT, RZ, R127, RZ, P1, !PT ;  /* 0x0000007fff7f7210 */ /* 0x000fc80000f3e4ff */
[----:B------:R-:W-:-:S04]  /*3fa0*/  IADD3.X R133, P1, PT, RZ, R133, RZ, P1, !PT ;  /* 0x00000085ff857210 */ /* 0x000fc80000f3e4ff */
[----:B------:R-:W-:-:S04]  /*3fb0*/  IADD3.X R137, P1, PT, RZ, R137, RZ, P1, !PT ;  /* 0x00000089ff897210 */ /* 0x000fc80000f3e4ff */
[----:B------:R-:W-:-:S04]  /*3fc0*/  IADD3.X R69, P1, PT, RZ, R69, RZ, P1, !PT ;  /* 0x00000045ff457210 */ /* 0x000fc80000f3e4ff */
[----:B------:R-:W-:-:S05]  /*3fd0*/  IADD3.X R0, PT, PT, R0, -0x1, RZ, P1, !PT ;  /* 0xffffffff00007810 */ /* 0x000fca0000ffe4ff */
[----:B------:R-:W-:-:S13]  /*3fe0*/  ISETP.GT.AND P1, PT, R0, RZ, PT ;  /* 0x000000ff0000720c */ /* 0x000fda0003f24270 */
[----:B------:R-:W-:Y:S05]  /*3ff0*/  @P1 BRA `(.L_x_50) ;  /* 0xfffffffc00d41947 */ /* 0x000fea000383ffff */
.L_x_49:
[----:B------:R-:W-:Y:S05]  /*4000*/  BSYNC.RECONVERGENT B4 ;  /* 0x0000000000047941 */ /* 0x000fea0003800200 */
.L_x_48:
[----:B------:R-:W-:Y:S04]  /*4010*/  BSSY.RECONVERGENT B4, `(.L_x_51) ;  /* 0x0000008000047945 */ /* 0x000fe80003800200 */
[----:B------:R-:W-:Y:S05]  /*4020*/  @P0 BRA `(.L_x_52) ;  /* 0x0000000000180947 */ /* 0x000fea0003800000 */
[----:B------:R-:W-:Y:S02]  /*4030*/  UMOV.64 UR6, 0xfffffffefffffc2f ;  /* 0xfefffffc2f067482 */ /* 0x000fe40008ffffff */
[C---:B------:R-:W-:Y:S02]  /*4040*/  IADD.64 RZ, P0, R82.reuse, UR6 ;  /* 0x0000000652ff7c35 */ /* 0x040fe4000f800200 */
[----:B------:R-:W-:-:S04]  /*4050*/  IADD.64 R82, R82, UR6 ;  /* 0x0000000652527c35 */ /* 0x000fc8000f8e0200 */
[----:B------:R-:W-:-:S06]  /*4060*/  IADD.64.X R118, P0, R118, -0x1, P0 ;  /* 0xffffffff76767835 */ /* 0x000fcc0000000600 */
[----:B------:R-:W-:-:S06]  /*4070*/  IADD.64.X R122, P0, R122, -0x1, P0 ;  /* 0xffffffff7a7a7835 */ /* 0x000fcc0000000600 */
[----:B------:R-:W-:-:S08]  /*4080*/  IADD.64.X R62, R62, -0x1, P0 ;  /* 0xffffffff3e3e7835 */ /* 0x000fd000000e0600 */
.L_x_52:
[----:B------:R-:W-:Y:S05]  /*4090*/  BSYNC.RECONVERGENT B4 ;  /* 0x0000000000047941 */ /* 0x000fea0003800200 */
.L_x_51:
[-C--:B------:R-:W-:Y:S01]  /*40a0*/  IMAD.WIDE.U32 R100, R82, R17.reuse, RZ ;  /* 0x0000001152647225 */ /* 0x080fe200078e00ff */
[----:B------:R-:W-:Y:S03]  /*40b0*/  BSSY.RECONVERGENT B4, `(.L_x_53) ;  /* 0x00001c7000047945 */ /* 0x000fe60003800200 */
[----:B------:R-:W-:-:S04]  /*40c0*/  IMAD.WIDE.U32 R6, R83, R17, RZ ;  /* 0x0000001153067225 */ /* 0x000fc800078e00ff */
[----:B------:R-:W-:Y:S01]  /*40d0*/  IMAD.WIDE.U32 R12, R82, R103, RZ ;  /* 0x00000067520c7225 */ /* 0x000fe200078e00ff */
[----:B------:R-:W-:-:S03]  /*40e0*/  IADD3 R101, P3, PT, R101, R6, RZ ;  /* 0x0000000665657210 */ /* 0x000fc60007f7e0ff */
[----:B------:R-:W-:Y:S01]  /*40f0*/  IMAD.WIDE.U32 R14, R83, R103, RZ ;  /* 0x00000067530e7225 */ /* 0x000fe200078e00ff */
[----:B------:R-:W-:-:S03]  /*4100*/  IADD3 R101, P5, PT, R101, R12, RZ ;  /* 0x0000000c65657210 */ /* 0x000fc60007fbe0ff */
[----:B------:R-:W-:Y:S01]  /*4110*/  IMAD.WIDE.U32 R98, R82, R19, RZ ;  /* 0x0000001352627225 */ /* 0x000fe200078e00ff */
[----:B------:R-:W-:-:S03]  /*4120*/  IADD3 R77, P4, PT, R13, R14, RZ ;  /* 0x0000000e0d4d7210 */ /* 0x000fc60007f9e0ff */
[----:B------:R-:W-:-:S04]  /*4130*/  IMAD.WIDE.U32 R12, R118, R17, RZ ;  /* 0x00000011760c7225 */ /* 0x000fc800078e00ff */
[----:B------:R-:W-:Y:S01]  /*4140*/  IMAD.WIDE.U32 R24, R83, R19, RZ ;  /* 0x0000001353187225 */ /* 0x000fe200078e00ff */
[----:B------:R-:W-:-:S03]  /*4150*/  IADD3.X R0, P3, PT, R7, R12, RZ, P3, !PT ;  /* 0x0000000c07007210 */ /* 0x000fc60001f7e4ff */
[----:B------:R-:W-:Y:S01]  /*4160*/  IMAD.WIDE.U32 R50, R82, R21, RZ ;  /* 0x0000001552327225 */ /* 0x000fe200078e00ff */
[----:B------:R-:W-:-:S03]  /*4170*/  IADD3 R99, P0, PT, R99, R24, RZ ;  /* 0x0000001863637210 */ /* 0x000fc60007f1e0ff */
[----:B------:R-:W-:Y:S01]  /*4180*/  IMAD.WIDE.U32 R58, R83, R21, RZ ;  /* 0x00000015533a7225 */ /* 0x000fe200078e00ff */
[----:B------:R-:W-:-:S03]  /*4190*/  IADD3 R99, P1, PT, R99, R50, RZ ;  /* 0x0000003263637210 */ /* 0x000fc60007f3e0ff */
[----:B------:R-:W-:Y:S01]  /*41a0*/  IMAD.WIDE.U32 R6, R119, R17, RZ ;  /* 0x0000001177067225 */ /* 0x000fe200078e00ff */
[----:B------:R-:W-:-:S03]  /*41b0*/  IADD3 R79, P2, PT, R51, R58, RZ ;  /* 0x0000003a334f7210 */ /* 0x000fc60007f5e0ff */
        /* <DEDUP_REMOVED lines=16> */
[C---:B------:R-:W-:Y:S01]  /*42c0*/  IMAD.WIDE.U32 R60, R122.reuse, R19, RZ ;  /* 0x000000137a3c7225 */ /* 0x040fe200078e00ff */
[----:B------:R-:W-:Y:S02]  /*42d0*/  IADD3.X R14, P3, PT, R7, R14, RZ, P3, !PT ;  /* 0x0000000e070e7210 */ /* 0x000fe40001f7e4ff */
        /* <DEDUP_REMOVED lines=8> */
[----:B------:R-:W-:-:S02]  /*4360*/  IADD3.X R89, P2, PT, R77, R78, RZ, P2, !PT ;  /* 0x0000004e4d597210 */ /* 0x000fc4000175e4ff */
[----:B------:R-:W-:Y:S01]  /*4370*/  IADD3.X R16, P1, PT, R16, R87, RZ, P1, !PT ;  /* 0x0000005710107210 */ /* 0x000fe20000f3e4ff */
        /* <DEDUP_REMOVED lines=15> */
[----:B------:R-:W-:Y:S02]  /*4470*/  IADD3.X R76, P0, PT, R77, R60, RZ, P0, !PT ;  /* 0x0000003c4d4c7210 */ /* 0x000fe4000071e4ff */
[----:B------:R-:W-:Y:S01]  /*4480*/  IADD3.X R17, P1, PT, R20, R89, RZ, P1, !PT ;  /* 0x0000005914117210 */ /* 0x000fe20000f3e4ff */
[----:B------:R-:W-:Y:S01]  /*4490*/  IMAD.WIDE.U32 R78, R62, R21, RZ ;  /* 0x000000153e4e7225 */ /* 0x000fe200078e00ff */
[----:B------:R-:W-:Y:S02]  /*44a0*/  IADD3.X R24, P3, PT, R25, R22, RZ, P3, !PT ;  /* 0x0000001619187210 */ /* 0x000fe40001f7e4ff */
[----:B------:R-:W-:Y:S01]  /*44b0*/  IADD3.X R22, P1, PT, R76, R91, RZ, P1, !PT ;  /* 0x0000005b4c167210 */ /* 0x000fe20000f3e4ff */
[----:B------:R-:W-:Y:S01]  /*44c0*/  IMAD.WIDE.U32 R102, R63, R103, RZ ;  /* 0x000000673f667225 */ /* 0x000fe200078e00ff */
[----:B------:R-:W-:-:S03]  /*44d0*/  IADD3.X R81, P2, PT, R81, R78, RZ, P2, !PT ;  /* 0x0000004e51517210 */ /* 0x000fc6000175e4ff */
[----:B------:R-:W-:Y:S01]  /*44e0*/  IMAD.WIDE.U32 R58, R63, R19, RZ ;  /* 0x000000133f3a7225 */ /* 0x000fe200078e00ff */
[----:B------:R-:W-:Y:S02]  /*44f0*/  IADD3.X R51, P4, PT, R51, R102, RZ, P4, !PT ;  /* 0x0000006633337210 */ /* 0x000fe4000279e4ff */
[----:B------:R-:W-:Y:S01]  /*4500*/  IADD3.X R102, PT, PT, RZ, R23, RZ, P3, !PT ;  /* 0x00000017ff667210 */ /* 0x000fe20001ffe4ff */
[----:B------:R-:W-:Y:S01]  /*4510*/  IMAD.WIDE.U32 R20, R63, R21, RZ ;  /* 0x000000153f147225 */ /* 0x000fe200078e00ff */
[----:B------:R-:W-:Y:S02]  /*4520*/  IADD3.X R60, P0, PT, R61, R58, RZ, P0, !PT ;  /* 0x0000003a3d3c7210 */ /* 0x000fe4000071e4ff */
[----:B------:R-:W-:Y:S01]  /*4530*/  IADD3.X R19, P3, PT, R24, R87, RZ, P5, !PT ;  /* 0x0000005718137210 */ /* 0x000fe20002f7e4ff */
[----:B------:R-:W-:Y:S01]  /*4540*/  IMAD.WIDE.U32 R24, R82, R127, RZ ;  /* 0x0000007f52187225 */ /* 0x000fe200078e00ff */
[----:B------:R-:W-:Y:S02]  /*4550*/  IADD3.X R109, P5, PT, R79, R20, RZ, P2, !PT ;  /* 0x000000144f6d7210 */ /* 0x000fe400017be4ff */
[----:B------:R-:W-:Y:S01]  /*4560*/  IADD3.X R20, PT, PT, RZ, R59, RZ, P0, !PT ;  /* 0x0000003bff147210 */ /* 0x000fe200007fe4ff */
[----:B------:R-:W-:Y:S01]  /*4570*/  IMAD.WIDE.U32 R84, R118, R127, RZ ;  /* 0x0000007f76547225 */ /* 0x000fe200078e00ff */
[----:B------:R-:W-:-:S02]  /*4580*/  IADD3.X R23, P0, PT, R60, R81, RZ, P1, !PT ;  /* 0x000000513c177210 */ /* 0x000fc40000f1e4ff */
[----:B------:R-:W-:Y:S01]  /*4590*/  IADD3.X R102, P1, PT, R102, R51, RZ, P3, !PT ;  /* 0x0000003366667210 */ /* 0x000fe20001f3e4ff */
[----:B------:R-:W-:Y:S01]  /*45a0*/  IMAD.WIDE.U32 R50, R83, R127, RZ ;  /* 0x0000007f53327225 */ /* 0x000fe200078e00ff */
[----:B------:R-:W-:Y:S02]  /*45b0*/  IADD3.X R20, P0, PT, R20, R109, RZ, P0, !PT ;  /* 0x0000006d14147210 */ /* 0x000fe4000071e4ff */
[----:B------:R-:W-:Y:S01]  /*45c0*/  IADD3.X R103, PT, PT, RZ, RZ, R103, P1, P4 ;  /* 0x000000ffff677210 */ /* 0x000fe20000fe8467 */
[----:B------:R-:W-:Y:S02]  /*45d0*/  IADD.64 RZ, P4, R100, R12 ;  /* 0x0000000c64ff7235 */ /* 0x000fe40007880200 */
[----:B------:R-:W-:Y:S01]  /*45e0*/  IMAD.WIDE.U32 R58, R82, R133, RZ ;  /* 0x00000085523a7225 */ /* 0x000fe200078e00ff */
[----:B------:R-:W-:Y:S01]  /*45f0*/  IADD3 R25, P3, PT, R25, R50, RZ ;  /* 0x0000003219197210 */ /* 0x000fe20007f7e0ff */
[----:B------:R-:W-:Y:S02]  /*4600*/  IADD.64 R12, R100, R12 ;  /* 0x0000000c640c7235 */ /* 0x000fe400078e0200 */
[----:B------:R-:W-:-:S02]  /*4610*/  IADD.64.X R6, P4, R6, R16, P4 ;  /* 0x0000001006067235 */ /* 0x000fc40002080600 */
[----:B------:R-:W-:Y:S01]  /*4620*/  IMAD.WIDE.U32 R60, R83, R133, RZ ;  /* 0x00000085533c7225 */ /* 0x000fe200078e00ff */
[----:B------:R-:W-:Y:S02]  /*4630*/  IADD3.X R50, P3, PT, R51, R84, RZ, P3, !PT ;  /* 0x0000005433327210 */ /* 0x000fe40001f7e4ff */
[----:B------:R-:W-:Y:S01]  /*4640*/  IADD3.X R21, PT, PT, RZ, RZ, R21, P0, P5 ;  /* 0x000000ffff157210 */ /* 0x000fe200007ea415 */
[----:B------:R-:W-:Y:S01]  /*4650*/  IMAD.WIDE.U32 R86, R119, R127, RZ ;  /* 0x0000007f77567225 */ /* 0x000fe200078e00ff */
[----:B------:R-:W-:-:S03]  /*4660*/  IADD.64.X R14, P4, R14, R22, P4 ;  /* 0x000000160e0e7235 */ /* 0x000fc60002080600 */
[----:B------:R-:W-:Y:S01]  /*4670*/  IMAD.WIDE.U32 R88, R118, R133, RZ ;  /* 0x0000008576587225 */ /* 0x000fe200078e00ff */
[----:B------:R-:W-:Y:S02]  /*4680*/  IADD3 R59, P1, PT, R59, R60, RZ ;  /* 0x0000003c3b3b7210 */ /* 0x000fe40007f3e0ff */
[----:B------:R-:W-:Y:S01]  /*4690*/  IADD3 R25, P2, PT, R25, R58, RZ ;  /* 0x0000003a19197210 */ /* 0x000fe20007f5e0ff */
[----:B------:R-:W-:Y:S01]  /*46a0*/  IMAD.WIDE.U32 R120, R122, R127, RZ ;  /* 0x0000007f7a787225 */ /* 0x000fe200078e00ff */
[----:B------:R-:W-:Y:S01]  /*46b0*/  IADD3.X R84, P3, PT, R85, R86, RZ, P3, !PT ;  /* 0x0000005655547210 */ /* 0x000fe20001f7e4ff */
[----:B------:R-:W-:Y:S02]  /*46c0*/  IADD.64.X R18, P4, R18, R20, P4 ;  /* 0x0000001412127235 */ /* 0x000fe40002080600 */
[----:B------:R-:W-:Y:S01]  /*46d0*/  IMAD.WIDE.U32 R76, R82, R137, RZ ;  /* 0x00000089524c7225 */ /* 0x000fe200078e00ff */
[----:B------:R-:W-:Y:S02]  /*46e0*/  IADD3.X R61, P1, PT, R61, R88, RZ, P1, !PT ;  /* 0x000000583d3d7210 */ /* 0x000fe40000f3e4ff */
[----:B------:R-:W-:Y:S01]  /*46f0*/  IADD3.X R50, P2, PT, R50, R59, RZ, P2, !PT ;  /* 0x0000003b32327210 */ /* 0x000fe2000175e4ff */
[----:B------:R-:W-:Y:S01]  /*4700*/  IMAD.WIDE.U32 R78, R83, R137, RZ ;  /* 0x00000089534e7225 */ /* 0x000fe200078e00ff */
[----:B------:R-:W-:Y:S01]  /*4710*/  IADD3.X R60, P3, PT, R87, R120, RZ, P3, !PT ;  /* 0x00000078573c7210 */ /* 0x000fe20001f7e4ff */
[----:B------:R-:W-:-:S02]  /*4720*/  IADD.64.X R102, RZ, R102, P4 ;  /* 0x00000066ff667235 */ /* 0x000fc400020e0600 */
[----:B------:R-:W-:Y:S01]  /*4730*/  IMAD.WIDE.U32 R90, R119, R133, RZ ;  /* 0x00000085775a7225 */ /* 0x000fe200078e00ff */
[----:B------:R-:W-:Y:S01]  /*4740*/  IADD3 R77, P6, PT, R77, R78, RZ ;  /* 0x0000004e4d4d7210 */ /* 0x000fe20007fde0ff */
[----:B------:R-:W-:Y:S02]  /*4750*/  IADD.64 RZ, P4, R6, R24 ;  /* 0x0000001806ff7235 */ /* 0x000fe40007880200 */
[----:B------:R-:W-:Y:S01]  /*4760*/  IMAD.WIDE.U32 R106, R123, R127, RZ ;  /* 0x0000007f7b6a7225 */ /* 0x000fe200078e00ff */
[----:B------:R-:W-:Y:S01]  /*4770*/  IADD3.X R89, P1, PT, R89, R90, RZ, P1, !PT ;  /* 0x0000005a59597210 */ /* 0x000fe20000f3e4ff */
[----:B------:R-:W-:Y:S02]  /*4780*/  IADD.64 R6, R6, R24 ;  /* 0x0000001806067235 */ /* 0x000fe400078e0200 */
[----:B------:R-:W-:Y:S01]  /*4790*/  IMAD.WIDE.U32 R80, R82, R69, RZ ;  /* 0x0000004552507225 */ /* 0x000fe200078e00ff */
[----:B------:R-:W-:Y:S02]  /*47a0*/  IADD3.X R51, P2, PT, R84, R61, RZ, P2, !PT ;  /* 0x0000003d54337210 */ /* 0x000fe4000175e4ff */
[----:B------:R-:W-:Y:S01]  /*47b0*/  IADD3.X R120, P3, PT, R121, R106, RZ, P3, !PT ;  /* 0x0000006a79787210 */ /* 0x000fe20001f7e4ff */
[----:B------:R-:W-:Y:S01]  /*47c0*/  IMAD.WIDE.U32 R82, R83, R69, RZ ;  /* 0x0000004553527225 */ /* 0x000fe200078e00ff */
[----:B------:R-:W-:Y:S01]  /*47d0*/  IADD3 R77, P0, PT, R77, R80, RZ ;  /* 0x000000504d4d7210 */ /* 0x000fe20007f1e0ff */
[----:B------:R-:W-:-:S02]  /*47e0*/  IADD.64.X R50, P4, R14, R50, P4 ;  /* 0x000000320e327235 */ /* 0x000fc40002080600 */
        /* <DEDUP_REMOVED lines=12> */
[----:B------:R-:W-:Y:S01]  /*48b0*/  IADD3.X R113, P1, PT, R113, R116, RZ, P1, !PT ;  /* 0x0000007471717210 */ /* 0x000fe20000f3e4ff */
[----:B------:R-:W-:Y:S02]  /*48c0*/  IADD.64.X R18, P4, R18, R60, P4 ;  /* 0x0000003c12127235 */ /* 0x000fe40002080600 */
        /* <DEDUP_REMOVED lines=9> */
[----:B------:R-:W-:-:S04]  /*4960*/  IMAD.WIDE.U32 R114, R122, R69, RZ ;  /* 0x000000457a727225 */ /* 0x000fc800078e00ff */
[----:B------:R-:W-:-:S04]  /*4970*/  IMAD.WIDE.U32 R126, R63, R127, RZ ;  /* 0x0000007f3f7e7225 */ /* 0x000fc800078e00ff */
[----:B------:R-:W-:Y:S01]  /*4980*/  IMAD.WIDE.U32 R132, R63, R133, RZ ;  /* 0x000000853f847225 */ /* 0x000fe200078e00ff */
[----:B------:R-:W-:-:S03]  /*4990*/  IADD3.X R124, P3, PT, R125, R126, RZ, P3, !PT ;  /* 0x0000007e7d7c7210 */ /* 0x000fc60001f7e4ff */
[----:B------:R-:W-:Y:S01]  /*49a0*/  IMAD.WIDE.U32 R136, R63, R137, RZ ;  /* 0x000000893f887225 */ /* 0x000fe200078e00ff */
[----:B------:R-:W-:Y:S01]  /*49b0*/  IADD3.X R126, PT, PT, RZ, R127, RZ, P3, !PT ;  /* 0x0000007fff7e7210 */ /* 0x000fe20001ffe4ff */
[----:B------:R-:W-:Y:S02]  /*49c0*/  IADD.64 RZ, P3, R50, R76 ;  /* 0x0000004c32ff7235 */ /* 0x000fe40007860200 */
[----:B------:R-:W-:Y:S01]  /*49d0*/  IMAD.WIDE.U32 R134, R62, R69, RZ ;  /* 0x000000453e867225 */ /* 0x000fe200078e00ff */
[----:B------:R-:W-:Y:S01]  /*49e0*/  IADD3.X R17, P2, PT, R124, R117, RZ, P2, !PT ;  /* 0x000000757c117210 */ /* 0x000fe2000175e4ff */
[----:B------:R-:W-:Y:S02]  /*49f0*/  IADD.64 R50, R50, R76 ;  /* 0x0000004c32327235 */ /* 0x000fe400078e0200 */
[----:B------:R-:W-:Y:S01]  /*4a00*/  IMAD.WIDE.U32 R118, R119, R69, RZ ;  /* 0x0000004577767225 */ /* 0x000fe200078e00ff */
[----:B------:R-:W-:Y:S01]  /*4a10*/  IADD3.X R129, P1, PT, R129, R132, RZ, P1, !PT ;  /* 0x0000008481817210 */ /* 0x000fe20000f3e4ff */
[----:B------:R-:W-:-:S02]  /*4a20*/  IADD.64.X R16, P4, R102, R16, P4 ;  /* 0x0000001066107235 */ /* 0x000fc40002080600 */
[----:B------:R-:W-:Y:S01]  /*4a30*/  IMAD.WIDE.U32 R122, R123, R69, RZ ;  /* 0x000000457b7a7225 */ /* 0x000fe200078e00ff */
[----:B------:R-:W-:Y:S02]  /*4a40*/  IADD3.X R14, P2, PT, R126, R129, RZ, P2, !PT ;  /* 0x000000817e0e7210 */ /* 0x000fe4000175e4ff */
[----:B------:R-:W-:Y:S01]  /*4a50*/  IADD3.X R130, P6, PT, R131, R136, RZ, P6, !PT ;  /* 0x0000008883827210 */ /* 0x000fe200037de4ff */
[----:B------:R-:W-:Y:S01]  /*4a60*/  IMAD.WIDE.U32 R62, R63, R69, RZ ;  /* 0x000000453f3e7225 */ /* 0x000fe200078e00ff */
[----:B------:R-:W-:Y:S02]  /*4a70*/  IADD3 R69, P5, PT, R81, R82, RZ ;  /* 0x0000005251457210 */ /* 0x000fe40007fbe0ff */
[----:B------:R-:W-:Y:S02]  /*4a80*/  IADD3.X R15, PT, PT, RZ, RZ, R133, P2, P1 ;  /* 0x000000ffff0f7210 */ /* 0x000fe400017e2485 */
[----:B------:R-:W-:Y:S02]  /*4a90*/  IADD3.X R83, P5, PT, R83, R96, RZ, P5, !PT ;  /* 0x0000006053537210 */ /* 0x000fe40002fbe4ff */
[----:B------:R-:W-:Y:S01]  /*4aa0*/  IADD3.X R58, P0, PT, R58, R69, RZ, P0, !PT ;  /* 0x000000453a3a7210 */ /* 0x000fe2000071e4ff */
[----:B------:R-:W-:-:S03]  /*4ab0*/  IADD.64.X R14, RZ, R14, P4 ;  /* 0x0000000eff0e7235 */ /* 0x000fc600020e0600 */
[----:B------:R-:W-:Y:S02]  /*4ac0*/  IADD3.X R79, P5, PT, R97, R118, RZ, P5, !PT ;  /* 0x00000076614f7210 */ /* 0x000fe40002fbe4ff */
[----:B------:R-:W-:Y:S02]  /*4ad0*/  IADD3.X R59, P0, PT, R92, R83, RZ, P0, !PT ;  /* 0x000000535c3b7210 */ /* 0x000fe4000071e4ff */
[----:B------:R-:W-:Y:S02]  /*4ae0*/  IADD3.X R119, P5, PT, R119, R114, RZ, P5, !PT ;  /* 0x0000007277777210 */ /* 0x000fe40002fbe4ff */
[----:B------:R-:W-:Y:S01]  /*4af0*/  IADD3.X R78, P0, PT, R78, R79, RZ, P0, !PT ;  /* 0x0000004f4e4e7210 */ /* 0x000fe2000071e4ff */
[----:B------:R-:W-:-:S03]  /*4b00*/  IADD.64.X R18, P3, R18, R58, P3 ;  /* 0x0000003a12127235 */ /* 0x000fc60001860600 */
[----:B------:R-:W-:Y:S02]  /*4b10*/  IADD3.X R115, P5, PT, R115, R122, RZ, P5, !PT ;  /* 0x0000007a73737210 */ /* 0x000fe40002fbe4ff */
[----:B------:R-:W-:Y:S01]  /*4b20*/  IADD3.X R79, P0, PT, R110, R119, RZ, P0, !PT ;  /* 0x000000776e4f7210 */ /* 0x000fe2000071e4ff */
[----:B------:R-:W-:Y:S01]  /*4b30*/  IMAD.WIDE.U32 R22, R18, 0x3d1, RZ ;  /* 0x000003d112167825 */ /* 0x000fe200078e00ff */
[----:B------:R-:W-:Y:S02]  /*4b40*/  IADD3.X R123, P5, PT, R123, R134, RZ, P5, !PT ;  /* 0x000000867b7b7210 */ /* 0x000fe40002fbe4ff */
[----:B------:R-:W-:Y:S01]  /*4b50*/  IADD3.X R20, P0, PT, R104, R115, RZ, P0, !PT ;  /* 0x0000007368147210 */ /* 0x000fe2000071e4ff */
[----:B------:R-:W-:Y:S02]  /*4b60*/  IADD.64.X R78, P3, R16, R78, P3 ;  /* 0x0000004e104e7235 */ /* 0x000fe40001860600 */
[----:B------:R-:W-:Y:S01]  /*4b70*/  IMAD.WIDE.U32 R58, R19, 0x3d1, RZ ;  /* 0x000003d1133a7825 */ /* 0x000fe200078e00ff */
[----:B------:R-:W-:-:S02]  /*4b80*/  IADD3.X R135, P5, PT, R135, R62, RZ, P5, !PT ;  /* 0x0000003e87877210 */ /* 0x000fc40002fbe4ff */
[----:B------:R-:W-:Y:S01]  /*4b90*/  IADD3.X R136, PT, PT, RZ, R137, RZ, P6, !PT ;  /* 0x00000089ff887210 */ /* 0x000fe200037fe4ff */
[----:B------:R-:W-:Y:S01]  /*4ba0*/  IMAD.WIDE.U32 R60, R78, 0x3d1, RZ ;  /* 0x000003d14e3c7825 */ /* 0x000fe200078e00ff */
[----:B------:R-:W-:Y:S02]  /*4bb0*/  IADD3.X R21, P0, PT, R130, R123, RZ, P0, !PT ;  /* 0x0000007b82157210 */ /* 0x000fe4000071e4ff */
[----:B------:R-:W-:Y:S02]  /*4bc0*/  IADD3 R23, P6, PT, R23, R58, RZ ;  /* 0x0000003a17177210 */ /* 0x000fe40007fde0ff */
[----:B------:R-:W-:Y:S01]  /*4bd0*/  IADD3.X R16, P0, PT, R136, R135, RZ, P0, !PT ;  /* 0x0000008788107210 */ /* 0x000fe2000071e4ff */
[----:B------:R-:W-:-:S03]  /*4be0*/  IADD.64.X R14, P3, R14, R20, P3 ;  /* 0x000000140e0e7235 */ /* 0x000fc60001860600 */
[----:B------:R-:W-:Y:S02]  /*4bf0*/  IADD3.X R17, PT, PT, RZ, RZ, R63, P0, P5 ;  /* 0x000000ffff117210 */ /* 0x000fe400007ea43f */
[----:B------:R-:W-:Y:S01]  /*4c00*/  IADD3.X R63, P6, PT, R59, R60, RZ, P6, !PT ;  /* 0x0000003c3b3f7210 */ /* 0x000fe200037de4ff */
[----:B------:R-:W-:Y:S01]  /*4c10*/  IMAD.WIDE.U32 R58, R79, 0x3d1, RZ ;  /* 0x000003d14f3a7825 */ /* 0x000fe200078e00ff */
[----:B------:R-:W-:Y:S01]  /*4c20*/  IADD3 R23, P0, PT, R18, R23, RZ ;  /* 0x0000001712177210 */ /* 0x000fe20007f1e0ff */
[----:B------:R-:W-:Y:S02]  /*4c30*/  IADD.64.X R16, RZ, R16, P3 ;  /* 0x00000010ff107235 */ /* 0x000fe400018e0600 */
[----:B------:R-:W-:Y:S01]  /*4c40*/  IMAD.WIDE.U32 R20, R15, 0x3d1, RZ ;  /* 0x000003d10f147825 */ /* 0x000fe200078e00ff */
[----:B------:R-:W-:Y:S01]  /*4c50*/  IADD3.X R60, P0, PT, R19, R63, RZ, P0, !PT ;  /* 0x0000003f133c7210 */ /* 0x000fe2000071e4ff */
[----:B------:R-:W-:Y:S02]  /*4c60*/  IADD.64 RZ, P1, R98, R22 ;  /* 0x0000001662ff7235 */ /* 0x000fe40007820200 */
[----:B------:R-:W-:Y:S01]  /*4c70*/  IMAD.WIDE.U32 R18, R14, 0x3d1, RZ ;  /* 0x000003d10e127825 */ /* 0x000fe200078e00ff */
[----:B------:R-:W-:Y:S01]  /*4c80*/  IADD3.X R61, P6, PT, R61, R58, RZ, P6, !PT ;  /* 0x0000003a3d3d7210 */ /* 0x000fe200037de4ff */
[----:B------:R-:W-:-:S03]  /*4c90*/  IADD.64 R22, R98, R22 ;  /* 0x0000001662167235 */ /* 0x000fc600078e0200 */
[----:B------:R-:W-:Y:S01]  /*4ca0*/  IADD3.X R63, P6, PT, R59, R18, RZ, P6, !PT ;  /* 0x000000123b3f7210 */ /* 0x000fe200037de4ff */
[----:B------:R-:W-:Y:S01]  /*4cb0*/  IMAD.WIDE.U32 R58, R16, 0x3d1, RZ ;  /* 0x000003d1103a7825 */ /* 0x000fe200078e00ff */
[----:B------:R-:W-:Y:S02]  /*4cc0*/  IADD3.X R61, P0, PT, R78, R61, RZ, P0, !PT ;  /* 0x0000003d4e3d7210 */ /* 0x000fe4000071e4ff */
[----:B------:R-:W-:Y:S01]  /*4cd0*/  IADD3.X R69, P6, PT, R19, R20, RZ, P6, !PT ;  /* 0x0000001413457210 */ /* 0x000fe200037de4ff */
[----:B------:R-:W-:Y:S01]  /*4ce0*/  IMAD.WIDE.U32 R18, R17, 0x3d1, RZ ;  /* 0x000003d111127825 */ /* 0x000fe200078e00ff */
[----:B------:R-:W-:Y:S01]  /*4cf0*/  IADD3.X R78, P0, PT, R79, R63, RZ, P0, !PT ;  /* 0x0000003f4f4e7210 */ /* 0x000fe2000071e4ff */
[----:B------:R-:W-:-:S03]  /*4d00*/  IADD.64.X R12, P1, R12, R60, P1 ;  /* 0x0000003c0c0c7235 */ /* 0x000fc60000820600 */
[----:B------:R-:W-:Y:S02]  /*4d10*/  IADD3.X R21, P6, PT, R21, R58, RZ, P6, !PT ;  /* 0x0000003a15157210 */ /* 0x000fe400037de4ff */
[----:B------:R-:W-:Y:S02]  /*4d20*/  IADD3.X R79, P0, PT, R14, R69, RZ, P0, !PT ;  /* 0x000000450e4f7210 */ /* 0x000fe4000071e4ff */
[----:B------:R-:W-:Y:S02]  /*4d30*/  IADD3.X R59, P6, PT, R59, R18, RZ, P6, !PT ;  /* 0x000000123b3b7210 */ /* 0x000fe400037de4ff */
[----:B------:R-:W-:Y:S01]  /*4d40*/  IADD3.X R14, P0, PT, R15, R21, RZ, P0, !PT ;  /* 0x000000150f0e7210 */ /* 0x000fe2000071e4ff */
[----:B------:R-:W-:-:S03]  /*4d50*/  IADD.64.X R20, P1, R6, R78, P1 ;  /* 0x0000004e06147235 */ /* 0x000fc60000820600 */
[----:B------:R-:W-:Y:S02]  /*4d60*/  IADD3.X R19, PT, PT, RZ, R19, RZ, P6, !PT ;  /* 0x00000013ff137210 */ /* 0x000fe400037fe4ff */
[----:B------:R-:W-:-:S04]  /*4d70*/  IADD3.X R15, P0, PT, R16, R59, RZ, P0, !PT ;  /* 0x0000003b100f7210 */ /* 0x000fc8000071e4ff */
[----:B------:R-:W-:Y:S01]  /*4d80*/  IADD3.X R16, P0, PT, R17, R19, RZ, P0, !PT ;  /* 0x0000001311107210 */ /* 0x000fe2000071e4ff */
[----:B------:R-:W-:-:S04]  /*4d90*/  IADD.64.X R18, P1, R50, R14, P1 ;  /* 0x0000000e32127235 */ /* 0x000fc80000820600 */
[----:B------:R-:W-:-:S05]  /*4da0*/  SEL R17, RZ, 0x1, !P0 ;  /* 0x00000001ff117807 */ /* 0x000fca0004000000 */
[----:B------:R-:W-:-:S06]  /*4db0*/  IADD.64.X R16, RZ, R16, P1 ;  /* 0x00000010ff107235 */ /* 0x000fcc00008e0600 */
[----:B------:R-:W-:-:S04]  /*4dc0*/  IMAD.WIDE.U32 R6, R16, 0x3d1, RZ ;  /* 0x000003d110067825 */ /* 0x000fc800078e00ff */
[----:B------:R-:W-:-:S03]  /*4dd0*/  IMAD.WIDE.U32 R14, R17, 0x3d1, RZ ;  /* 0x000003d1110e7825 */ /* 0x000fc600078e00ff */
[----:B------:R-:W-:-:S04]  /*4de0*/  IADD3 R7, P0, PT, R7, R14, RZ ;  /* 0x0000000e07077210 */ /* 0x000fc80007f1e0ff */
[----:B------:R-:W-:Y:S02]  /*4df0*/  IADD3.X R15, PT, PT, RZ, R15, RZ, P0, !PT ;  /* 0x0000000fff0f7210 */ /* 0x000fe400007fe4ff */
[----:B------:R-:W-:-:S04]  /*4e00*/  IADD3 R7, P0, PT, R16, R7, RZ ;  /* 0x0000000710077210 */ /* 0x000fc80007f1e0ff */
[----:B------:R-:W-:Y:S01]  /*4e10*/  IADD3.X R76, P0, PT, R17, R15, RZ, P0, !PT ;  /* 0x0000000f114c7210 */ /* 0x000fe2000071e4ff */
[CC--:B------:R-:W-:Y:S02]  /*4e20*/  IADD.64 RZ, P1, R22.reuse, R6.reuse ;  /* 0x0000000616ff7235 */ /* 0x0c0fe40007820200 */
[----:B------:R-:W-:Y:S02]  /*4e30*/  IADD.64 R100, R22, R6 ;  /* 0x0000000616647235 */ /* 0x000fe400078e0200 */
[----:B------:R-:W-:-:S04]  /*4e40*/  SEL R77, RZ, 0x1, !P0 ;  /* 0x00000001ff4d7807 */ /* 0x000fc80004000000 */
[----:B------:R-:W-:Y:S01]  /*4e50*/  IMAD.WIDE.U32 R6, R100, R100, RZ ;  /* 0x0000006464067225 */ /* 0x000fe200078e00ff */
[----:B------:R-:W-:-:S03]  /*4e60*/  IADD.64.X R76, P1, R12, R76, P1 ;  /* 0x0000004c0c4c7235 */ /* 0x000fc60000820600 */
[----:B------:R-:W-:-:S03]  /*4e70*/  IMAD.WIDE.U32 R22, R101, R100, RZ ;  /* 0x0000006465167225 */ /* 0x000fc600078e00ff */
[----:B------:R-:W-:Y:S02]  /*4e80*/  IADD.64.X R20, P1, RZ, R20, P1 ;  /* 0x00000014ff147235 */ /* 0x000fe40000820600 */
[----:B------:R-:W-:Y:S01]  /*4e90*/  IMAD.WIDE.U32 R12, R100, R76, RZ ;  /* 0x0000004c640c7225 */ /* 0x000fe200078e00ff */
[----:B------:R-:W-:-:S03]  /*4ea0*/  IADD3 R7, P3, PT, R7, R22, RZ ;  /* 0x0000001607077210 */ /* 0x000fc60007f7e0ff */
[----:B------:R-:W-:Y:S01]  /*4eb0*/  IMAD.WIDE.U32 R14, R101, R76, RZ ;  /* 0x0000004c650e7225 */ /* 0x000fe200078e00ff */
[----:B------:R-:W-:-:S03]  /*4ec0*/  IADD.64.X R18, RZ, R18, P1 ;  /* 0x00000012ff127235 */ /* 0x000fc600008e0600 */
[----:B------:R-:W-:Y:S01]  /*4ed0*/  IMAD.WIDE.U32 R50, R100, R101, RZ ;  /* 0x0000006564327225 */ /* 0x000fe200078e00ff */
[----:B------:R-:W-:-:S03]  /*4ee0*/  IADD3 R13, P0, PT, R13, R14, RZ ;  /* 0x0000000e0d0d7210 */ /* 0x000fc60007f1e0ff */
[----:B------:R-:W-:Y:S01]  /*4ef0*/  IMAD.WIDE.U32 R58, R101, R101, RZ ;  /* 0x00000065653a7225 */ /* 0x000fe200078e00ff */
[----:B------:R-:W-:-:S03]  /*4f00*/  IADD3 R7, P6, PT, R7, R50, RZ ;  /* 0x0000003207077210 */ /* 0x000fc60007fde0ff */
        /* <DEDUP_REMOVED lines=9> */
[----:B------:R-:W-:Y:S02]  /*4fa0*/  IADD3 R13, P5, PT, R13, R14, RZ ;  /* 0x0000000e0d0d7210 */ /* 0x000fe40007fbe0ff */
[----:B------:R-:W-:Y:S01]  /*4fb0*/  IADD3.X R14, P6, PT, R24, R61, RZ, P6, !PT ;  /* 0x0000003d180e7210 */ /* 0x000fe200037de4ff */
[----:B------:R-:W-:Y:S01]  /*4fc0*/  IMAD.WIDE.U32 R58, R77, R100, RZ ;  /* 0x000000644d3a7225 */ /* 0x000fe200078e00ff */
[----:B------:R-:W-:-:S03]  /*4fd0*/  IADD3 R83, P4, PT, R15, R50, RZ ;  /* 0x000000320f537210 */ /* 0x000fc60007f9e0ff */
        /* <DEDUP_REMOVED lines=26> */
[----:B------:R-:W-:Y:S01]  /*5180*/  IADD3.X R93, PT, PT, RZ, R79, RZ, P0, !PT ;  /* 0x0000004fff5d7210 */ /* 0x000fe200007fe4ff */
[----:B------:R-:W-:Y:S01]  /*5190*/  IMAD.WIDE.U32 R62, R101, R20, RZ ;  /* 0x00000014653e7225 */ /* 0x000fe200078e00ff */
[----:B------:R-:W-:-:S03]  /*51a0*/  IADD3.X R89, PT, PT, RZ, R51, RZ, P1, !PT ;  /* 0x00000033ff597210 */ /* 0x000fc60000ffe4ff */
        /* <DEDUP_REMOVED lines=9> */
[-C--:B------:R-:W-:Y:S01]  /*5240*/  IMAD.WIDE.U32 R22, R77, R77.reuse, RZ ;  /* 0x0000004d4d167225 */ /* 0x080fe200078e00ff */
        /* <DEDUP_REMOVED lines=28> */
[----:B------:R-:W-:Y:S01]  /*5410*/  IADD3.X R63, PT, PT, RZ, RZ, R85, P6, P2 ;  /* 0x000000ffff3f7210 */ /* 0x000fe200037e4455 */
[----:B------:R-:W-:Y:S01]  /*5420*/  IMAD.WIDE.U32 R88, R76, R21, RZ ;  /* 0x000000154c587225 */ /* 0x000fe200078e00ff */
[----:B------:R-:W-:Y:S02]  /*5430*/  IADD3 R85, P2, PT, R95, R92, RZ ;  /* 0x0000005c5f557210 */ /* 0x000fe40007f5e0ff */
[----:B------:R-:W-:Y:S01]  /*5440*/  IADD3.X R79, PT, PT, RZ, RZ, R83, P5, P4 ;  /* 0x000000ffff4f7210 */ /* 0x000fe20002fe8453 */
[----:B------:R-:W-:Y:S01]  /*5450*/  IMAD.WIDE.U32 R90, R100, R19, RZ ;  /* 0x00000013645a7225 */ /* 0x000fe200078e00ff */
[----:B------:R-:W-:-:S02]  /*5460*/  IADD3.X R69, P3, PT, R25, R88, RZ, P3, !PT ;  /* 0x0000005819457210 */ /* 0x000fc40001f7e4ff */
[----:B------:R-:W-:Y:S01]  /*5470*/  IADD3.X R82, P1, PT, R82, R97, RZ, P1, !PT ;  /* 0x0000006152527210 */ /* 0x000fe20000f3e4ff */
[----:B------:R-:W-:Y:S01]  /*5480*/  IMAD.WIDE.U32 R98, R101, R19, RZ ;  /* 0x0000001365627225 */ /* 0x000fe200078e00ff */
[----:B------:R-:W-:Y:S01]  /*5490*/  IADD3 R25, P5, PT, R85, R90, RZ ;  /* 0x0000005a55197210 */ /* 0x000fe20007fbe0ff */
[----:B------:R-:W-:Y:S02]  /*54a0*/  MOV R24, R94 ;  /* 0x0000005e00187202 */ /* 0x000fe40000000f00 */
        /* <DEDUP_REMOVED lines=41> */
[----:B------:R-:W-:-:S02]  /*5740*/  IADD.64.X R58, P4, R58, R62, P4 ;  /* 0x0000003e3a3a7235 */ /* 0x000fc40002080600 */
[----:B------:R-:W-:Y:S01]  /*5750*/  IMAD.WIDE.U32 R80, R19, R21, RZ ;  /* 0x0000001513507225 */ /* 0x000fe200078e00ff */
[----:B------:R-:W-:Y:S02]  /*5760*/  IADD3.X R96, P2, PT, R99, R96, RZ, P2, !PT ;  /* 0x0000006063607210 */ /* 0x000fe4000175e4ff */
[----:B------:R-:W-:Y:S01]  /*5770*/  IADD3.X R0, PT, PT, RZ, R89, RZ, P0, !PT ;  /* 0x00000059ff007210 */ /* 0x000fe200007fe4ff */
[----:B------:R-:W-:Y:S01]  /*5780*/  IMAD.WIDE.U32 R98, R21, R19, RZ ;  /* 0x0000001315627225 */ /* 0x000fe200078e00ff */
[----:B------:R-:W-:Y:S02]  /*5790*/  IADD.64 RZ, P0, R60, R16 ;  /* 0x000000103cff7235 */ /* 0x000fe40007800200 */
[----:B------:R-:W-:Y:S02]  /*57a0*/  IADD.64.X R78, RZ, R78, P4 ;  /* 0x0000004eff4e7235 */ /* 0x000fe400020e0600 */
[----:B------:R-:W-:Y:S01]  /*57b0*/  IMAD.WIDE.U32 R90, R18, R18, RZ ;  /* 0x00000012125a7225 */ /* 0x000fe200078e00ff */
[----:B------:R-:W-:Y:S01]  /*57c0*/  IADD3.X R97, P2, PT, R97, R94, RZ, P2, !PT ;  /* 0x0000005e61617210 */ /* 0x000fe2000175e4ff */
[----:B------:R-:W-:-:S02]  /*57d0*/  IADD.64.X R82, P0, R22, R82, P0 ;  /* 0x0000005216527235 */ /* 0x000fc40000000600 */
[----:B------:R-:W-:Y:S01]  /*57e0*/  IMAD.WIDE.U32 R50, R19, R18, RZ ;  /* 0x0000001213327225 */ /* 0x000fe200078e00ff */
[----:B------:R-:W-:Y:S01]  /*57f0*/  IADD3.X R96, P5, PT, R96, R109, RZ, P5, !PT ;  /* 0x0000006d60607210 */ /* 0x000fe20002fbe4ff */
[----:B------:R-:W-:Y:S02]  /*5800*/  IADD.64 RZ, P4, R82, R24 ;  /* 0x0000001852ff7235 */ /* 0x000fe40007880200 */
[----:B------:R-:W-:Y:S01]  /*5810*/  IMAD.WIDE.U32 R62, R19, R19, RZ ;  /* 0x00000013133e7225 */ /* 0x000fe200078e00ff */
[----:B------:R-:W-:Y:S01]  /*5820*/  IADD3.X R105, P6, PT, R103, R98, RZ, P6, !PT ;  /* 0x0000006267697210 */ /* 0x000fe200037de4ff */
[----:B------:R-:W-:Y:S02]  /*5830*/  IADD.64.X R58, P0, R58, R86, P0 ;  /* 0x000000563a3a7235 */ /* 0x000fe40000000600 */
[----:B------:R-:W-:Y:S02]  /*5840*/  IADD.64 R16, R60, R16 ;  /* 0x000000103c107235 */ /* 0x000fe400078e0200 */
[----:B------:R-:W-:-:S02]  /*5850*/  IADD.64.X R84, P4, R58, R84, P4 ;  /* 0x000000543a547235 */ /* 0x000fc40002080600 */
[----:B------:R-:W-:-:S03]  /*5860*/  IADD.64 R24, R82, R24 ;  /* 0x0000001852187235 */ /* 0x000fc600078e0200 */
[----:B------:R-:W-:Y:S01]  /*5870*/  IADD3.X R103, P3, PT, R93, R80, RZ, P3, !PT ;  /* 0x000000505d677210 */ /* 0x000fe20001f7e4ff */
[----:B------:R-:W-:Y:S01]  /*5880*/  IMAD.WIDE.U32 R92, R18, R19, RZ ;  /* 0x00000013125c7225 */ /* 0x000fe200078e00ff */
[----:B------:R-:W-:Y:S02]  /*5890*/  IADD3.X R94, P2, PT, R95, R90, RZ, P2, !PT ;  /* 0x0000005a5f5e7210 */ /* 0x000fe4000175e4ff */
[----:B------:R-:W-:Y:S01]  /*58a0*/  IADD3.X R97, P5, PT, R97, R104, RZ, P5, !PT ;  /* 0x0000006861617210 */ /* 0x000fe20002fbe4ff */
[----:B------:R-:W-:Y:S01]  /*58b0*/  IMAD.WIDE.U32 R86, R84, 0x3d1, RZ ;  /* 0x000003d154567825 */ /* 0x000fe200078e00ff */
[----:B------:R-:W-:Y:S02]  /*58c0*/  IADD3.X R90, P2, PT, R91, R50, RZ, P2, !PT ;  /* 0x000000325b5a7210 */ /* 0x000fe4000175e4ff */
[----:B------:R-:W-:Y:S02]  /*58d0*/  IADD3.X R99, P6, PT, R99, R92, RZ, P6, !PT ;  /* 0x0000005c63637210 */ /* 0x000fe400037de4ff */
[----:B------:R-:W-:-:S02]  /*58e0*/  IADD3.X R50, P5, PT, R94, R105, RZ, P5, !PT ;  /* 0x000000695e327210 */ /* 0x000fc40002fbe4ff */
[----:B------:R-:W-:Y:S02]  /*58f0*/  IADD3.X R89, P1, PT, R69, R102, RZ, P1, !PT ;  /* 0x0000006645597210 */ /* 0x000fe40000f3e4ff */
[----:B------:R-:W-:Y:S02]  /*5900*/  IADD3.X R23, PT, PT, RZ, R51, RZ, P2, !PT ;  /* 0x00000033ff177210 */ /* 0x000fe400017fe4ff */
[----:B------:R-:W-:Y:S01]  /*5910*/  IADD3.X R92, P6, PT, R93, R62, RZ, P6, !PT ;  /* 0x0000003e5d5c7210 */ /* 0x000fe200037de4ff */
[----:B------:R-:W-:Y:S02]  /*5920*/  IADD.64.X R78, P0, R78, R88, P0 ;  /* 0x000000584e4e7235 */ /* 0x000fe40000000600 */
[----:B------:R-:W-:Y:S01]  /*5930*/  IMAD.WIDE.U32 R88, R85, 0x3d1, RZ ;  /* 0x000003d155587825 */ /* 0x000fe200078e00ff */
[----:B------:R-:W-:Y:S01]  /*5940*/  IADD3.X R51, P5, PT, R90, R99, RZ, P5, !PT ;  /* 0x000000635a337210 */ /* 0x000fe20002fbe4ff */
[----:B------:R-:W-:-:S03]  /*5950*/  IADD.64.X R78, P4, R78, R96, P4 ;  /* 0x000000604e4e7235 */ /* 0x000fc60002080600 */
[----:B------:R-:W-:Y:S02]  /*5960*/  IADD3.X R22, P1, PT, R0, R103, RZ, P1, !PT ;  /* 0x0000006700167210 */ /* 0x000fe40000f3e4ff */
[----:B------:R-:W-:Y:S01]  /*5970*/  IADD3.X R58, P5, PT, R23, R92, RZ, P5, !PT ;  /* 0x0000005c173a7210 */ /* 0x000fe20002fbe4ff */
[----:B------:R-:W-:Y:S01]  /*5980*/  IMAD.WIDE.U32 R90, R78, 0x3d1, RZ ;  /* 0x000003d14e5a7825 */ /* 0x000fe200078e00ff */
[----:B------:R-:W-:Y:S02]  /*5990*/  IADD3.X R23, PT, PT, RZ, RZ, R81, P1, P3 ;  /* 0x000000ffff177210 */ /* 0x000fe40000fe6451 */
[----:B------:R-:W-:Y:S02]  /*59a0*/  IADD3 R87, P2, PT, R87, R88, RZ ;  /* 0x0000005857577210 */ /* 0x000fe40007f5e0ff */
[----:B------:R-:W-:Y:S01]  /*59b0*/  IADD3.X R59, PT, PT, RZ, RZ, R63, P5, P6 ;  /* 0x000000ffff3b7210 */ /* 0x000fe20002fec43f */
[----:B------:R-:W-:Y:S02]  /*59c0*/  IADD.64.X R22, RZ, R22, P0 ;  /* 0x00000016ff167235 */ /* 0x000fe400000e0600 */
[----:B------:R-:W-:Y:S01]  /*59d0*/  IMAD.WIDE.U32 R62, R79, 0x3d1, RZ ;  /* 0x000003d14f3e7825 */ /* 0x000fe200078e00ff */
[----:B------:R-:W-:Y:S01]  /*59e0*/  IADD3.X R89, P2, PT, R89, R90, RZ, P2, !PT ;  /* 0x0000005a59597210 */ /* 0x000fe2000175e4ff */
[----:B------:R-:W-:-:S03]  /*59f0*/  IADD.64.X R22, P4, R22, R50, P4 ;  /* 0x0000003216167235 */ /* 0x000fc60002080600 */
[----:B------:R-:W-:Y:S02]  /*5a00*/  IADD3 R87, P0, PT, R84, R87, RZ ;  /* 0x0000005754577210 */ /* 0x000fe40007f1e0ff */
[----:B------:R-:W-:Y:S01]  /*5a10*/  IADD3.X R91, P2, PT, R91, R62, RZ, P2, !PT ;  /* 0x0000003e5b5b7210 */ /* 0x000fe2000175e4ff */
[----:B------:R-:W-:Y:S01]  /*5a20*/  IMAD.WIDE.U32 R50, R22, 0x3d1, RZ ;  /* 0x000003d116327825 */ /* 0x000fe200078e00ff */
[----:B------:R-:W-:Y:S01]  /*5a30*/  IADD3.X R84, P0, PT, R85, R89, RZ, P0, !PT ;  /* 0x0000005955547210 */ /* 0x000fe2000071e4ff */
        /* <DEDUP_REMOVED lines=27> */
[----:B------:R-:W-:-:S05]  /*5bf0*/  IADD3.X R58, P0, PT, R59, R25, RZ, P0, !PT ;  /* 0x000000193b3a7210 */ /* 0x000fca000071e4ff */
[----:B------:R-:W-:Y:S01]  /*5c00*/  SEL R59, RZ, 0x1, !P0 ;  /* 0x00000001ff3b7807 */ /* 0x000fe20004000000 */
[CC--:B------:R-:W-:Y:S02]  /*5c10*/  IADD.64 RZ, P0, R6.reuse, R14.reuse ;  /* 0x0000000e06ff7235 */ /* 0x0c0fe40007800200 */
[----:B------:R-:W-:-:S04]  /*5c20*/  IADD.64 R6, R6, R14 ;  /* 0x0000000e06067235 */ /* 0x000fc800078e0200 */
[----:B------:R-:W-:Y:S02]  /*5c30*/  IADD.64 RZ, P1, R6, -R64 ;  /* 0x8000004006ff7235 */ /* 0x000fe40007820200 */
[----:B------:R-:W-:-:S04]  /*5c40*/  IADD.64.X R12, P0, R12, R58, P0 ;  /* 0x0000003a0c0c7235 */ /* 0x000fc80000000600 */
[----:B------:R-:W-:Y:S02]  /*5c50*/  IADD.64.X R12, P1, R12, ~R70, P1 ;  /* 0x800000460c0c7235 */ /* 0x000fe40000820600 */
[----:B------:R-:W-:-:S04]  /*5c60*/  IADD.64.X R16, P0, RZ, R16, P0 ;  /* 0x00000010ff107235 */ /* 0x000fc80000000600 */
[----:B------:R-:W-:Y:S02]  /*5c70*/  IADD.64.X R72, P1, R16, ~R72, P1 ;  /* 0x8000004810487235 */ /* 0x000fe40000820600 */
[----:B------:R-:W-:Y:S02]  /*5c80*/  IADD.64.X R22, RZ, R22, P0 ;  /* 0x00000016ff167235 */ /* 0x000fe400000e0600 */
[----:B------:R-:W-:Y:S02]  /*5c90*/  IADD.64 R16, R6, -R64 ;  /* 0x8000004006107235 */ /* 0x000fe400078e0200 */
[----:B------:R-:W-:-:S14]  /*5ca0*/  IADD.64.X R22, P1, R22, ~R74, P1 ;  /* 0x8000004a16167235 */ /* 0x000fdc0000820600 */
[----:B------:R-:W-:Y:S05]  /*5cb0*/  @P1 BRA `(.L_x_54) ;  /* 0x0000000000181947 */ /* 0x000fea0003800000 */
[----:B------:R-:W-:Y:S02]  /*5cc0*/  UMOV.64 UR6, 0xfffffffefffffc2f ;  /* 0xfefffffc2f067482 */ /* 0x000fe40008ffffff */
[C---:B------:R-:W-:Y:S02]  /*5cd0*/  IADD.64 RZ, P0, R16.reuse, UR6 ;  /* 0x0000000610ff7c35 */ /* 0x040fe4000f800200 */
[----:B------:R-:W-:-:S04]  /*5ce0*/  IADD.64 R16, R16, UR6 ;  /* 0x0000000610107c35 */ /* 0x000fc8000f8e0200 */
[----:B------:R-:W-:-:S06]  /*5cf0*/  IADD.64.X R12, P0, R12, -0x1, P0 ;  /* 0xffffffff0c0c7835 */ /* 0x000fcc0000000600 */
[----:B------:R-:W-:-:S06]  /*5d00*/  IADD.64.X R72, P0, R72, -0x1, P0 ;  /* 0xffffffff48487835 */ /* 0x000fcc0000000600 */
[----:B------:R-:W-:-:S08]  /*5d10*/  IADD.64.X R22, R22, -0x1, P0 ;  /* 0xffffffff16167835 */ /* 0x000fd000000e0600 */
.L_x_54:
[----:B------:R-:W-:Y:S05]  /*5d20*/  BSYNC.RECONVERGENT B4 ;  /* 0x0000000000047941 */ /* 0x000fea0003800200 */
.L_x_53:
[CC--:B------:R-:W-:Y:S02]  /*5d30*/  IADD.64 RZ, P0, R16.reuse, -R10.reuse ;  /* 0x8000000a10ff7235 */ /* 0x0c0fe40007800200 */
[----:B------:R-:W-:Y:S01]  /*5d40*/  BSSY.RECONVERGENT B4, `(.L_x_55) ;  /* 0x000000c000047945 */ /* 0x000fe20003800200 */
[----:B------:R-:W-:-:S03]  /*5d50*/  IADD.64 R16, R16, -R10 ;  /* 0x8000000a10107235 */ /* 0x000fc600078e0200 */
[----:B------:R-:W-:-:S06]  /*5d60*/  IADD.64.X R14, P0, R12, ~R8, P0 ;  /* 0x800000080c0e7235 */ /* 0x000fcc0000000600 */
[----:B------:R-:W-:-:S06]  /*5d70*/  IADD.64.X R12, P0, R72, ~R4, P0 ;  /* 0x80000004480c7235 */ /* 0x000fcc0000000600 */
        /* <DEDUP_REMOVED lines=8> */
.L_x_56:
[----:B------:R-:W-:Y:S05]  /*5e00*/  BSYNC.RECONVERGENT B4 ;  /* 0x0000000000047941 */ /* 0x000fea0003800200 */
.L_x_55:
        /* <DEDUP_REMOVED lines=13> */
.L_x_58:
[----:B------:R-:W-:Y:S05]  /*5ee0*/  BSYNC.RECONVERGENT B4 ;  /* 0x0000000000047941 */ /* 0x000fea0003800200 */
.L_x_57:
[----:B------:R-:W-:-:S04]  /*5ef0*/  IMAD.WIDE.U32 R64, R116, R76, RZ ;  /* 0x0000004c74407225 */ /* 0x000fc800078e00ff */
[----:B------:R-:W-:-:S04]  /*5f00*/  IMAD.WIDE.U32 R22, R117, R76, RZ ;  /* 0x0000004c75167225 */ /* 0x000fc800078e00ff */
[----:B------:R-:W-:Y:S01]  /*5f10*/  IMAD.WIDE.U32 R62, R116, R100, RZ ;  /* 0x00000064743e7225 */ /* 0x000fe200078e00ff */
[----:B------:R-:W-:-:S03]  /*5f20*/  IADD3 R65, P3, PT, R65, R22, RZ ;  /* 0x0000001641417210 */ /* 0x000fc60007f7e0ff */
[----:B------:R-:W-:-:S04]  /*5f30*/  IMAD.WIDE.U32 R70, R117, R100, RZ ;  /* 0x0000006475467225 */ /* 0x000fc800078e00ff */
[----:B------:R-:W-:Y:S01]  /*5f40*/  IMAD.WIDE.U32 R24, R116, R77, RZ ;  /* 0x0000004d74187225 */ /* 0x000fe200078e00ff */
[----:B------:R-:W-:-:S03]  /*5f50*/  IADD3 R63, P0, PT, R63, R70, RZ ;  /* 0x000000463f3f7210 */ /* 0x000fc60007f1e0ff */
        /* <DEDUP_REMOVED lines=44> */
[C---:B------:R-:W-:Y:S01]  /*6220*/  IMAD.WIDE.U32 R70, R60.reuse, R76, RZ ;  /* 0x0000004c3c467225 */ /* 0x040fe200078e00ff */
        /* <DEDUP_REMOVED lines=15> */
[----:B------:R-:W-:Y:S01]  /*6320*/  IADD3.X R72, PT, PT, RZ, R73, RZ, P3, !PT ;  /* 0x00000049ff487210 */ /* 0x000fe20001ffe4ff */
[----:B------:R-:W-:Y:S01]  /*6330*/  IMAD.WIDE.U32 R102, R61, R77, RZ ;  /* 0x0000004d3d667225 */ /* 0x000fe200078e00ff */
[----:B------:R-:W-:Y:S02]  /*6340*/  IADD3.X R77, P2, PT, R85, R86, RZ, P2, !PT ;  /* 0x00000056554d7210 */ /* 0x000fe4000175e4ff */
[----:B------:R-:W-:Y:S01]  /*6350*/  IADD3.X R85, P3, PT, R70, R89, RZ, P5, !PT ;  /* 0x0000005946557210 */ /* 0x000fe20002f7e4ff */
[----:B------:R-:W-:Y:S01]  /*6360*/  IMAD.WIDE.U32 R100, R61, R101, RZ ;  /* 0x000000653d647225 */ /* 0x000fe200078e00ff */
[----:B------:R-:W-:-:S02]  /*6370*/  IADD3.X R69, P4, PT, R79, R102, RZ, P4, !PT ;  /* 0x000000664f457210 */ /* 0x000fc4000279e4ff */
[----:B------:R-:W-:Y:S01]  /*6380*/  IADD3.X R0, PT, PT, RZ, R75, RZ, P0, !PT ;  /* 0x0000004bff007210 */ /* 0x000fe200007fe4ff */
[-C--:B------:R-:W-:Y:S01]  /*6390*/  IMAD.WIDE.U32 R120, R116, R20.reuse, RZ ;  /* 0x0000001474787225 */ /* 0x080fe200078e00ff */
[----:B------:R-:W-:Y:S02]  /*63a0*/  IADD3.X R79, P0, PT, R82, R77, RZ, P1, !PT ;  /* 0x0000004d524f7210 */ /* 0x000fe40000f1e4ff */
[----:B------:R-:W-:Y:S01]  /*63b0*/  IADD3.X R102, P1, PT, R72, R69, RZ, P3, !PT ;  /* 0x0000004548667210 */ /* 0x000fe20001f3e4ff */
[----:B------:R-:W-:Y:S01]  /*63c0*/  IMAD.WIDE.U32 R96, R117, R20, RZ ;  /* 0x0000001475607225 */ /* 0x000fe200078e00ff */
[----:B------:R-:W-:Y:S02]  /*63d0*/  IADD3.X R109, P5, PT, R87, R100, RZ, P2, !PT ;  /* 0x00000064576d7210 */ /* 0x000fe400017be4ff */
[----:B------:R-:W-:Y:S01]  /*63e0*/  IADD3.X R103, PT, PT, RZ, RZ, R103, P1, P4 ;  /* 0x000000ffff677210 */ /* 0x000fe20000fe8467 */
[----:B------:R-:W-:Y:S02]  /*63f0*/  IADD.64 RZ, P4, R64, R24 ;  /* 0x0000001840ff7235 */ /* 0x000fe40007880200 */
[----:B------:R-:W-:Y:S01]  /*6400*/  IMAD.WIDE.U32 R122, R116, R21, RZ ;  /* 0x00000015747a7225 */ /* 0x000fe200078e00ff */
[----:B------:R-:W-:Y:S01]  /*6410*/  IADD3 R121, P3, PT, R121, R96, RZ ;  /* 0x0000006079797210 */ /* 0x000fe20007f7e0ff */
[----:B------:R-:W-:-:S02]  /*6420*/  IADD.64 R24, R64, R24 ;  /* 0x0000001840187235 */ /* 0x000fc400078e0200 */
        /* <DEDUP_REMOVED lines=8> */
[----:B------:R-:W-:-:S04]  /*64b0*/  IMAD.WIDE.U32 R74, R138, R21, RZ ;  /* 0x000000158a4a7225 */ /* 0x000fc800078e00ff */
[----:B------:R-:W-:Y:S01]  /*64c0*/  IMAD.WIDE.U32 R76, R60, R21, RZ ;  /* 0x000000153c4c7225 */ /* 0x000fe200078e00ff */
[----:B------:R-:W-:-:S03]  /*64d0*/  IADD3.X R99, P1, PT, R99, R74, RZ, P1, !PT ;  /* 0x0000004a63637210 */ /* 0x000fc60000f3e4ff */
[----:B------:R-:W-:-:S04]  /*64e0*/  IMAD.WIDE.U32 R126, R60, R18, RZ ;  /* 0x000000123c7e7225 */ /* 0x000fc800078e00ff */
[----:B------:R-:W-:Y:S01]  /*64f0*/  IMAD.WIDE.U32 R128, R60, R19, RZ ;  /* 0x000000133c807225 */ /* 0x000fe200078e00ff */
[----:B------:R-:W-:-:S03]  /*6500*/  IADD3.X R60, P0, PT, R0, R109, RZ, P0, !PT ;  /* 0x0000006d003c7210 */ /* 0x000fc6000071e4ff */
[----:B------:R-:W-:-:S04]  /*6510*/  IMAD.WIDE.U32 R72, R139, R20, RZ ;  /* 0x000000148b487225 */ /* 0x000fc800078e00ff */
        /* <DEDUP_REMOVED lines=20> */
[----:B------:R-:W-:-:S02]  /*6660*/  IADD3 R119, P6, PT, R119, R104, RZ ;  /* 0x0000006877777210 */ /* 0x000fc40007fde0ff */
[----:B------:R-:W-:Y:S01]  /*6670*/  IADD3.X R58, P2, PT, R0, R69, RZ, P2, !PT ;  /* 0x00000045003a7210 */ /* 0x000fe2000175e4ff */
[----:B------:R-:W-:-:S04]  /*6680*/  IMAD.WIDE.U32 R112, R138, R18, RZ ;  /* 0x000000128a707225 */ /* 0x000fc800078e00ff */
[----:B------:R-:W-:Y:S01]  /*6690*/  IMAD.WIDE.U32 R110, R139, R18, RZ ;  /* 0x000000128b6e7225 */ /* 0x000fe200078e00ff */
[----:B------:R-:W-:-:S03]  /*66a0*/  IADD3.X R74, P6, PT, R105, R112, RZ, P6, !PT ;  /* 0x00000070694a7210 */ /* 0x000fc600037de4ff */
[----:B------:R-:W-:Y:S01]  /*66b0*/  IMAD.WIDE.U32 R114, R138, R19, RZ ;  /* 0x000000138a727225 */ /* 0x000fe200078e00ff */
[----:B------:R-:W-:-:S03]  /*66c0*/  IADD3.X R112, P6, PT, R113, R110, RZ, P6, !PT ;  /* 0x0000006e71707210 */ /* 0x000fc600037de4ff */
        /* <DEDUP_REMOVED lines=16> */
[----:B------:R-:W-:Y:S02]  /*67d0*/  IADD3.X R61, PT, PT, RZ, RZ, R101, P0, P5 ;  /* 0x000000ffff3d7210 */ /* 0x000fe400007ea465 */
[----:B------:R-:W-:Y:S02]  /*67e0*/  IADD3 R101, P5, PT, R107, R116, RZ ;  /* 0x000000746b657210 */ /* 0x000fe40007fbe0ff */
[----:B------:R-:W-:Y:S01]  /*67f0*/  IADD3 R119, P0, PT, R119, R106, RZ ;  /* 0x0000006a77777210 */ /* 0x000fe20007f1e0ff */
[----:B------:R-:W-:-:S03]  /*6800*/  IADD.64.X R60, P4, R84, R60, P4 ;  /* 0x0000003c543c7235 */ /* 0x000fc60002080600 */
[----:B------:R-:W-:Y:S02]  /*6810*/  IADD3.X R117, P5, PT, R117, R114, RZ, P5, !PT ;  /* 0x0000007275757210 */ /* 0x000fe40002fbe4ff */
[----:B------:R-:W-:Y:S01]  /*6820*/  IADD3.X R74, P0, PT, R74, R101, RZ, P0, !PT ;  /* 0x000000654a4a7210 */ /* 0x000fe2000071e4ff */
[----:B------:R-:W-:Y:S02]  /*6830*/  IADD.64.X R102, RZ, R102, P4 ;  /* 0x00000066ff667235 */ /* 0x000fe400020e0600 */
[CC--:B------:R-:W-:Y:S02]  /*6840*/  IADD.64 RZ, P4, R22.reuse, R120.reuse ;  /* 0x0000007816ff7235 */ /* 0x0c0fe40007880200 */
[----:B------:R-:W-:-:S03]  /*6850*/  IADD.64 R22, R22, R120 ;  /* 0x0000007816167235 */ /* 0x000fc600078e0200 */
[----:B------:R-:W-:Y:S01]  /*6860*/  IADD3.X R115, P5, PT, R115, R138, RZ, P5, !PT ;  /* 0x0000008a73737210 */ /* 0x000fe20002fbe4ff */
[----:B------:R-:W-:-:S03]  /*6870*/  IADD.64.X R72, P4, R50, R72, P4 ;  /* 0x0000004832487235 */ /* 0x000fc60002080600 */
[----:B------:R-:W-:Y:S02]  /*6880*/  IADD3.X R75, P0, PT, R112, R117, RZ, P0, !PT ;  /* 0x00000075704b7210 */ /* 0x000fe4000071e4ff */
[----:B------:R-:W-:Y:S01]  /*6890*/  IADD3.X R77, P1, PT, R77, R20, RZ, P1, !PT ;  /* 0x000000144d4d7210 */ /* 0x000fe20000f3e4ff */
[----:B------:R-:W-:-:S03]  /*68a0*/  IADD.64.X R60, P4, R60, R80, P4 ;  /* 0x000000503c3c7235 */ /* 0x000fc60002080600 */
[----:B------:R-:W-:Y:S01]  /*68b0*/  IADD3.X R20, PT, PT, RZ, R71, RZ, P3, !PT ;  /* 0x00000047ff147210 */ /* 0x000fe20001ffe4ff */
[----:B------:R-:W-:Y:S02]  /*68c0*/  IADD.64 RZ, P3, R72, R118 ;  /* 0x0000007648ff7235 */ /* 0x000fe40007860200 */
[----:B------:R-:W-:Y:S02]  /*68d0*/  IADD.64.X R58, P4, R102, R58, P4 ;  /* 0x0000003a663a7235 */ /* 0x000fe40002080600 */
[----:B------:R-:W-:Y:S02]  /*68e0*/  IADD.64 R72, R72, R118 ;  /* 0x0000007648487235 */ /* 0x000fe400078e0200 */
[----:B------:R-:W-:-:S03]  /*68f0*/  IADD.64.X R60, P3, R60, R74, P3 ;  /* 0x0000004a3c3c7235 */ /* 0x000fc60001860600 */
[----:B------:R-:W-:Y:S02]  /*6900*/  IADD3.X R139, P5, PT, R139, R136, RZ, P5, !PT ;  /* 0x000000888b8b7210 */ /* 0x000fe40002fbe4ff */
[----:B------:R-:W-:Y:S01]  /*6910*/  IADD3.X R82, P0, PT, R82, R115, RZ, P0, !PT ;  /* 0x0000007352527210 */ /* 0x000fe2000071e4ff */
[----:B------:R-:W-:Y:S01]  /*6920*/  IMAD.WIDE.U32 R50, R60, 0x3d1, RZ ;  /* 0x000003d13c327825 */ /* 0x000fe200078e00ff */
[----:B------:R-:W-:Y:S02]  /*6930*/  IADD3.X R137, P5, PT, R137, R134, RZ, P5, !PT ;  /* 0x0000008689897210 */ /* 0x000fe40002fbe4ff */
[----:B------:R-:W-:Y:S01]  /*6940*/  IADD3.X R83, P0, PT, R132, R139, RZ, P0, !PT ;  /* 0x0000008b84537210 */ /* 0x000fe2000071e4ff */
[----:B------:R-:W-:Y:S01]  /*6950*/  IMAD.WIDE.U32 R74, R61, 0x3d1, RZ ;  /* 0x000003d13d4a7825 */ /* 0x000fe200078e00ff */
[----:B------:R-:W-:Y:S02]  /*6960*/  IADD3.X R135, P5, PT, R135, R128, RZ, P5, !PT ;  /* 0x0000008087877210 */ /* 0x000fe40002fbe4ff */
[----:B------:R-:W-:Y:S01]  /*6970*/  IADD3.X R20, P2, PT, R20, R77, RZ, P2, !PT ;  /* 0x0000004d14147210 */ /* 0x000fe2000175e4ff */
[----:B------:R-:W-:-:S02]  /*6980*/  IADD.64.X R58, P3, R58, R82, P3 ;  /* 0x000000523a3a7235 */ /* 0x000fc40001860600 */
[----:B------:R-:W-:Y:S01]  /*6990*/  MOV R78, R50 ;  /* 0x00000032004e7202 */ /* 0x000fe20000000f00 */
[----:B------:R-:W-:Y:S02]  /*69a0*/  IADD3.X R70, P0, PT, R124, R137, RZ, P0, !PT ;  /* 0x000000897c467210 */ /* 0x000fe4000071e4ff */
[----:B------:R-:W-:Y:S01]  /*69b0*/  IADD3.X R129, P5, PT, R129, R18, RZ, P5, !PT ;  /* 0x0000001281817210 */ /* 0x000fe20002fbe4ff */
[----:B------:R-:W-:Y:S01]  /*69c0*/  IMAD.WIDE.U32 R76, R58, 0x3d1, RZ ;  /* 0x000003d13a4c7825 */ /* 0x000fe200078e00ff */
[----:B------:R-:W-:Y:S02]  /*69d0*/  IADD3.X R21, PT, PT, RZ, RZ, R21, P2, P1 ;  /* 0x000000ffff157210 */ /* 0x000fe400017e2415 */
[----:B------:R-:W-:Y:S02]  /*69e0*/  IADD3.X R18, PT, PT, RZ, R131, RZ, P6, !PT ;  /* 0x00000083ff127210 */ /* 0x000fe400037fe4ff */
[----:B------:R-:W-:Y:S01]  /*69f0*/  IADD3.X R71, P0, PT, R126, R135, RZ, P0, !PT ;  /* 0x000000877e477210 */ /* 0x000fe2000071e4ff */
[----:B------:R-:W-:-:S03]  /*6a00*/  IADD.64.X R20, RZ, R20, P4 ;  /* 0x00000014ff147235 */ /* 0x000fc600020e0600 */
[----:B------:R-:W-:Y:S01]  /*6a10*/  IADD3.X R18, P0, PT, R18, R129, RZ, P0, !PT ;  /* 0x0000008112127210 */ /* 0x000fe2000071e4ff */
[----:B------:R-:W-:-:S03]  /*6a20*/  IADD.64.X R20, P3, R20, R70, P3 ;  /* 0x0000004614147235 */ /* 0x000fc60001860600 */
[----:B------:R-:W-:Y:S02]  /*6a30*/  IADD3 R79, P6, PT, R51, R74, RZ ;  /* 0x0000004a334f7210 */ /* 0x000fe40007fde0ff */
[----:B------:R-:W-:Y:S01]  /*6a40*/  IADD3.X R19, PT, PT, RZ, RZ, R19, P0, P5 ;  /* 0x000000ffff137210 */ /* 0x000fe200007ea413 */
[----:B------:R-:W-:Y:S01]  /*6a50*/  IMAD.WIDE.U32 R70, R21, 0x3d1, RZ ;  /* 0x000003d115467825 */ /* 0x000fe200078e00ff */
[----:B------:R-:W-:Y:S02]  /*6a60*/  IADD3.X R51, P6, PT, R75, R76, RZ, P6, !PT ;  /* 0x0000004c4b337210 */ /* 0x000fe400037de4ff */
[----:B------:R-:W-:Y:S01]  /*6a70*/  IADD3 R79, P0, PT, R60, R79, RZ ;  /* 0x0000004f3c4f7210 */ /* 0x000fe20007f1e0ff */
[----:B------:R-:W-:Y:S01]  /*6a80*/  IMAD.WIDE.U32 R74, R59, 0x3d1, RZ ;  /* 0x000003d13b4a7825 */ /* 0x000fe200078e00ff */
[----:B------:R-:W-:-:S03]  /*6a90*/  IADD.64.X R18, RZ, R18, P3 ;  /* 0x00000012ff127235 */ /* 0x000fc600018e0600 */
[----:B------:R-:W-:Y:S01]  /*6aa0*/  IADD3.X R76, P0, PT, R61, R51, RZ, P0, !PT ;  /* 0x000000333d4c7210 */ /* 0x000fe2000071e4ff */
[----:B------:R-:W-:Y:S01]  /*6ab0*/  IMAD.WIDE.U32 R60, R20, 0x3d1, RZ ;  /* 0x000003d1143c7825 */ /* 0x000fe200078e00ff */
[----:B------:R-:W-:Y:S01]  /*6ac0*/  IADD3.X R77, P6, PT, R77, R74, RZ, P6, !PT ;  /* 0x0000004a4d4d7210 */ /* 0x000fe200037de4ff */
[CC--:B------:R-:W-:Y:S02]  /*6ad0*/  IADD.64 RZ, P1, R62.reuse, R78.reuse ;  /* 0x0000004e3eff7235 */ /* 0x0c0fe40007820200 */
[----:B------:R-:W-:-:S03]  /*6ae0*/  IADD.64 R62, R62, R78 ;  /* 0x0000004e3e3e7235 */ /* 0x000fc600078e0200 */
[----:B------:R-:W-:Y:S01]  /*6af0*/  IADD3.X R51, P6, PT, R75, R60, RZ, P6, !PT ;  /* 0x0000003c4b337210 */ /* 0x000fe200037de4ff */
[----:B------:R-:W-:Y:S01]  /*6b00*/  IMAD.WIDE.U32 R74, R18, 0x3d1, RZ ;  /* 0x000003d1124a7825 */ /* 0x000fe200078e00ff */
[----:B------:R-:W-:Y:S02]  /*6b10*/  IADD3.X R77, P0, PT, R58, R77, RZ, P0, !PT ;  /* 0x0000004d3a4d7210 */ /* 0x000fe4000071e4ff */
[----:B------:R-:W-:Y:S02]  /*6b20*/  IADD3.X R61, P6, PT, R61, R70, RZ, P6, !PT ;  /* 0x000000463d3d7210 */ /* 0x000fe400037de4ff */
[----:B------:R-:W-:Y:S01]  /*6b30*/  IADD3.X R58, P0, PT, R59, R51, RZ, P0, !PT ;  /* 0x000000333b3a7210 */ /* 0x000fe2000071e4ff */
[----:B------:R-:W-:Y:S01]  /*6b40*/  IMAD.WIDE.U32 R50, R19, 0x3d1, RZ ;  /* 0x000003d113327825 */ /* 0x000fe200078e00ff */
[----:B------:R-:W-:Y:S01]  /*6b50*/  IADD3.X R71, P6, PT, R71, R74, RZ, P6, !PT ;  /* 0x0000004a47477210 */ /* 0x000fe200037de4ff */
[----:B------:R-:W-:-:S03]  /*6b60*/  IADD.64.X R24, P1, R24, R76, P1 ;  /* 0x0000004c18187235 */ /* 0x000fc60000820600 */
        /* <DEDUP_REMOVED lines=20> */
[----:B------:R-:W-:Y:S02]  /*6cb0*/  IADD.64.X R18, P0, R24, R18, P0 ;  /* 0x0000001218127235 */ /* 0x000fe40000000600 */
[----:B------:R-:W-:Y:S02]  /*6cc0*/  IADD.64 R24, R62, -R48 ;  /* 0x800000303e187235 */ /* 0x000fe400078e0200 */
[----:B------:R-:W-:Y:S02]  /*6cd0*/  IADD.64.X R22, P1, R18, ~R46, P1 ;  /* 0x8000002e12167235 */ /* 0x000fe40000820600 */
[----:B------:R-:W-:-:S04]  /*6ce0*/  IADD.64.X R58, P0, RZ, R58, P0 ;  /* 0x0000003aff3a7235 */ /* 0x000fc80000000600 */
[----:B------:R-:W-:Y:S02]  /*6cf0*/  IADD.64.X R20, P1, R58, ~R44, P1 ;  /* 0x8000002c3a147235 */ /* 0x000fe40000820600 */
[----:B------:R-:W-:-:S04]  /*6d00*/  IADD.64.X R72, RZ, R72, P0 ;  /* 0x00000048ff487235 */ /* 0x000fc800000e0600 */
        /* <DEDUP_REMOVED lines=8> */
.L_x_7:
[----:B------:R-:W-:Y:S05]  /*6d90*/  BSYNC.RECONVERGENT B3 ;  /* 0x0000000000037941 */ /* 0x000fea0003800200 */
.L_x_6:
[CC--:B------:R-:W-:Y:S02]  /*6da0*/  IADD.64 RZ, P0, R48.reuse, R48.reuse ;  /* 0x0000003030ff7235 */ /* 0x0c0fe40007800200 */
[----:B------:R-:W-:Y:S02]  /*6db0*/  IADD.64 R50, R48, R48 ;  /* 0x0000003030327235 */ /* 0x000fe400078e0200 */
[----:B------:R-:W-:Y:S01]  /*6dc0*/  UMOV.64 UR6, 0x1000003d1 ;  /* 0x01000003d1067482 */ /* 0x000fe20008000000 */
[----:B------:R-:W-:Y:S01]  /*6dd0*/  HFMA2 R82, -RZ, RZ, 0, 5.9604644775390625e-08 ;  /* 0x00000001ff527431 */ /* 0x000fe200000001ff */
[----:B------:R-:W-:Y:S02]  /*6de0*/  IADD.64.X R74, P1, R46, R46, P0 ;  /* 0x0000002e2e4a7235 */ /* 0x000fe40000020600 */
[----:B------:R-:W-:Y:S02]  /*6df0*/  IADD.64 RZ, P0, R50, UR6 ;  /* 0x0000000632ff7c35 */ /* 0x000fe4000f800200 */
[----:B------:R-:W-:Y:S01]  /*6e00*/  BSSY.RECONVERGENT B3, `(.L_x_59) ;  /* 0x000003c000037945 */ /* 0x000fe20003800200 */
[----:B------:R-:W-:Y:S01]  /*6e10*/  MOV R59, RZ ;  /* 0x000000ff003b7202 */ /* 0x000fe20000000f00 */
[----:B------:R-:W-:-:S02]  /*6e20*/  IADD.64.X R70, P1, R44, R44, P1 ;  /* 0x0000002c2c467235 */ /* 0x000fc40000820600 */
[----:B------:R-:W-:Y:S02]  /*6e30*/  IADD.64.X R76, P0, RZ, R74, P0 ;  /* 0x0000004aff4c7235 */ /* 0x000fe40000000600 */
[----:B------:R-:W-:Y:S02]  /*6e40*/  MOV R83, RZ ;  /* 0x000000ff00537202 */ /* 0x000fe40000000f00 */
[----:B------:R-:W-:Y:S02]  /*6e50*/  IADD.64.X R60, P1, R42, R42, P1 ;  /* 0x0000002a2a3c7235 */ /* 0x000fe40000820600 */
[----:B------:R-:W-:-:S04]  /*6e60*/  IADD.64.X R72, P0, RZ, R70, P0 ;  /* 0x00000046ff487235 */ /* 0x000fc80000000600 */
[----:B------:R-:W-:Y:S02]  /*6e70*/  SEL R0, RZ, 0x1, !P1 ;  /* 0x00000001ff007807 */ /* 0x000fe40004800000 */
[----:B------:R-:W-:-:S05]  /*6e80*/  IADD.64.X R62, P0, RZ, R60, P0 ;  /* 0x0000003cff3e7235 */ /* 0x000fca0000000600 */
[----:B------:R-:W-:Y:S01]  /*6e90*/  IADD3.X RZ, P0, PT, R0, -0x1, RZ, P0, !PT ;  /* 0xffffffff00ff7810 */ /* 0x000fe2000071e4ff */
[----:B------:R-:W-:-:S12]  /*6ea0*/  HFMA2 R0, -RZ, RZ, 0, 5.9604644775390625e-08 ;  /* 0x00000001ff007431 */ /* 0x000fd800000001ff */
[----:B------:R-:W-:-:S05]  /*6eb0*/  @P0 IADD.64 R50, R50, UR6 ;  /* 0x0000000632320c35 */ /* 0x000fca000f8e0200 */
[----:B------:R-:W-:-:S06]  /*6ec0*/  LOP3.LUT R58, R50, 0x40000000, RZ, 0xfc, !PT ;  /* 0x40000000323a7812 */ /* 0x000fcc00078efcff */
[----:B------:R-:W0:Y:S02]  /*6ed0*/  BREV R58, R58 ;  /* 0x0000003a003a7301 */ /* 0x000e240000000000 */
[----:B0-----:R-:W0:Y:S02]  /*6ee0*/  FLO.U32.SH R69, R58 ;  /* 0x0000003a00457300 */ /* 0x001e2400000e0400 */
[----:B0-----:R-:W-:Y:S02]  /*6ef0*/  IADD3 R64, PT, PT, -R69, 0x1e, RZ ;  /* 0x0000001e45407810 */ /* 0x001fe40007ffe1ff */
[-C--:B------:R-:W-:Y:S02]  /*6f00*/  SHF.L.U32 R82, R82, R69.reuse, RZ ;  /* 0x0000004552527219 */ /* 0x080fe400000006ff */
[----:B------:R-:W-:Y:S01]  /*6f10*/  LOP3.LUT R65, RZ, R69, RZ, 0x33, !PT ;  /* 0x00000045ff417212 */ /* 0x000fe200078e33ff */
[----:B------:R-:W-:-:S13]  /*6f20*/  ISETP.GE.AND P1, PT, R64, 0x1, PT ;  /* 0x000000014000780c */ /* 0x000fda0003f26270 */
[----:B------:R-:W-:Y:S05]  /*6f30*/  @!P1 BRA `(.L_x_60) ;  /* 0x0000000000a09947 */ /* 0x000fea0003800000 */
[----:B------:R-:W-:Y:S01]  /*6f40*/  SHF.R.S32.HI R58, RZ, R69, R50 ;  /* 0x00000045ff3a7219 */ /* 0x000fe20000011432 */
[----:B------:R-:W-:Y:S01]  /*6f50*/  MOV R83, RZ ;  /* 0x000000ff00537202 */ /* 0x000fe20000000f00 */
[----:B------:R-:W-:Y:S01]  /*6f60*/  MOV R0, 0x1 ;  /* 0x0000000100007802 */ /* 0x000fe20000000f00 */
[----:B------:R-:W-:Y:S01]  /*6f70*/  MOV R69, 0xfffffc2f ;  /* 0xfffffc2f00457802 */ /* 0x000fe20000000f00 */
[----:B------:R-:W-:-:S07]  /*6f80*/  MOV R59, RZ ;  /* 0x000000ff003b7202 */ /* 0x000fce0000000f00 */
.L_x_61:
[----:B------:R-:W-:Y:S01]  /*6f90*/  ISETP.GT.AND P1, PT, R65, -0x1, PT ;  /* 0xffffffff4100780c */ /* 0x000fe20003f24270 */
[----:B------:R-:W-:Y:S01]  /*6fa0*/  MOV R78, R58 ;  /* 0x0000003a004e7202 */ /* 0x000fe20000000f00 */
[----:B------:R-:W-:-:S11]  /*6fb0*/  MOV R81, 0xffffffff ;  /* 0xffffffff00517802 */ /* 0x000fd60000000f00 */
[----:B------:R-:W-:Y:S02]  /*6fc0*/  @!P1 IADD3 R65, PT, PT, -R65, RZ, RZ ;  /* 0x000000ff41419210 */ /* 0x000fe40007ffe1ff */
[----:B------:R-:W-:Y:S01]  /*6fd0*/  @!P1 IADD3 R78, PT, PT, -R69, RZ, RZ ;  /* 0x000000ff454e9210 */ /* 0x000fe20007ffe1ff */
[----:B------:R-:W-:Y:S01]  /*6fe0*/  @!P1 MOV R69, R58 ;  /* 0x0000003a00459202 */ /* 0x000fe20000000f00 */
[----:B------:R-:W-:Y:S02]  /*6ff0*/  @!P1 IADD3 R80, PT, PT, -R82, RZ, RZ ;  /* 0x000000ff52509210 */ /* 0x000fe40007ffe1ff */
[----:B------:R-:W-:Y:S02]  /*7000*/  @!P1 IADD3 R84, PT, PT, -R59, RZ, RZ ;  /* 0x000000ff3b549210 */ /* 0x000fe40007ffe1ff */
[C---:B------:R-:W-:Y:S02]  /*7010*/  IADD3 R79, PT, PT, R65.reuse, 0x1, RZ ;  /* 0x00000001414f7810 */ /* 0x040fe40007ffe0ff */
[----:B------:R-:W-:Y:S01]  /*7020*/  IADD3 R58, PT, PT, -R65, 0x1f, RZ ;  /* 0x0000001f413a7810 */ /* 0x000fe20007ffe1ff */
[----:B------:R-:W-:Y:S01]  /*7030*/  @!P1 MOV R82, R83 ;  /* 0x0000005300529202 */ /* 0x000fe20000000f00 */
[----:B------:R-:W-:Y:S01]  /*7040*/  @!P1 MOV R59, R0 ;  /* 0x00000000003b9202 */ /* 0x000fe20000000f00 */
[----:B------:R-:W-:Y:S01]  /*7050*/  @!P1 MOV R83, R80 ;  /* 0x0000005000539202 */ /* 0x000fe20000000f00 */
[----:B------:R-:W-:Y:S01]  /*7060*/  ISETP.GE.U32.AND P2, PT, R79, R64, PT ;  /* 0x000000404f00720c */ /* 0x000fe20003f46070 */
[----:B------:R-:W-:Y:S01]  /*7070*/  IADD3 R79, PT, PT, RZ, -R69, RZ ;  /* 0x80000045ff4f7210 */ /* 0x000fe20007ffe0ff */
[----:B------:R-:W-:-:S04]  /*7080*/  @!P1 MOV R0, R84 ;  /* 0x0000005400009202 */ /* 0x000fc80000000f00 */
[----:B------:R-:W-:-:S07]  /*7090*/  IMAD R79, R79, R78, RZ ;  /* 0x0000004e4f4f7224 */ /* 0x000fce00078e02ff */
[----:B------:R-:W-:-:S04]  /*70a0*/  @P2 IADD3 R58, PT, PT, -R64, 0x20, RZ ;  /* 0x00000020403a2810 */ /* 0x000fc80007ffe1ff */
[----:B------:R-:W-:-:S04]  /*70b0*/  SHF.R.U32.HI R58, RZ, R58, R81 ;  /* 0x0000003aff3a7219 */ /* 0x000fc80000011651 */
[----:B------:R-:W-:Y:S01]  /*70c0*/  LOP3.LUT R58, R79, 0x7, R58, 0x80, !PT ;  /* 0x000000074f3a7812 */ /* 0x000fe200078e803a */
[----:B------:R-:W-:-:S04]  /*70d0*/  HFMA2 R79, -RZ, RZ, 0, 5.9604644775390625e-08 ;  /* 0x00000001ff4f7431 */ /* 0x000fc800000001ff */
[----:B------:R-:W-:Y:S01]  /*70e0*/  IMAD R78, R69, R58, R78 ;  /* 0x0000003a454e7224 */ /* 0x000fe200078e024e */
[----:B------:R-:W-:Y:S01]  /*70f0*/  SHF.L.U32 R79, R79, R64, RZ ;  /* 0x000000404f4f7219 */ /* 0x000fe200000006ff */
[C---:B------:R-:W-:Y:S02]  /*7100*/  IMAD R83, R58.reuse, R82, R83 ;  /* 0x000000523a537224 */ /* 0x040fe400078e0253 */
[----:B------:R-:W-:Y:S01]  /*7110*/  IMAD R0, R58, R59, R0 ;  /* 0x0000003b3a007224 */ /* 0x000fe200078e0200 */
[----:B------:R-:W-:-:S06]  /*7120*/  LOP3.LUT R79, R78, R79, RZ, 0xfc, !PT ;  /* 0x0000004f4e4f7212 */ /* 0x000fcc00078efcff */
[----:B------:R-:W0:Y:S02]  /*7130*/  BREV R79, R79 ;  /* 0x0000004f004f7301 */ /* 0x000e240000000000 */
[----:B0-----:R-:W0:Y:S02]  /*7140*/  FLO.U32.SH R81, R79 ;  /* 0x0000004f00517300 */ /* 0x001e2400000e0400 */
[----:B0-----:R-:W-:Y:S02]  /*7150*/  IADD3 R64, PT, PT, -R81, R64, RZ ;  /* 0x0000004051407210 */ /* 0x001fe40007ffe1ff */
[-C--:B------:R-:W-:Y:S02]  /*7160*/  SHF.L.U32 R82, R82, R81.reuse, RZ ;  /* 0x0000005152527219 */ /* 0x080fe400000006ff */
[----:B------:R-:W-:Y:S01]  /*7170*/  SHF.L.U32 R59, R59, R81, RZ ;  /* 0x000000513b3b7219 */ /* 0x000fe200000006ff */
[----:B------:R-:W-:Y:S01]  /*7180*/  ISETP.GT.AND P1, PT, R64, RZ, PT ;  /* 0x000000ff4000720c */ /* 0x000fe20003f24270 */
[----:B------:R-:W-:-:S02]  /*7190*/  IADD3 R65, PT, PT, -R81, R65, RZ ;  /* 0x0000004151417210 */ /* 0x000fc40007ffe1ff */
[----:B------:R-:W-:-:S10]  /*71a0*/  SHF.R.S32.HI R58, RZ, R81, R78 ;  /* 0x00000051ff3a7219 */ /* 0x000fd4000001144e */
[----:B------:R-:W-:Y:S05]  /*71b0*/  @P1 BRA `(.L_x_61) ;  /* 0xfffffffc00741947 */ /* 0x000fea000383ffff */
.L_x_60:
[----:B------:R-:W-:Y:S05]  /*71c0*/  BSYNC.RECONVERGENT B3 ;  /* 0x0000000000037941 */ /* 0x000fea0003800200 */
.L_x_59:
        /* <DEDUP_REMOVED lines=33> */
.L_x_63:
[----:B------:R-:W-:Y:S05]  /*73e0*/  BSYNC.RECONVERGENT B3 ;  /* 0x0000000000037941 */ /* 0x000fea0003800200 */
.L_x_62:
[----:B------:R-:W-:Y:S01]  /*73f0*/  IABS R97, R59 ;  /* 0x0000003b00617213 */ /* 0x000fe20000000000 */
[----:B------:R-:W-:Y:S02]  /*7400*/  SEL.64 R76, R76, R74, P0 ;  /* 0x0000004a4c4c7607 */ /* 0x000fe40000000000 */
[----:B------:R-:W-:Y:S02]  /*7410*/  SEL.64 R72, R72, R70, P0 ;  /* 0x0000004648487607 */ /* 0x000fe40000000000 */
[----:B------:R-:W-:Y:S01]  /*7420*/  IMAD.WIDE.U32 R88, R50, R97, RZ ;  /* 0x0000006132587225 */ /* 0x000fe200078e00ff */
[----:B------:R-:W-:Y:S02]  /*7430*/  SEL.64 R62, R62, R60, P0 ;  /* 0x0000003c3e3e7607 */ /* 0x000fe40000000000 */
[----:B------:R-:W-:Y:S01]  /*7440*/  ISETP.GT.AND P0, PT, R59, -0x1, PT ;  /* 0xffffffff3b00780c */ /* 0x000fe20003f04270 */
[-C--:B------:R-:W-:Y:S01]  /*7450*/  IMAD.WIDE.U32 R74, R51, R97.reuse, RZ ;  /* 0x00000061334a7225 */ /* 0x080fe200078e00ff */
[----:B------:R-:W-:Y:S03]  /*7460*/  BSSY.RECONVERGENT B3, `(.L_x_64) ;  /* 0x0000023000037945 */ /* 0x000fe60003800200 */
        /* <DEDUP_REMOVED lines=11> */
[----:B------:R-:W-:Y:S01]  /*7520*/  IADD3.X R75, P1, PT, R60, R95, RZ, P1, !PT ;  /* 0x0000005f3c4b7210 */ /* 0x000fe20000f3e4ff */
[----:B------:R-:W-:-:S03]  /*7530*/  MOV R95, R88 ;  /* 0x00000058005f7202 */ /* 0x000fc60000000f00 */
        /* <DEDUP_REMOVED lines=21> */
.L_x_65:
[----:B------:R-:W-:Y:S05]  /*7690*/  BSYNC.RECONVERGENT B3 ;  /* 0x0000000000037941 */ /* 0x000fea0003800200 */
.L_x_64:
[----:B------:R-:W-:Y:S01]  /*76a0*/  IABS R109, R83 ;  /* 0x00000053006d7213 */ /* 0x000fe20000000000 */
[----:B------:R-:W-:Y:S01]  /*76b0*/  BSSY.RECONVERGENT B3, `(.L_x_66) ;  /* 0x0000021000037945 */ /* 0x000fe20003800200 */
[----:B------:R-:W-:-:S03]  /*76c0*/  ISETP.GT.AND P1, PT, R83, -0x1, PT ;  /* 0xffffffff5300780c */ /* 0x000fc60003f24270 */
[----:B------:R-:W-:-:S04]  /*76d0*/  IMAD.WIDE.U32 R60, R109, -0x3d1, RZ ;  /* 0xfffffc2f6d3c7825 */ /* 0x000fc800078e00ff */
[----:B------:R-:W-:Y:S01]  /*76e0*/  IMAD.WIDE.U32 R92, R109, -0x2, RZ ;  /* 0xfffffffe6d5c7825 */ /* 0x000fe200078e00ff */
[----:B------:R-:W-:-:S03]  /*76f0*/  MOV R94, R60 ;  /* 0x0000003c005e7202 */ /* 0x000fc60000000f00 */
        /* <DEDUP_REMOVED lines=28> */
.L_x_67:
[----:B------:R-:W-:Y:S05]  /*78c0*/  BSYNC.RECONVERGENT B3 ;  /* 0x0000000000037941 */ /* 0x000fea0003800200 */
.L_x_66:
        /* <DEDUP_REMOVED lines=38> */
.L_x_69:
[----:B------:R-:W-:Y:S05]  /*7b30*/  BSYNC.RECONVERGENT B3 ;  /* 0x0000000000037941 */ /* 0x000fea0003800200 */
.L_x_68:
        /* <DEDUP_REMOVED lines=10> */
[----:B------:R-:W-:Y:S02]  /*7be0*/  IADD3.X R91, P1, PT, R91, R98, RZ, P1, !PT ;  /* 0x000000625b5b7210 */ /* 0x000fe40000f3e4ff */
[----:B------:R-:W-:Y:S02]  /*7bf0*/  LOP3.LUT R51, R51, 0x3fffffff, RZ, 0xc0, !PT ;  /* 0x3fffffff33337812 */ /* 0x000fe400078ec0ff */
[----:B------:R-:W-:Y:S02]  /*7c00*/  IADD3.X R86, P0, PT, R86, R79, RZ, P0, !PT ;  /* 0x0000004f56567210 */ /* 0x000fe4000071e4ff */
[----:B------:R-:W-:Y:S01]  /*7c10*/  LOP3.LUT R79, R60, 0x3fffffff, RZ, 0xc0, !PT ;  /* 0x3fffffff3c4f7812 */ /* 0x000fe200078ec0ff */
[----:B------:R-:W-:Y:S01]  /*7c20*/  IMAD.WIDE.U32 R60, R51, 0x3d1, RZ ;  /* 0x000003d1333c7825 */ /* 0x000fe200078e00ff */
[----:B------:R-:W-:-:S02]  /*7c30*/  IADD3.X R92, P1, PT, R92, R99, RZ, P1, !PT ;  /* 0x000000635c5c7210 */ /* 0x000fc40000f3e4ff */
[----:B------:R-:W-:Y:S01]  /*7c40*/  IADD3.X R85, P0, PT, R85, R78, RZ, P0, !PT ;  /* 0x0000004e55557210 */ /* 0x000fe2000071e4ff */
[----:B------:R-:W-:Y:S01]  /*7c50*/  IMAD.WIDE.U32 R62, R79, 0x3d1, RZ ;  /* 0x000003d14f3e7825 */ /* 0x000fe200078e00ff */
[----:B------:R-:W-:Y:S02]  /*7c60*/  IADD3.X R77, P1, PT, R77, R100, RZ, P1, !PT ;  /* 0x000000644d4d7210 */ /* 0x000fe40000f3e4ff */
[----:B------:R-:W-:Y:S02]  /*7c70*/  IADD3 R61, P2, PT, R51, R61, RZ ;  /* 0x0000003d333d7210 */ /* 0x000fe40007f5e0ff */
[----:B------:R-:W-:Y:S02]  /*7c80*/  IADD3.X R88, P1, PT, R73, R88, RZ, P1, !PT ;  /* 0x0000005849587210 */ /* 0x000fe40000f3e4ff */
[----:B------:R-:W-:Y:S02]  /*7c90*/  IADD3.X R58, P0, PT, R75, R58, RZ, P0, !PT ;  /* 0x0000003a4b3a7210 */ /* 0x000fe4000071e4ff */
[----:B------:R-:W-:-:S02]  /*7ca0*/  IADD3 R73, P5, PT, R79, R63, RZ ;  /* 0x0000003f4f497210 */ /* 0x000fc40007fbe0ff */
[----:B------:R-:W-:Y:S02]  /*7cb0*/  IADD3 RZ, P3, PT, RZ, -R60, RZ ;  /* 0x8000003cffff7210 */ /* 0x000fe40007f7e0ff */
[----:B------:R-:W-:Y:S01]  /*7cc0*/  IADD3 R74, PT, PT, -R60, RZ, RZ ;  /* 0x000000ff3c4a7210 */ /* 0x000fe20007ffe1ff */
[----:B------:R-:W-:Y:S01]  /*7cd0*/  SEL R60, RZ, 0x1, !P2 ;  /* 0x00000001ff3c7807 */ /* 0x000fe20005000000 */
[----:B------:R-:W-:Y:S02]  /*7ce0*/  IADD3.X R87, P0, PT, R87, R64, RZ, P0, !PT ;  /* 0x0000004057577210 */ /* 0x000fe4000071e4ff */
[----:B------:R-:W-:Y:S02]  /*7cf0*/  IADD3 R75, PT, PT, -R62, RZ, RZ ;  /* 0x000000ff3e4b7210 */ /* 0x000fe40007ffe1ff */
[----:B------:R-:W-:Y:S01]  /*7d00*/  LOP3.LUT R61, RZ, R61, RZ, 0x33, !PT ;  /* 0x0000003dff3d7212 */ /* 0x000fe200078e33ff */
[----:B------:R-:W-:Y:S01]  /*7d10*/  SEL R64, RZ, 0x1, !P5 ;  /* 0x00000001ff407807 */ /* 0x000fe20006800000 */
[----:B------:R-:W-:-:S02]  /*7d20*/  IADD3 RZ, P4, PT, RZ, -R62, RZ ;  /* 0x8000003effff7210 */ /* 0x000fc40007f9e0ff */
[----:B------:R-:W-:Y:S02]  /*7d30*/  LOP3.LUT R73, RZ, R73, RZ, 0x33, !PT ;  /* 0x00000049ff497212 */ /* 0x000fe400078e33ff */
[----:B------:R-:W-:Y:S02]  /*7d40*/  LOP3.LUT R62, RZ, R60, RZ, 0x33, !PT ;  /* 0x0000003cff3e7212 */ /* 0x000fe400078e33ff */
[----:B------:R-:W-:Y:S02]  /*7d50*/  IADD3 R63, P2, PT, R74, R59, RZ ;  /* 0x0000003b4a3f7210 */ /* 0x000fe40007f5e0ff */
[----:B------:R-:W-:Y:S02]  /*7d60*/  IADD3.X R60, P3, PT, RZ, R61, RZ, P3, !PT ;  /* 0x0000003dff3c7210 */ /* 0x000fe40001f7e4ff */
[----:B------:R-:W-:Y:S02]  /*7d70*/  LOP3.LUT R64, RZ, R64, RZ, 0x33, !PT ;  /* 0x00000040ff407212 */ /* 0x000fe400078e33ff */
[----:B------:R-:W-:-:S02]  /*7d80*/  IADD3.X R73, P4, PT, RZ, R73, RZ, P4, !PT ;  /* 0x00000049ff497210 */ /* 0x000fc4000279e4ff */
[----:B------:R-:W-:Y:S02]  /*7d90*/  IADD3 R74, P5, PT, R75, R0, RZ ;  /* 0x000000004b4a7210 */ /* 0x000fe40007fbe0ff */
[----:B------:R-:W-:Y:S02]  /*7da0*/  IADD3.X R83, P1, PT, R72, R83, RZ, P1, !PT ;  /* 0x0000005348537210 */ /* 0x000fe40000f3e4ff */
[----:B------:R-:W-:Y:S02]  /*7db0*/  IADD3.X R62, P3, PT, RZ, R62, RZ, P3, !PT ;  /* 0x0000003eff3e7210 */ /* 0x000fe40001f7e4ff */
[----:B------:R-:W-:Y:S02]  /*7dc0*/  LEA.HI.X.SX32 R72, P2, R59, R60, 0x1, P2 ;  /* 0x0000003c3b487211 */ /* 0x000fe40001050eff */
[----:B------:R-:W-:Y:S02]  /*7dd0*/  IADD3.X R61, P4, PT, RZ, R64, RZ, P4, !PT ;  /* 0x00000040ff3d7210 */ /* 0x000fe4000279e4ff */
[----:B------:R-:W-:-:S02]  /*7de0*/  LEA.HI.X.SX32 R95, P5, R0, R73, 0x1, P5 ;  /* 0x00000049005f7211 */ /* 0x000fc400028b0eff */
[----:B------:R-:W-:Y:S02]  /*7df0*/  IADD3.X R60, P3, PT, RZ, -0x1, RZ, P3, !PT ;  /* 0xffffffffff3c7810 */ /* 0x000fe40001f7e4ff */
[C---:B------:R-:W-:Y:S02]  /*7e00*/  LEA.HI.X.SX32 R73, P2, R59.reuse, R62, 0x1, P2 ;  /* 0x0000003e3b497211 */ /* 0x040fe40001050eff */
[----:B------:R-:W-:Y:S02]  /*7e10*/  IADD3.X R75, P4, PT, RZ, -0x1, RZ, P4, !PT ;  /* 0xffffffffff4b7810 */ /* 0x000fe4000279e4ff */
[----:B------:R-:W-:Y:S02]  /*7e20*/  LEA.HI.X.SX32 R78, P5, R0, R61, 0x1, P5 ;  /* 0x0000003d004e7211 */ /* 0x000fe400028b0eff */
[----:B------:R-:W-:Y:S02]  /*7e30*/  IADD3.X R62, P3, PT, RZ, -0x1, RZ, P3, !PT ;  /* 0xffffffffff3e7810 */ /* 0x000fe40001f7e4ff */
        /* <DEDUP_REMOVED lines=15> */
[----:B------:R-:W-:Y:S02]  /*7f30*/  IADD3.X R64, PT, PT, R51, -0x1, RZ, P3, !PT ;  /* 0xffffffff33407810 */ /* 0x000fe40001ffe4ff */
[----:B------:R-:W-:Y:S02]  /*7f40*/  LEA.HI.X.SX32 R60, P2, R59, R60, 0x1, P2 ;  /* 0x0000003c3b3c7211 */ /* 0x000fe40001050eff */
[----:B------:R-:W-:Y:S02]  /*7f50*/  IADD3.X R79, PT, PT, R79, -0x1, RZ, P4, !PT ;  /* 0xffffffff4f4f7810 */ /* 0x000fe400027fe4ff */
[----:B------:R-:W-:-:S02]  /*7f60*/  LEA.HI.X.SX32 R51, P5, R0, R75, 0x1, P5 ;  /* 0x0000004b00337211 */ /* 0x000fc400028b0eff */
[----:B------:R-:W-:Y:S02]  /*7f70*/  IADD3.X R82, PT, PT, R89, R82, RZ, P0, !PT ;  /* 0x0000005259527210 */ /* 0x000fe400007fe4ff */
[----:B------:R-:W-:Y:S02]  /*7f80*/  IADD3.X R109, PT, PT, R50, R109, RZ, P1, !PT ;  /* 0x0000006d326d7210 */ /* 0x000fe40000ffe4ff */
[----:B------:R-:W-:Y:S02]  /*7f90*/  LEA.HI.X.SX32 R64, R59, R64, 0x1, P2 ;  /* 0x000000403b407211 */ /* 0x000fe400010f0eff */
[----:B------:R-:W-:Y:S02]  /*7fa0*/  LEA.HI.X.SX32 R0, R0, R79, 0x1, P5 ;  /* 0x0000004f00007211 */ /* 0x000fe400028f0eff */
        /* <DEDUP_REMOVED lines=12> */
[--C-:B------:R-:W-:Y:S02]  /*8070*/  SHF.R.W.U32 R117, R87, 0x1e, R82.reuse ;  /* 0x0000001e57757819 */ /* 0x100fe40000001e52 */
[----:B------:R-:W-:-:S02]  /*8080*/  SHF.R.S32.HI R115, RZ, 0x1e, R82 ;  /* 0x0000001eff737819 */ /* 0x000fc40000011452 */
        /* <DEDUP_REMOVED lines=18> */
[----:B------:R-:W-:-:S07]  /*81b0*/  SHF.R.W.U32 R84, R51, 0x1e, R0 ;  /* 0x0000001e33547819 */ /* 0x000fce0000001e00 */
.L_x_91:
        /* <DEDUP_REMOVED lines=14> */
[----:B------:R-:W-:Y:S01]  /*82a0*/  MOV R120, RZ ;  /* 0x000000ff00787202 */ /* 0x000fe20000000f00 */
[----:B------:R-:W-:Y:S01]  /*82b0*/  MOV R111, 0x1 ;  /* 0x00000001006f7802 */ /* 0x000fe20000000f00 */
[----:B------:R-:W-:Y:S01]  /*82c0*/  MOV R58, R131 ;  /* 0x00000083003a7202 */ /* 0x000fe20000000f00 */
[----:B------:R-:W-:-:S07]  /*82d0*/  MOV R114, RZ ;  /* 0x000000ff00727202 */ /* 0x000fce0000000f00 */
.L_x_73:
        /* <DEDUP_REMOVED lines=10> */
[----:B------:R-:W-:Y:S02]  /*8380*/  IMAD R61, R60, R59, RZ ;  /* 0x0000003b3c3d7224 */ /* 0x000fe400078e02ff */
[----:B------:R-:W-:-:S05]  /*8390*/  HFMA2 R60, -RZ, RZ, 0, 5.9604644775390625e-08 ;  /* 0x00000001ff3c7431 */ /* 0x000fca00000001ff */
[----:B------:R-:W-:Y:S02]  /*83a0*/  SHF.L.U32 R60, R60, R51, RZ ;  /* 0x000000333c3c7219 */ /* 0x000fe400000006ff */
[----:B------:R-:W-:-:S04]  /*83b0*/  @P0 IADD3 R50, PT, PT, -R51, 0x20, RZ ;  /* 0x0000002033320810 */ /* 0x000fc80007ffe1ff */
[----:B------:R-:W-:Y:S02]  /*83c0*/  SHF.R.U32.HI R50, RZ, R50, R85 ;  /* 0x00000032ff327219 */ /* 0x000fe40000011655 */
[----:B------:R-:W-:Y:S01]  /*83d0*/  @!P1 IADD3 R85, PT, PT, -R114, RZ, RZ ;  /* 0x000000ff72559210 */ /* 0x000fe20007ffe1ff */
[----:B------:R-:W-:Y:S01]  /*83e0*/  @!P1 MOV R114, R111 ;  /* 0x0000006f00729202 */ /* 0x000fe20000000f00 */
[----:B------:R-:W-:Y:S02]  /*83f0*/  LOP3.LUT R50, R61, 0x7, R50, 0x80, !PT ;  /* 0x000000073d327812 */ /* 0x000fe400078e8032 */
[----:B------:R-:W-:Y:S01]  /*8400*/  @!P1 IADD3 R61, PT, PT, -R63, RZ, RZ ;  /* 0x000000ff3f3d9210 */ /* 0x000fe20007ffe1ff */
[----:B------:R-:W-:Y:S01]  /*8410*/  @!P1 MOV R63, R120 ;  /* 0x00000078003f9202 */ /* 0x000fe20000000f00 */
[----:B------:R-:W-:Y:S01]  /*8420*/  @!P1 MOV R111, R85 ;  /* 0x00000055006f9202 */ /* 0x000fe20000000f00 */
[----:B------:R-:W-:Y:S02]  /*8430*/  IMAD R59, R58, R50, R59 ;  /* 0x000000323a3b7224 */ /* 0x000fe400078e023b */
[----:B------:R-:W-:-:S02]  /*8440*/  @!P1 MOV R120, R61 ;  /* 0x0000003d00789202 */ /* 0x000fc40000000f00 */
[C---:B------:R-:W-:Y:S01]  /*8450*/  IMAD R111, R50.reuse, R114, R111 ;  /* 0x00000072326f7224 */ /* 0x040fe200078e026f */
[----:B------:R-:W-:Y:S02]  /*8460*/  LOP3.LUT R60, R59, R60, RZ, 0xfc, !PT ;  /* 0x0000003c3b3c7212 */ /* 0x000fe400078efcff */
[----:B------:R-:W-:-:S04]  /*8470*/  IMAD R120, R50, R63, R120 ;  /* 0x0000003f32787224 */ /* 0x000fc800078e0278 */
        /* <DEDUP_REMOVED lines=9> */
.L_x_72:
[----:B------:R-:W-:Y:S05]  /*8510*/  BSYNC.RECONVERGENT B4 ;  /* 0x0000000000047941 */ /* 0x000fea0003800200 */
.L_x_71:
        /* <DEDUP_REMOVED lines=38> */
.L_x_75:
[----:B------:R-:W-:Y:S05]  /*8780*/  BSYNC.RECONVERGENT B4 ;  /* 0x0000000000047941 */ /* 0x000fea0003800200 */
.L_x_74:
        /* <DEDUP_REMOVED lines=40> */
.L_x_77:
[----:B------:R-:W-:Y:S05]  /*8a10*/  BSYNC.RECONVERGENT B4 ;  /* 0x0000000000047941 */ /* 0x000fea0003800200 */
.L_x_76:
        /* <DEDUP_REMOVED lines=39> */
.L_x_79:
[----:B------:R-:W-:Y:S05]  /*8c90*/  BSYNC.RECONVERGENT B4 ;  /* 0x0000000000047941 */ /* 0x000fea0003800200 */
.L_x_78:
        /* <DEDUP_REMOVED lines=38> */
.L_x_81:
[----:B------:R-:W-:Y:S05]  /*8f00*/  BSYNC.RECONVERGENT B4 ;  /* 0x0000000000047941 */ /* 0x000fea0003800200 */
.L_x_80:
        /* <DEDUP_REMOVED lines=58> */
[----:B------:R-:W-:Y:S02]  /*92b0*/  IADD3.X R115, PT, PT, R118, R93, RZ, P1, !PT ;  /* 0x0000005d76737210 */ /* 0x000fe40000ffe4ff */
[----:B------:R-:W-:Y:S02]  /*92c0*/  SHF.R.S32.HI R93, RZ, 0x1e, R0 ;  /* 0x0000001eff5d7819 */ /* 0x000fe40000011400 */
[----:B------:R-:W-:Y:S02]  /*92d0*/  LOP3.LUT P1, RZ, R101, R98, RZ, 0xfc, !PT ;  /* 0x0000006265ff7212 */ /* 0x000fe4000782fcff */
[----:B------:R-:W-:Y:S02]  /*92e0*/  IADD3.X R90, P2, PT, R59, R62, RZ, P2, !PT ;  /* 0x0000003e3b5a7210 */ /* 0x000fe4000175e4ff */
        /* <DEDUP_REMOVED lines=26> */
.L_x_83:
[----:B------:R-:W-:Y:S05]  /*9490*/  BSYNC.RECONVERGENT B4 ;  /* 0x0000000000047941 */ /* 0x000fea0003800200 */
.L_x_82:
        /* <DEDUP_REMOVED lines=20> */
.L_x_85:
[----:B------:R-:W-:Y:S05]  /*95e0*/  BSYNC.RECONVERGENT B4 ;  /* 0x0000000000047941 */ /* 0x000fea0003800200 */
.L_x_84:
        /* <DEDUP_REMOVED lines=18> */
[----:B------:R-:W-:Y:S02]  /*9710*/  IADD3.X R76, P1, PT, R70, R59, RZ, P1, !PT ;  /* 0x0000003b464c7210 */ /* 0x000fe40000f3e4ff */
[----:B------:R-:W-:Y:S01]  /*9720*/  IADD3.X R89, P0, PT, R72, R63, RZ, P0, !PT ;  /* 0x0000003f48597210 */ /* 0x000fe2000071e4ff */
[----:B------:R-:W-:-:S04]  /*9730*/  IMAD.WIDE.U32 R58, R75, R114, RZ ;  /* 0x000000724b3a7225 */ /* 0x000fc800078e00ff */
[----:B------:R-:W-:Y:S01]  /*9740*/  IMAD.WIDE.U32 R62, R78, R113, RZ ;  /* 0x000000714e3e7225 */ /* 0x000fe200078e00ff */
[----:B------:R-:W-:-:S03]  /*9750*/  IADD3.X R78, P1, PT, R71, R86, RZ, P1, !PT ;  /* 0x00000056474e7210 */ /* 0x000fc60000f3e4ff */
[----:B------:R-:W-:Y:S01]  /*9760*/  IMAD.WIDE.U32 R70, R77, R114, RZ ;  /* 0x000000724d467225 */ /* 0x000fe200078e00ff */
[----:B------:R-:W-:Y:S02]  /*9770*/  IADD3.X R77, P0, PT, R73, R58, RZ, P0, !PT ;  /* 0x0000003a494d7210 */ /* 0x000fe4000071e4ff */
[----:B------:R-:W-:Y:S01]  /*9780*/  IADD3.X R86, P1, PT, R62, R87, RZ, P1, !PT ;  /* 0x000000573e567210 */ /* 0x000fe20000f3e4ff */
[----:B------:R-:W-:-:S04]  /*9790*/  IMAD.WIDE.U32 R72, R80, R113, RZ ;  /* 0x0000007150487225 */ /* 0x000fc800078e00ff */
        /* <DEDUP_REMOVED lines=32> */
.L_x_88:
[----:B------:R-:W-:Y:S05]  /*99a0*/  BSYNC.RECONVERGENT B4 ;  /* 0x0000000000047941 */ /* 0x000fea0003800200 */
.L_x_87:
        /* <DEDUP_REMOVED lines=22> */
.L_x_90:
[----:B------:R-:W-:Y:S05]  /*9b10*/  BSYNC.RECONVERGENT B4 ;  /* 0x0000000000047941 */ /* 0x000fea0003800200 */
.L_x_89:
        /* <DEDUP_REMOVED lines=12> */
[----:B------:R-:W-:Y:S02]  /*9be0*/  IADD3 R59, P5, PT, R71, R59, RZ ;  /* 0x0000003b473b7210 */ /* 0x000fe40007fbe0ff */
[----:B------:R-:W-:Y:S01]  /*9bf0*/  IADD3 RZ, P2, PT, RZ, -R58, RZ ;  /* 0x8000003affff7210 */ /* 0x000fe20007f5e0ff */
[----:B------:R-:W-:Y:S01]  /*9c00*/  SEL R51, RZ, 0x1, !P1 ;  /* 0x00000001ff337807 */ /* 0x000fe20004800000 */
[----:B------:R-:W-:-:S02]  /*9c10*/  LOP3.LUT R58, RZ, R50, RZ, 0x33, !PT ;  /* 0x00000032ff3a7212 */ /* 0x000fc400078e33ff */
[----:B------:R-:W-:Y:S02]  /*9c20*/  IADD3 R97, P0, PT, R82, R97, RZ ;  /* 0x0000006152617210 */ /* 0x000fe40007f1e0ff */
[----:B------:R-:W-:Y:S02]  /*9c30*/  IADD3 R84, P3, PT, R87, R60, RZ ;  /* 0x0000003c57547210 */ /* 0x000fe40007f7e0ff */
[----:B------:R-:W-:Y:S01]  /*9c40*/  LOP3.LUT R82, RZ, R59, RZ, 0x33, !PT ;  /* 0x0000003bff527212 */ /* 0x000fe200078e33ff */
[----:B------:R-:W-:Y:S01]  /*9c50*/  SEL R60, RZ, 0x1, !P5 ;  /* 0x00000001ff3c7807 */ /* 0x000fe20006800000 */
[----:B------:R-:W-:Y:S02]  /*9c60*/  IADD3.X R59, P4, PT, RZ, R58, RZ, P4, !PT ;  /* 0x0000003aff3b7210 */ /* 0x000fe4000279e4ff */
[----:B------:R-:W-:Y:S02]  /*9c70*/  LOP3.LUT R51, RZ, R51, RZ, 0x33, !PT ;  /* 0x00000033ff337212 */ /* 0x000fe400078e33ff */
[----:B------:R-:W-:-:S02]  /*9c80*/  IADD3 R50, P1, PT, R97, R64, RZ ;  /* 0x0000004061327210 */ /* 0x000fc40007f3e0ff */
[----:B------:R-:W-:Y:S02]  /*9c90*/  IADD3.X R82, P2, PT, RZ, R82, RZ, P2, !PT ;  /* 0x00000052ff527210 */ /* 0x000fe4000175e4ff */
[----:B------:R-:W-:Y:S02]  /*9ca0*/  LOP3.LUT R60, RZ, R60, RZ, 0x33, !PT ;  /* 0x0000003cff3c7212 */ /* 0x000fe400078e33ff */
[----:B------:R-:W-:Y:S02]  /*9cb0*/  IADD3.X R59, P0, PT, R59, R122, RZ, P0, !PT ;  /* 0x0000007a3b3b7210 */ /* 0x000fe4000071e4ff */
[----:B------:R-:W-:Y:S02]  /*9cc0*/  IADD3.X R51, P5, PT, RZ, R51, RZ, P4, !PT ;  /* 0x00000033ff337210 */ /* 0x000fe400027be4ff */
[----:B------:R-:W-:Y:S02]  /*9cd0*/  IADD3.X R82, P3, PT, R82, R61, RZ, P3, !PT ;  /* 0x0000003d52527210 */ /* 0x000fe40001f7e4ff */
[----:B------:R-:W-:-:S02]  /*9ce0*/  IADD3.X R60, P2, PT, RZ, R60, RZ, P2, !PT ;  /* 0x0000003cff3c7210 */ /* 0x000fc4000175e4ff */
[----:B------:R-:W-:Y:S02]  /*9cf0*/  IADD3.X R51, P0, PT, R51, R120, RZ, P0, !PT ;  /* 0x0000007833337210 */ /* 0x000fe4000071e4ff */
[----:B------:R-:W-:Y:S02]  /*9d00*/  IADD3.X R59, P1, PT, R59, R112, RZ, P1, !PT ;  /* 0x000000703b3b7210 */ /* 0x000fe40000f3e4ff */
[----:B------:R-:W-:Y:S02]  /*9d10*/  IADD3.X R58, P5, PT, RZ, -0x1, RZ, P5, !PT ;  /* 0xffffffffff3a7810 */ /* 0x000fe40002fbe4ff */
[----:B------:R-:W-:Y:S02]  /*9d20*/  IADD3 R84, P4, PT, R84, R83, RZ ;  /* 0x0000005354547210 */ /* 0x000fe40007f9e0ff */
[----:B------:R-:W-:Y:S02]  /*9d30*/  IADD3.X R89, P3, PT, R60, R89, RZ, P3, !PT ;  /* 0x000000593c597210 */ /* 0x000fe40001f7e4ff */
[----:B------:R-:W-:-:S02]  /*9d40*/  IADD3.X R126, P1, PT, R51, R126, RZ, P1, !PT ;  /* 0x0000007e337e7210 */ /* 0x000fc40000f3e4ff */
[----:B------:R-:W-:Y:S02]  /*9d50*/  IADD3.X R60, P2, PT, RZ, -0x1, RZ, P2, !PT ;  /* 0xffffffffff3c7810 */ /* 0x000fe4000175e4ff */
[----:B------:R-:W-:Y:S02]  /*9d60*/  IADD3.X R111, P0, PT, R58, R111, RZ, P0, !PT ;  /* 0x0000006f3a6f7210 */ /* 0x000fe4000071e4ff */
[----:B------:R-:W-:Y:S02]  /*9d70*/  IADD3.X R51, P5, PT, RZ, -0x1, RZ, P5, !PT ;  /* 0xffffffffff337810 */ /* 0x000fe40002fbe4ff */
[----:B------:R-:W-:Y:S02]  /*9d80*/  IADD3.X R83, P4, PT, R82, R69, RZ, P4, !PT ;  /* 0x0000004552537210 */ /* 0x000fe4000279e4ff */
[----:B------:R-:W-:Y:S02]  /*9d90*/  IADD3.X R77, P3, PT, R60, R77, RZ, P3, !PT ;  /* 0x0000004d3c4d7210 */ /* 0x000fe40001f7e4ff */
[----:B------:R-:W-:-:S02]  /*9da0*/  IADD3.X R111, P1, PT, R111, R94, RZ, P1, !PT ;  /* 0x0000005e6f6f7210 */ /* 0x000fc40000f3e4ff */
[----:B------:R-:W-:Y:S02]  /*9db0*/  IADD3.X R51, P0, PT, R51, R124, RZ, P0, !PT ;  /* 0x0000007c33337210 */ /* 0x000fe4000071e4ff */
[----:B------:R-:W-:Y:S02]  /*9dc0*/  IADD3.X R76, P4, PT, R89, R76, RZ, P4, !PT ;  /* 0x0000004c594c7210 */ /* 0x000fe4000279e4ff */
[----:B------:R-:W-:Y:S02]  /*9dd0*/  IADD3.X R60, P2, PT, RZ, -0x1, RZ, P2, !PT ;  /* 0xffffffffff3c7810 */ /* 0x000fe4000175e4ff */
[----:B------:R-:W-:Y:S02]  /*9de0*/  IADD3.X R58, P5, PT, RZ, -0x1, RZ, P5, !PT ;  /* 0xffffffffff3a7810 */ /* 0x000fe40002fbe4ff */
[----:B------:R-:W-:Y:S02]  /*9df0*/  IADD3.X R92, P1, PT, R51, R92, RZ, P1, !PT ;  /* 0x0000005c335c7210 */ /* 0x000fe40000f3e4ff */
[----:B------:R-:W-:-:S02]  /*9e00*/  IADD3.X R77, P4, PT, R77, R78, RZ, P4, !PT ;  /* 0x0000004e4d4d7210 */ /* 0x000fc4000279e4ff */
[----:B------:R-:W-:Y:S02]  /*9e10*/  IADD3.X R79, P3, PT, R60, R79, RZ, P3, !PT ;  /* 0x0000004f3c4f7210 */ /* 0x000fe40001f7e4ff */
[----:B------:R-:W-:Y:S02]  /*9e20*/  IADD3.X R51, P2, PT, RZ, -0x1, RZ, P2, !PT ;  /* 0xffffffffff337810 */ /* 0x000fe4000175e4ff */
[----:B------:R-:W-:Y:S02]  /*9e30*/  IADD3.X R91, P0, PT, R58, R91, RZ, P0, !PT ;  /* 0x0000005b3a5b7210 */ /* 0x000fe4000071e4ff */
[----:B------:R-:W-:Y:S02]  /*9e40*/  IADD3.X R58, P5, PT, RZ, -0x1, RZ, P5, !PT ;  /* 0xffffffffff3a7810 */ /* 0x000fe40002fbe4ff */
[----:B------:R-:W-:Y:S02]  /*9e50*/  IADD3.X R78, P4, PT, R79, R86, RZ, P4, !PT ;  /* 0x000000564f4e7210 */ /* 0x000fe4000279e4ff */
[----:B------:R-:W-:-:S02]  /*9e60*/  IADD3.X R61, P3, PT, R51, R74, RZ, P3, !PT ;  /* 0x0000004a333d7210 */ /* 0x000fc40001f7e4ff */
[----:B------:R-:W-:Y:S02]  /*9e70*/  IADD3.X R60, P2, PT, RZ, -0x1, RZ, P2, !PT ;  /* 0xffffffffff3c7810 */ /* 0x000fe4000175e4ff */
[----:B------:R-:W-:Y:S02]  /*9e80*/  IADD3.X R85, P0, PT, R58, R85, RZ, P0, !PT ;  /* 0x000000553a557210 */ /* 0x000fe4000071e4ff */
[----:B------:R-:W-:Y:S02]  /*9e90*/  IADD3.X R91, P1, PT, R91, R96, RZ, P1, !PT ;  /* 0x000000605b5b7210 */ /* 0x000fe40000f3e4ff */
[----:B------:R-:W-:Y:S02]  /*9ea0*/  IADD3.X R51, P5, PT, RZ, -0x1, RZ, P5, !PT ;  /* 0xffffffffff337810 */ /* 0x000fe40002fbe4ff */
[----:B------:R-:W-:Y:S02]  /*9eb0*/  IADD3.X R60, P3, PT, R60, R75, RZ, P3, !PT ;  /* 0x0000004b3c3c7210 */ /* 0x000fe40001f7e4ff */
[----:B------:R-:W-:-:S02]  /*9ec0*/  IADD3.X R58, P2, PT, RZ, -0x1, RZ, P2, !PT ;  /* 0xffffffffff3a7810 */ /* 0x000fc4000175e4ff */
[----:B------:R-:W-:Y:S02]  /*9ed0*/  IADD3.X R61, P4, PT, R61, R80, RZ, P4, !PT ;  /* 0x000000503d3d7210 */ /* 0x000fe4000279e4ff */
[----:B------:R-:W-:Y:S02]  /*9ee0*/  IADD3.X R51, P0, PT, R51, R0, RZ, P0, !PT ;  /* 0x0000000033337210 */ /* 0x000fe4000071e4ff */
[----:B------:R-:W-:Y:S02]  /*9ef0*/  IADD3.X R100, P1, PT, R85, R100, RZ, P1, !PT ;  /* 0x0000006455647210 */ /* 0x000fe40000f3e4ff */
[----:B------:R-:W-:Y:S02]  /*9f00*/  IADD3.X R63, P3, PT, R58, R63, RZ, P3, !PT ;  /* 0x0000003f3a3f7210 */ /* 0x000fe40001f7e4ff */
[----:B------:R-:W-:Y:S02]  /*9f10*/  IADD3.X R60, P4, PT, R60, R81, RZ, P4, !PT ;  /* 0x000000513c3c7210 */ /* 0x000fe4000279e4ff */
[----:B------:R-:W-:-:S02]  /*9f20*/  IADD3.X R64, PT, PT, R88, -0x1, R73, P0, P5 ;  /* 0xffffffff58407810 */ /* 0x000fc400007ea449 */
[----:B------:R-:W-:Y:S02]  /*9f30*/  IADD3.X R51, P1, PT, R51, R90, RZ, P1, !PT ;  /* 0x0000005a33337210 */ /* 0x000fe40000f3e4ff */
[----:B------:R-:W-:Y:S02]  /*9f40*/  IADD3.X R71, PT, PT, R72, -0x1, R71, P3, P2 ;  /* 0xffffffff48477810 */ /* 0x000fe40001fe4447 */
[----:B------:R-:W-:Y:S02]  /*9f50*/  IADD3.X R63, P4, PT, R63, R62, RZ, P4, !PT ;  /* 0x0000003e3f3f7210 */ /* 0x000fe4000279e4ff */
[----:B------:R-:W-:Y:S02]  /*9f60*/  IADD3.X R64, PT, PT, R64, R95, RZ, P1, !PT ;  /* 0x0000005f40407210 */ /* 0x000fe40000ffe4ff */
[----:B------:R-:W-:Y:S02]  /*9f70*/  IADD3.X R0, PT, PT, R71, R70, RZ, P4, !PT ;  /* 0x0000004647007210 */ /* 0x000fe400027fe4ff */
        /* <DEDUP_REMOVED lines=15> */
[----:B------:R-:W-:Y:S01]  /*a070*/  SHF.R.W.U32 R84, R63, 0x1e, R0 ;  /* 0x0000001e3f547819 */ /* 0x000fe20000001e00 */
[----:B------:R-:W-:Y:S06]  /*a080*/  BRA `(.L_x_91) ;  /* 0xffffffe0004c7947 */ /* 0x000fec000383ffff */
.L_x_86:
[----:B------:R-:W-:Y:S05]  /*a090*/  BSYNC.RECONVERGENT B3 ;  /* 0x0000000000037941 */ /* 0x000fea0003800200 */
.L_x_70:
        /* <DEDUP_REMOVED lines=14> */
[----:B------:R-:W-:-:S03]  /*a180*/  IADD3 R75, P0, PT, R75, R80, RZ ;  /* 0x000000504b4b7210 */ /* 0x000fc60007f1e0ff */
        /* <DEDUP_REMOVED lines=57> */
[----:B------:R-:W-:Y:S02]  /*a520*/  IADD3.X R58, P1, PT, R58, R105, RZ, P4, !PT ;  /* 0x000000693a3a7210 */ /* 0x000fe4000273e4ff */
[----:B------:R-:W-:Y:S01]  /*a530*/  IADD3.X R110, PT, PT, RZ, R79, RZ, P0, !PT ;  /* 0x0000004fff6e7210 */ /* 0x000fe200007fe4ff */
[-C--:B------:R-:W-:Y:S01]  /*a540*/  IMAD.WIDE.U32 R98, R10, R11.reuse, RZ ;  /* 0x0000000b0a627225 */ /* 0x080fe200078e00ff */
[----:B------:R-:W-:Y:S02]  /*a550*/  IADD3 R128, P3, PT, R83, R102, RZ ;  /* 0x0000006653807210 */ /* 0x000fe40007f7e0ff */
[----:B------:R-:W-:Y:S01]  /*a560*/  IADD3 R75, P4, PT, R75, R82, RZ ;  /* 0x000000524b4b7210 */ /* 0x000fe20007f9e0ff */
[----:B------:R-:W-:Y:S01]  /*a570*/  IMAD.WIDE.U32 R80, R11, R11, RZ ;  /* 0x0000000b0b507225 */ /* 0x000fe200078e00ff */
[----:B------:R-:W-:-:S02]  /*a580*/  IADD3 R51, P6, PT, R51, R98, RZ ;  /* 0x0000006233337210 */ /* 0x000fc40007fde0ff */
[----:B------:R-:W-:Y:S01]  /*a590*/  IADD3.X R59, PT, PT, RZ, RZ, R59, P1, P2 ;  /* 0x000000ffff3b7210 */ /* 0x000fe20000fe443b */
[----:B------:R-:W-:Y:S01]  /*a5a0*/  IMAD.WIDE.U32 R78, R10, R2, RZ ;  /* 0x000000020a4e7225 */ /* 0x000fe200078e00ff */
[----:B------:R-:W-:-:S03]  /*a5b0*/  IADD3 R80, P5, PT, R99, R80, RZ ;  /* 0x0000005063507210 */ /* 0x000fc60007fbe0ff */
[----:B------:R-:W-:-:S04]  /*a5c0*/  IMAD.WIDE.U32 R104, R11, R2, RZ ;  /* 0x000000020b687225 */ /* 0x000fc800078e00ff */
[----:B------:R-:W-:Y:S01]  /*a5d0*/  IMAD.WIDE.U32 R86, R8, R5, RZ ;  /* 0x0000000508567225 */ /* 0x000fe200078e00ff */
[----:B------:R-:W-:-:S03]  /*a5e0*/  IADD3 R79, P2, PT, R79, R104, RZ ;  /* 0x000000684f4f7210 */ /* 0x000fc60007f5e0ff */
[-C--:B------:R-:W-:Y:S01]  /*a5f0*/  IMAD.WIDE.U32 R116, R10, R3.reuse, RZ ;  /* 0x000000030a747225 */ /* 0x080fe200078e00ff */
[----:B------:R-:W-:Y:S02]  /*a600*/  IADD3.X R127, P3, PT, R103, R86, RZ, P3, !PT ;  /* 0x00000056677f7210 */ /* 0x000fe40001f7e4ff */
[----:B------:R-:W-:Y:S01]  /*a610*/  IADD3.X R86, P4, PT, R123, R128, RZ, P4, !PT ;  /* 0x000000807b567210 */ /* 0x000fe2000279e4ff */
        /* <DEDUP_REMOVED lines=29> */
[----:B------:R-:W-:-:S02]  /*a7f0*/  IADD3 R109, PT, PT, R64, R97, RZ ;  /* 0x00000061406d7210 */ /* 0x000fc40007ffe0ff */
[----:B------:R-:W-:Y:S02]  /*a800*/  IADD3.X R107, P5, PT, R107, R116, RZ, P5, !PT ;  /* 0x000000746b6b7210 */ /* 0x000fe40002fbe4ff */
[----:B------:R-:W-:Y:S01]  /*a810*/  IADD3.X R116, P6, PT, R101, R114, RZ, P6, !PT ;  /* 0x0000007265747210 */ /* 0x000fe200037de4ff */
[----:B------:R-:W-:Y:S01]  /*a820*/  IMAD.WIDE.U32 R128, R2, R5, RZ ;  /* 0x0000000502807225 */ /* 0x000fe200078e00ff */
[----:B------:R-:W-:Y:S02]  /*a830*/  IADD3.X R102, P3, PT, R99, R102, RZ, P3, !PT ;  /* 0x0000006663667210 */ /* 0x000fe40001f7e4ff */
[----:B------:R-:W-:Y:S01]  /*a840*/  IADD3.X R106, P4, PT, R113, R130, RZ, P4, !PT ;  /* 0x00000082716a7210 */ /* 0x000fe2000279e4ff */
[----:B------:R-:W-:-:S04]  /*a850*/  IMAD.WIDE.U32 R98, R3, R11, RZ ;  /* 0x0000000b03627225 */ /* 0x000fc800078e00ff */
[----:B------:R-:W-:Y:S01]  /*a860*/  IMAD R101, R109, 0x12253531, RZ ;  /* 0x122535316d657824 */ /* 0x000fe200078e02ff */
[----:B------:R-:W-:Y:S01]  /*a870*/  IADD3.X R98, P5, PT, R117, R98, RZ, P5, !PT ;  /* 0x0000006275627210 */ /* 0x000fe20002fbe4ff */
[----:B------:R-:W-:Y:S01]  /*a880*/  IMAD.WIDE.U32 R118, R9, R3, RZ ;  /* 0x0000000309767225 */ /* 0x000fe200078e00ff */
[----:B------:R-:W-:Y:S02]  /*a890*/  IADD3.X R117, P6, PT, R84, R107, RZ, P6, !PT ;  /* 0x0000006b54757210 */ /* 0x000fe400037de4ff */
[----:B------:R-:W-:Y:S01]  /*a8a0*/  LOP3.LUT R101, R101, 0x3fffffff, RZ, 0xc0, !PT ;  /* 0x3fffffff65657812 */ /* 0x000fe200078ec0ff */
[----:B------:R-:W-:Y:S01]  /*a8b0*/  IMAD.WIDE.U32 R134, R5, R2, RZ ;  /* 0x0000000205867225 */ /* 0x000fe200078e00ff */
[----:B------:R-:W-:Y:S02]  /*a8c0*/  IADD3.X R107, P4, PT, R65, R132, RZ, P4, !PT ;  /* 0x00000084416b7210 */ /* 0x000fe4000279e4ff */
[----:B------:R-:W-:Y:S01]  /*a8d0*/  IADD3.X R98, P6, PT, R93, R98, RZ, P6, !PT ;  /* 0x000000625d627210 */ /* 0x000fe200037de4ff */
[----:B------:R-:W-:Y:S01]  /*a8e0*/  IMAD.WIDE.U32 R130, R101, 0x3d1, RZ ;  /* 0x000003d165827825 */ /* 0x000fe200078e00ff */
[----:B------:R-:W-:-:S02]  /*a8f0*/  IADD3.X R84, P3, PT, R103, R128, RZ, P3, !PT ;  /* 0x0000008067547210 */ /* 0x000fc40001f7e4ff */
[----:B------:R-:W-:Y:S01]  /*a900*/  IADD3.X R128, P4, PT, R69, R102, RZ, P4, !PT ;  /* 0x0000006645807210 */ /* 0x000fe2000279e4ff */
[----:B------:R-:W-:Y:S01]  /*a910*/  IMAD.WIDE.U32 R132, R3, R5, RZ ;  /* 0x0000000503847225 */ /* 0x000fe200078e00ff */
[----:B------:R-:W-:Y:S02]  /*a920*/  IADD3.X R99, PT, PT, RZ, RZ, R99, P6, P5 ;  /* 0x000000ffff637210 */ /* 0x000fe400037ea463 */
[----:B------:R-:W-:Y:S01]  /*a930*/  IADD3 RZ, P5, PT, RZ, -R130, RZ ;  /* 0x80000082ffff7210 */ /* 0x000fe20007fbe0ff */
[----:B------:R-:W-:Y:S01]  /*a940*/  IMAD.WIDE.U32 R102, R4, R2, RZ ;  /* 0x0000000204667225 */ /* 0x000fe200078e00ff */
[----:B------:R-:W-:Y:S02]  /*a950*/  IADD3 R114, PT, PT, -R130, RZ, RZ ;  /* 0x000000ff82727210 */ /* 0x000fe40007ffe1ff */
[----:B------:R-:W-:Y:S01]  /*a960*/  IADD3 R69, P6, PT, R101, R131, RZ ;  /* 0x0000008365457210 */ /* 0x000fe20007fde0ff */
[----:B------:R-:W-:Y:S01]  /*a970*/  IMAD.WIDE.U32 R130, R4, R3, RZ ;  /* 0x0000000304827225 */ /* 0x000fe200078e00ff */
[----:B------:R-:W-:-:S02]  /*a980*/  IADD3.X R109, P1, PT, R77, R118, RZ, P1, !PT ;  /* 0x000000764d6d7210 */ /* 0x000fc40000f3e4ff */
[----:B------:R-:W-:Y:S02]  /*a990*/  IADD3.X R65, P3, PT, R129, R132, RZ, P3, !PT ;  /* 0x0000008481417210 */ /* 0x000fe40001f7e4ff */
[----:B------:R-:W-:Y:S02]  /*a9a0*/  IADD3.X R129, P4, PT, R89, R84, RZ, P4, !PT ;  /* 0x0000005459817210 */ /* 0x000fe4000279e4ff */
[----:B------:R-:W-:Y:S02]  /*a9b0*/  IADD3.X R77, P0, PT, R80, R121, RZ, P0, !PT ;  /* 0x00000079504d7210 */ /* 0x000fe4000071e4ff */
[----:B------:R-:W-:Y:S01]  /*a9c0*/  IADD3.X R84, P1, PT, R119, R130, RZ, P1, !PT ;  /* 0x0000008277547210 */ /* 0x000fe20000f3e4ff */
[----:B------:R-:W-:Y:S01]  /*a9d0*/  IMAD.WIDE.U32 R118, R5, R3, RZ ;  /* 0x0000000305767225 */ /* 0x000fe200078e00ff */
[----:B------:R-:W-:Y:S02]  /*a9e0*/  IADD3.X R80, P4, PT, R110, R65, RZ, P4, !PT ;  /* 0x000000416e507210 */ /* 0x000fe4000279e4ff */
[----:B------:R-:W-:-:S02]  /*a9f0*/  IADD3.X R102, P2, PT, R81, R102, RZ, P2, !PT ;  /* 0x0000006651667210 */ /* 0x000fc4000175e4ff */
[----:B------:R-:W-:Y:S01]  /*aa00*/  IADD3.X R81, PT, PT, RZ, RZ, R133, P4, P3 ;  /* 0x000000ffff517210 */ /* 0x000fe200027e6485 */
[----:B------:R-:W-:Y:S01]  /*aa10*/  IMAD.WIDE.U32 R132, R3, R2, RZ ;  /* 0x0000000203847225 */ /* 0x000fe200078e00ff */
[----:B------:R-:W-:Y:S01]  /*aa20*/  IADD3.X R65, P4, PT, R131, R118, RZ, P1, !PT ;  /* 0x0000007683417210 */ /* 0x000fe20000f9e4ff */
[----:B------:R-:W-:Y:S02]  /*aa30*/  IADD.64 RZ, P1, R62, R82 ;  /* 0x000000523eff7235 */ /* 0x000fe40007820200 */
[----:B------:R-:W-:Y:S01]  /*aa40*/  IMAD.WIDE.U32 R130, R2, R2, RZ ;  /* 0x0000000202827225 */ /* 0x000fe200078e00ff */
[----:B------:R-:W-:Y:S01]  /*aa50*/  IADD3.X R103, P2, PT, R103, R134, RZ, P2, !PT ;  /* 0x0000008667677210 */ /* 0x000fe2000175e4ff */
[----:B------:R-:W-:Y:S02]  /*aa60*/  IADD.64 R62, R62, R82 ;  /* 0x000000523e3e7235 */ /* 0x000fe400078e0200 */
[----:B------:R-:W-:Y:S02]  /*aa70*/  IADD.64.X R72, P1, R72, R104, P1 ;  /* 0x0000006848487235 */ /* 0x000fe40000820600 */
[----:B------:R-:W-:Y:S01]  /*aa80*/  IMAD.WIDE.U32 R82, R3, R3, RZ ;  /* 0x0000000303527225 */ /* 0x000fe200078e00ff */
[----:B------:R-:W-:-:S02]  /*aa90*/  IADD3.X R118, P2, PT, R135, R130, RZ, P2, !PT ;  /* 0x0000008287767210 */ /* 0x000fc4000175e4ff */
[----:B------:R-:W-:Y:S01]  /*aaa0*/  IADD3.X R102, P0, PT, R102, R109, RZ, P0, !PT ;  /* 0x0000006d66667210 */ /* 0x000fe2000071e4ff */
[----:B------:R-:W-:Y:S02]  /*aab0*/  IADD.64.X R70, P1, R70, R116, P1 ;  /* 0x0000007446467235 */ /* 0x000fe40000820600 */
[----:B------:R-:W-:Y:S01]  /*aac0*/  IMAD.WIDE.U32 R134, R2, R3, RZ ;  /* 0x0000000302867225 */ /* 0x000fe200078e00ff */
[----:B------:R-:W-:Y:S02]  /*aad0*/  IADD3.X R130, P2, PT, R131, R132, RZ, P2, !PT ;  /* 0x0000008483827210 */ /* 0x000fe4000175e4ff */
[----:B------:R-:W-:Y:S01]  /*aae0*/  IADD3.X R103, P0, PT, R103, R84, RZ, P0, !PT ;  /* 0x0000005467677210 */ /* 0x000fe2000071e4ff */
[----:B------:R-:W-:Y:S02]  /*aaf0*/  IADD.64.X R98, P1, R60, R98, P1 ;  /* 0x000000623c627235 */ /* 0x000fe40000820600 */
[----:B------:R-:W-:Y:S01]  /*ab00*/  SEL R61, RZ, 0x1, !P6 ;  /* 0x00000001ff3d7807 */ /* 0x000fe20007000000 */
[----:B------:R-:W-:Y:S01]  /*ab10*/  IADD3.X R132, PT, PT, RZ, R133, RZ, P2, !PT ;  /* 0x00000085ff847210 */ /* 0x000fe200017fe4ff */
[----:B------:R-:W-:-:S02]  /*ab20*/  IADD.64 RZ, P2, R72, R74 ;  /* 0x0000004a48ff7235 */ /* 0x000fc40007840200 */
[----:B------:R-:W-:Y:S02]  /*ab30*/  IADD.64.X R58, RZ, R58, P1 ;  /* 0x0000003aff3a7235 */ /* 0x000fe400008e0600 */
[----:B------:R-:W-:Y:S02]  /*ab40*/  IADD.64 R72, R72, R74 ;  /* 0x0000004a48487235 */ /* 0x000fe400078e0200 */
[----:B------:R-:W-:-:S03]  /*ab50*/  IADD.64.X R86, P2, R70, R86, P2 ;  /* 0x0000005646567235 */ /* 0x000fc60001040600 */
[----:B------:R-:W-:Y:S01]  /*ab60*/  LOP3.LUT R69, RZ, R69, RZ, 0x33, !PT ;  /* 0x00000045ff457212 */ /* 0x000fe200078e33ff */
[----:B------:R-:W-:Y:S02]  /*ab70*/  IADD.64 RZ, P6, R86, R78 ;  /* 0x0000004e56ff7235 */ /* 0x000fe400078c0200 */
[----:B------:R-:W-:-:S03]  /*ab80*/  IADD.64.X R98, P2, R98, R106, P2 ;  /* 0x0000006a62627235 */ /* 0x000fc60001040600 */
[----:B------:R-:W-:Y:S01]  /*ab90*/  IADD3.X R119, P4, PT, R119, R134, RZ, P4, !PT ;  /* 0x0000008677777210 */ /* 0x000fe2000279e4ff */
[----:B------:R-:W-:Y:S02]  /*aba0*/  IADD.64.X R76, P1, R98, R76, P6 ;  /* 0x0000004c624c7235 */ /* 0x000fe40003020600 */
[----:B------:R-:W-:-:S03]  /*abb0*/  IADD.64.X R58, P2, R58, R128, P2 ;  /* 0x000000803a3a7235 */ /* 0x000fc60001040600 */
[----:B------:R-:W-:Y:S01]  /*abc0*/  IADD3.X R118, P0, PT, R118, R65, RZ, P0, !PT ;  /* 0x0000004176767210 */ /* 0x000fe2000071e4ff */
[----:B------:R-:W-:Y:S02]  /*abd0*/  IADD.64.X R102, P1, R58, R102, P1 ;  /* 0x000000663a667235 */ /* 0x000fe40000820600 */
[----:B------:R-:W-:Y:S01]  /*abe0*/  IMAD.WIDE.U32 R58, R76, 0x3d1, RZ ;  /* 0x000003d14c3a7825 */ /* 0x000fe200078e00ff */
[----:B------:R-:W-:Y:S01]  /*abf0*/  IADD3 R97, P3, PT, R114, R97, RZ ;  /* 0x0000006172617210 */ /* 0x000fe20007f7e0ff */
[----:B------:R-:W-:Y:S02]  /*ac00*/  IADD.64.X R80, RZ, R80, P2 ;  /* 0x00000050ff507235 */ /* 0x000fe400010e0600 */
[----:B------:R-:W-:Y:S01]  /*ac10*/  IMAD.WIDE.U32 R70, R77, 0x3d1, RZ ;  /* 0x000003d14d467825 */ /* 0x000fe200078e00ff */
[----:B------:R-:W-:Y:S02]  /*ac20*/  IADD3.X R69, P5, PT, RZ, R69, RZ, P5, !PT ;  /* 0x00000045ff457210 */ /* 0x000fe40002fbe4ff */
[----:B------:R-:W-:-:S02]  /*ac30*/  LOP3.LUT R61, RZ, R61, RZ, 0x33, !PT ;  /* 0x0000003dff3d7212 */ /* 0x000fc400078e33ff */
[----:B------:R-:W-:Y:S02]  /*ac40*/  IADD3.X R135, P4, PT, R135, R82, RZ, P4, !PT ;  /* 0x0000005287877210 */ /* 0x000fe4000279e4ff */
[----:B------:R-:W-:Y:S02]  /*ac50*/  IADD3.X R119, P0, PT, R130, R119, RZ, P0, !PT ;  /* 0x0000007782777210 */ /* 0x000fe4000071e4ff */
[----:B------:R-:W-:Y:S02]  /*ac60*/  IADD3.X R69, P3, PT, R69, R122, RZ, P3, !PT ;  /* 0x0000007a45457210 */ /* 0x000fe40001f7e4ff */
[----:B------:R-:W-:Y:S01]  /*ac70*/  IADD3.X R61, P5, PT, RZ, R61, RZ, P5, !PT ;  /* 0x0000003dff3d7210 */ /* 0x000fe20002fbe4ff */
[----:B------:R-:W-:-:S03]  /*ac80*/  IADD.64.X R118, P1, R80, R118, P1 ;  /* 0x0000007650767235 */ /* 0x000fc60000820600 */
[----:B------:R-:W-:Y:S02]  /*ac90*/  IADD3.X R60, P0, PT, R132, R135, RZ, P0, !PT ;  /* 0x00000087843c7210 */ /* 0x000fe4000071e4ff */
[----:B------:R-:W-:Y:S01]  /*aca0*/  IADD3 R97, P6, PT, R97, R64, RZ ;  /* 0x0000004061617210 */ /* 0x000fe20007fde0ff */
[----:B------:R-:W-:Y:S01]  /*acb0*/  IMAD.WIDE.U32 R64, R102, 0x3d1, RZ ;  /* 0x000003d166407825 */ /* 0x000fe200078e00ff */
[----:B------:R-:W-:Y:S02]  /*acc0*/  IADD3.X R89, P3, PT, R61, R120, RZ, P3, !PT ;  /* 0x000000783d597210 */ /* 0x000fe40001f7e4ff */
[----:B------:R-:W-:Y:S01]  /*acd0*/  IADD3.X R61, PT, PT, RZ, RZ, R83, P0, P4 ;  /* 0x000000ffff3d7210 */ /* 0x000fe200007e8453 */
[----:B------:R-:W-:Y:S01]  /*ace0*/  IMAD.WIDE.U32 R74, R119, 0x3d1, RZ ;  /* 0x000003d1774a7825 */ /* 0x000fe200078e00ff */
[----:B------:R-:W-:Y:S02]  /*acf0*/  IADD3 R59, P0, PT, R59, R70, RZ ;  /* 0x000000463b3b7210 */ /* 0x000fe40007f1e0ff */
[----:B------:R-:W-:Y:S01]  /*ad00*/  IADD3.X R112, P6, PT, R69, R112, RZ, P6, !PT ;  /* 0x0000007045707210 */ /* 0x000fe200037de4ff */
[----:B------:R-:W-:-:S03]  /*ad10*/  IADD.64.X R60, RZ, R60, P1 ;  /* 0x0000003cff3c7235 */ /* 0x000fc600008e0600 */
[----:B------:R-:W-:Y:S01]  /*ad20*/  IADD3.X R69, P0, PT, R71, R64, RZ, P0, !PT ;  /* 0x0000004047457210 */ /* 0x000fe2000071e4ff */
[----:B------:R-:W-:Y:S01]  /*ad30*/  IMAD.WIDE.U32 R70, R103, 0x3d1, RZ ;  /* 0x000003d167467825 */ /* 0x000fe200078e00ff */
[----:B------:R-:W-:Y:S02]  /*ad40*/  IADD3 R59, P2, PT, R76, R59, RZ ;  /* 0x0000003b4c3b7210 */ /* 0x000fe40007f5e0ff */
[----:B------:R-:W-:Y:S02]  /*ad50*/  IADD3.X R89, P6, PT, R89, R126, RZ, P6, !PT ;  /* 0x0000007e59597210 */ /* 0x000fe400037de4ff */
[----:B------:R-:W-:Y:S02]  /*ad60*/  IADD3.X R76, P2, PT, R77, R69, RZ, P2, !PT ;  /* 0x000000454d4c7210 */ /* 0x000fe4000175e4ff */
[----:B------:R-:W-:Y:S01]  /*ad70*/  IADD3.X R69, P0, PT, R65, R70, RZ, P0, !PT ;  /* 0x0000004641457210 */ /* 0x000fe2000071e4ff */
[----:B------:R-:W-:Y:S01]  /*ad80*/  IMAD.WIDE.U32 R64, R118, 0x3d1, RZ ;  /* 0x000003d176407825 */ /* 0x000fe200078e00ff */
[----:B------:R-:W-:-:S02]  /*ad90*/  IADD3.X R70, P5, PT, RZ, -0x1, RZ, P5, !PT ;  /* 0xffffffffff467810 */ /* 0x000fc40002fbe4ff */
[----:B------:R-:W-:Y:S02]  /*ada0*/  IADD3.X R77, P4, PT, R102, R69, RZ, P2, !PT ;  /* 0x00000045664d7210 */ /* 0x000fe4000179e4ff */
[----:B------:R-:W-:Y:S02]  /*adb0*/  IADD3.X R81, P1, PT, R71, R64, RZ, P0, !PT ;  /* 0x0000004047517210 */ /* 0x000fe4000073e4ff */
[----:B------:R-:W-:Y:S01]  /*adc0*/  IADD3.X R111, P3, PT, R70, R111, RZ, P3, !PT ;  /* 0x0000006f466f7210 */ /* 0x000fe20001f7e4ff */
[----:B------:R-:W-:Y:S01]  /*add0*/  IMAD.WIDE.U32 R70, R60, 0x3d1, RZ ;  /* 0x000003d13c467825 */ /* 0x000fe200078e00ff */
[----:B------:R-:W-:Y:S02]  /*ade0*/  IADD3.X R65, P2, PT, R65, R74, RZ, P1, !PT ;  /* 0x0000004a41417210 */ /* 0x000fe40000f5e4ff */
[----:B------:R-:W-:Y:S02]  /*adf0*/  IADD3.X R102, P1, PT, R103, R81, RZ, P4, !PT ;  /* 0x0000005167667210 */ /* 0x000fe4000273e4ff */
[----:B------:R-:W-:-:S02]  /*ae00*/  IADD3.X R75, P2, PT, R75, R70, RZ, P2, !PT ;  /* 0x000000464b4b7210 */ /* 0x000fc4000175e4ff */
[----:B------:R-:W-:Y:S01]  /*ae10*/  IADD3.X R103, P4, PT, R118, R65, RZ, P1, !PT ;  /* 0x0000004176677210 */ /* 0x000fe20000f9e4ff */
[----:B------:R-:W-:Y:S01]  /*ae20*/  IMAD.WIDE.U32 R64, R61, 0x3d1, RZ ;  /* 0x000003d13d407825 */ /* 0x000fe200078e00ff */
[----:B------:R-:W-:Y:S02]  /*ae30*/  IADD3.X R69, P0, PT, RZ, -0x1, RZ, P5, !PT ;  /* 0xffffffffff457810 */ /* 0x000fe40002f1e4ff */
[----:B------:R-:W-:Y:S01]  /*ae40*/  IADD3.X R118, P4, PT, R119, R75, RZ, P4, !PT ;  /* 0x0000004b77767210 */ /* 0x000fe2000279e4ff */
[----:B------:R-:W-:-:S03]  /*ae50*/  IADD.64 R74, R86, R78 ;  /* 0x0000004e564a7235 */ /* 0x000fc600078e0200 */
[----:B------:R-:W-:Y:S01]  /*ae60*/  IADD3.X R71, P5, PT, R71, R64, RZ, P2, !PT ;  /* 0x0000004047477210 */ /* 0x000fe200017be4ff */
[----:B------:R-:W-:-:S03]  /*ae70*/  IADD.64 RZ, P2, R50, R58 ;  /* 0x0000003a32ff7235 */ /* 0x000fc60007840200 */
[----:B------:R-:W-:Y:S02]  /*ae80*/  IADD3.X R69, P3, PT, R69, R124, RZ, P3, !PT ;  /* 0x0000007c45457210 */ /* 0x000fe40001f7e4ff */
[----:B------:R-:W-:Y:S02]  /*ae90*/  IADD3.X R70, P0, PT, RZ, -0x1, RZ, P0, !PT ;  /* 0xffffffffff467810 */ /* 0x000fe4000071e4ff */
[----:B------:R-:W-:Y:S01]  /*aea0*/  IADD3.X R65, PT, PT, RZ, R65, RZ, P5, !PT ;  /* 0x00000041ff417210 */ /* 0x000fe20002ffe4ff */
[----:B------:R-:W-:-:S03]  /*aeb0*/  IADD.64.X R62, P5, R62, R76, P2 ;  /* 0x0000004c3e3e7235 */ /* 0x000fc600010a0600 */
[----:B------:R-:W-:Y:S02]  /*aec0*/  IADD3.X R94, P6, PT, R111, R94, RZ, P6, !PT ;  /* 0x0000005e6f5e7210 */ /* 0x000fe400037de4ff */
[----:B------:R-:W-:Y:S02]  /*aed0*/  IADD3.X R91, P3, PT, R70, R91, RZ, P3, !PT ;  /* 0x0000005b465b7210 */ /* 0x000fe40001f7e4ff */
[----:B------:R-:W-:Y:S02]  /*aee0*/  IADD3.X R119, P4, PT, R60, R71, RZ, P4, !PT ;  /* 0x000000473c777210 */ /* 0x000fe4000279e4ff */
[----:B------:R-:W-:Y:S02]  /*aef0*/  IADD3.X R70, P0, PT, RZ, -0x1, RZ, P0, !PT ;  /* 0xffffffffff467810 */ /* 0x000fe4000071e4ff */
[----:B------:R-:W-:Y:S02]  /*af00*/  IADD3.X R135, P1, PT, R69, R92, RZ, P6, !PT ;  /* 0x0000005c45877210 */ /* 0x000fe4000373e4ff */
[----:B------:R-:W-:Y:S01]  /*af10*/  IADD3.X R60, P2, PT, R61, R65, RZ, P4, !PT ;  /* 0x000000413d3c7210 */ /* 0x000fe2000275e4ff */
[----:B------:R-:W-:-:S03]  /*af20*/  IADD.64.X R64, P5, R72, R102, P5 ;  /* 0x0000006648407235 */ /* 0x000fc600028a0600 */
[----:B------:R-:W-:Y:S02]  /*af30*/  IADD3.X R85, P3, PT, R70, R85, RZ, P3, !PT ;  /* 0x0000005546557210 */ /* 0x000fe40001f7e4ff */
[----:B------:R-:W-:Y:S01]  /*af40*/  IADD3.X R69, P0, PT, RZ, -0x1, RZ, P0, !PT ;  /* 0xffffffffff457810 */ /* 0x000fe2000071e4ff */
[----:B------:R-:W-:Y:S02]  /*af50*/  IADD.64.X R74, P5, R74, R118, P5 ;  /* 0x000000764a4a7235 */ /* 0x000fe400028a0600 */
[----:B------:R-:W-:Y:S01]  /*af60*/  SEL R61, RZ, 0x1, !P2 ;  /* 0x00000001ff3d7807 */ /* 0x000fe20005000000 */
[----:B------:R-:W-:Y:S02]  /*af70*/  IADD3.X R69, P3, PT, R69, R0, RZ, P3, !PT ;  /* 0x0000000045457210 */ /* 0x000fe40001f7e4ff */
[----:B------:R-:W-:Y:S02]  /*af80*/  IADD3.X R96, P1, PT, R91, R96, RZ, P1, !PT ;  /* 0x000000605b607210 */ /* 0x000fe40000f3e4ff */
[----:B------:R-:W-:Y:S01]  /*af90*/  IADD3.X R88, PT, PT, R88, -0x1, R101, P3, P0 ;  /* 0xffffffff58587810 */ /* 0x000fe20001fe0465 */
[----:B------:R-:W-:-:S02]  /*afa0*/  IADD.64.X R76, RZ, R60, P5 ;  /* 0x0000003cff4c7235 */ /* 0x000fc400028e0600 */
[----:B------:R-:W-:Y:S01]  /*afb0*/  ISETP.GT.AND P0, PT, R115, -0x1, PT ;  /* 0xffffffff7300780c */ /* 0x000fe20003f04270 */
[----:B------:R-:W-:Y:S02]  /*afc0*/  IADD3.X R85, P1, PT, R85, R100, RZ, P1, !PT ;  /* 0x0000006455557210 */ /* 0x000fe40000f3e4ff */
[----:B------:R-:W-:Y:S01]  /*afd0*/  SHF.R.W.U32 R73, R94, 0x1e, R135 ;  /* 0x0000001e5e497819 */ /* 0x000fe20000001e87 */
[----:B------:R-:W-:Y:S01]  /*afe0*/  IMAD.WIDE.U32 R78, R76, 0x3d1, RZ ;  /* 0x000003d14c4e7825 */ /* 0x000fe200078e00ff */
[----:B------:R-:W-:Y:S02]  /*aff0*/  IADD3.X R90, P1, PT, R69, R90, RZ, P1, !PT ;  /* 0x0000005a455a7210 */ /* 0x000fe40000f3e4ff */
[----:B------:R-:W-:Y:S01]  /*b000*/  SHF.R.W.U32 R71, R97, 0x1e, R112 ;  /* 0x0000001e61477819 */ /* 0x000fe20000001e70 */
[----:B------:R-:W-:Y:S01]  /*b010*/  IMAD.WIDE.U32 R80, R77, 0x3d1, RZ ;  /* 0x000003d14d507825 */ /* 0x000fe200078e00ff */
[----:B------:R-:W-:Y:S02]  /*b020*/  IADD3.X R95, PT, PT, R88, R95, RZ, P1, !PT ;  /* 0x0000005f585f7210 */ /* 0x000fe40000ffe4ff */
[----:B------:R-:W-:-:S02]  /*b030*/  SHF.R.W.U32 R129, R112, 0x1e, R89 ;  /* 0x0000001e70817819 */ /* 0x000fc40000001e59 */
[----:B------:R-:W-:Y:S02]  /*b040*/  IADD3 R83, P1, PT, R79, R80, RZ ;  /* 0x000000504f537210 */ /* 0x000fe40007f3e0ff */
[----:B------:R-:W-:Y:S02]  /*b050*/  SHF.R.W.U32 R61, R89, 0x1e, R94 ;  /* 0x0000001e593d7819 */ /* 0x000fe40000001e5e */
[----:B------:R-:W-:Y:S02]  /*b060*/  SHF.R.W.U32 R135, R135, 0x1e, R96 ;  /* 0x0000001e87877819 */ /* 0x000fe40000001e60 */
[----:B------:R-:W-:Y:S02]  /*b070*/  SHF.R.W.U32 R139, R96, 0x1e, R85 ;  /* 0x0000001e608b7819 */ /* 0x000fe40000001e55 */
[----:B------:R-:W-:Y:S02]  /*b080*/  SHF.R.W.U32 R145, R85, 0x1e, R90 ;  /* 0x0000001e55917819 */ /* 0x000fe40000001e5a */
[----:B------:R-:W-:-:S02]  /*b090*/  SHF.R.W.U32 R69, R90, 0x1e, R95 ;  /* 0x0000001e5a457819 */ /* 0x000fc40000001e5f */
        /* <DEDUP_REMOVED lines=20> */
.L_x_93:
[----:B------:R-:W-:Y:S05]  /*b1e0*/  BSYNC.RECONVERGENT B3 ;  /* 0x0000000000037941 */ /* 0x000fea0003800200 */
.L_x_92:
[----:B------:R-:W-:Y:S01]  /*b1f0*/  ISETP.GT.AND P2, PT, R0, -0x1, PT ;  /* 0xffffffff0000780c */ /* 0x000fe20003f44270 */
[----:B------:R-:W-:Y:S01]  /*b200*/  BSSY.RECONVERGENT B3, `(.L_x_94) ;  /* 0x000000f000037945 */ /* 0x000fe20003800200 */
[----:B------:R-:W-:Y:S02]  /*b210*/  IADD3 R83, P0, PT, R76, R83, RZ ;  /* 0x000000534c537210 */ /* 0x000fe40007f1e0ff */
[----:B------:R-:W-:-:S09]  /*b220*/  IADD3.X R81, PT, PT, RZ, R81, RZ, P1, !PT ;  /* 0x00000051ff517210 */ /* 0x000fd20000ffe4ff */
[----:B------:R-:W-:Y:S05]  /*b230*/  @P2 BRA `(.L_x_95) ;  /* 0x00000000002c2947 */ /* 0x000fea0003800000 */
.L_x_96:
        /* <DEDUP_REMOVED lines=11> */
.L_x_95:
[----:B------:R-:W-:Y:S05]  /*b2f0*/  BSYNC.RECONVERGENT B3 ;  /* 0x0000000000037941 */ /* 0x000fea0003800200 */
.L_x_94:
[----:B------:R-:W-:Y:S01]  /*b300*/  ISETP.NE.AND P1, PT, R0, RZ, PT ;  /* 0x000000ff0000720c */ /* 0x000fe20003f25270 */
[----:B------:R-:W-:Y:S01]  /*b310*/  BSSY.RECONVERGENT B3, `(.L_x_97) ;  /* 0x000000f000037945 */ /* 0x000fe20003800200 */
[----:B------:R-:W-:-:S03]  /*b320*/  IADD.64 R50, R50, R58 ;  /* 0x0000003a32327235 */ /* 0x000fc600078e0200 */
[----:B------:R-:W-:-:S08]  /*b330*/  IADD3.X R76, P0, PT, R77, R81, RZ, P0, !PT ;  /* 0x000000514d4c7210 */ /* 0x000fd0000071e4ff */
[----:B------:R-:W-:Y:S05]  /*b340*/  @!P1 BRA `(.L_x_98) ;  /* 0x00000000002c9947 */ /* 0x000fea0003800000 */
.L_x_99:
        /* <DEDUP_REMOVED lines=11> */
.L_x_98:
[----:B------:R-:W-:Y:S05]  /*b400*/  BSYNC.RECONVERGENT B3 ;  /* 0x0000000000037941 */ /* 0x000fea0003800200 */
.L_x_97:
[----:B------:R-:W-:Y:S01]  /*b410*/  MOV R79, R83 ;  /* 0x00000053004f7202 */ /* 0x000fe20000000f00 */
[----:B------:R-:W-:Y:S01]  /*b420*/  SEL R77, RZ, 0x1, !P0 ;  /* 0x00000001ff4d7807 */ /* 0x000fe20004000000 */
[----:B------:R-:W-:Y:S01]  /*b430*/  UMOV.64 UR6, 0x1000003d1 ;  /* 0x01000003d1067482 */ /* 0x000fe20008000000 */
[----:B------:R-:W-:Y:S02]  /*b440*/  BSSY.RECONVERGENT B3, `(.L_x_100) ;  /* 0x00001ec000037945 */ /* 0x000fe40003800200 */
[CC--:B------:R-:W-:Y:S02]  /*b450*/  IADD.64 RZ, P0, R50.reuse, R78.reuse ;  /* 0x0000004e32ff7235 */ /* 0x0c0fe40007800200 */
[----:B------:R-:W-:-:S04]  /*b460*/  IADD.64 R50, R50, R78 ;  /* 0x0000004e32327235 */ /* 0x000fc800078e0200 */
[----:B------:R-:W-:Y:S02]  /*b470*/  IADD.64.X R62, P1, R62, R76, P0 ;  /* 0x0000004c3e3e7235 */ /* 0x000fe40000020600 */
[CC--:B------:R-:W-:Y:S02]  /*b480*/  IADD.64 RZ, P0, R50.reuse, R50.reuse ;  /* 0x0000003232ff7235 */ /* 0x0c0fe40007800200 */
[----:B------:R-:W-:Y:S02]  /*b490*/  IADD.64 R114, R50, R50 ;  /* 0x0000003232727235 */ /* 0x000fe400078e0200 */
[----:B------:R-:W-:Y:S02]  /*b4a0*/  IADD.64.X R64, P1, RZ, R64, P1 ;  /* 0x00000040ff407235 */ /* 0x000fe40000820600 */
[----:B------:R-:W-:Y:S02]  /*b4b0*/  IADD.64.X R58, P2, R62, R62, P0 ;  /* 0x0000003e3e3a7235 */ /* 0x000fe40000040600 */
[----:B------:R-:W-:-:S02]  /*b4c0*/  IADD.64 RZ, P0, R114, UR6 ;  /* 0x0000000672ff7c35 */ /* 0x000fc4000f800200 */
[----:B------:R-:W-:Y:S02]  /*b4d0*/  IADD.64.X R74, RZ, R74, P1 ;  /* 0x0000004aff4a7235 */ /* 0x000fe400008e0600 */
[----:B------:R-:W-:Y:S02]  /*b4e0*/  IADD.64.X R76, P2, R64, R64, P2 ;  /* 0x00000040404c7235 */ /* 0x000fe40001040600 */
[----:B------:R-:W-:-:S04]  /*b4f0*/  IADD.64.X R80, P0, RZ, R58, P0 ;  /* 0x0000003aff507235 */ /* 0x000fc80000000600 */
[----:B------:R-:W-:Y:S02]  /*b500*/  IADD.64.X R78, P2, R74, R74, P2 ;  /* 0x0000004a4a4e7235 */ /* 0x000fe40001040600 */
[----:B------:R-:W-:-:S04]  /*b510*/  IADD.64.X R82, P0, RZ, R76, P0 ;  /* 0x0000004cff527235 */ /* 0x000fc80000000600 */
[----:B------:R-:W-:Y:S02]  /*b520*/  SEL R0, RZ, 0x1, !P2 ;  /* 0x00000001ff007807 */ /* 0x000fe40005000000 */
[----:B------:R-:W-:-:S05]  /*b530*/  IADD.64.X R84, P0, RZ, R78, P0 ;  /* 0x0000004eff547235 */ /* 0x000fca0000000600 */
[----:B------:R-:W-:-:S05]  /*b540*/  IADD3.X RZ, P0, PT, R0, -0x1, RZ, P0, !PT ;  /* 0xffffffff00ff7810 */ /* 0x000fca000071e4ff */
[----:B------:R-:W-:Y:S02]  /*b550*/  SEL.64 R80, R80, R58, P0 ;  /* 0x0000003a50507607 */ /* 0x000fe40000000000 */
[----:B------:R-:W-:Y:S02]  /*b560*/  SEL.64 R82, R82, R76, P0 ;  /* 0x0000004c52527607 */ /* 0x000fe40000000000 */
[----:B------:R-:W-:-:S04]  /*b570*/  SEL.64 R84, R84, R78, P0 ;  /* 0x0000004e54547607 */ /* 0x000fc80000000000 */
[----:B------:R-:W-:-:S04]  /*b580*/  @P0 IADD.64 R114, R114, UR6 ;  /* 0x0000000672720c35 */ /* 0x000fc8000f8e0200 */
[CC--:B------:R-:W-:Y:S02]  /*b590*/  IADD.64 RZ, P1, R50.reuse, R114.reuse ;  /* 0x0000007232ff7235 */ /* 0x0c0fe40007820200 */
[----:B------:R-:W-:-:S04]  /*b5a0*/  IADD.64 R114, R50, R114 ;  /* 0x0000007232727235 */ /* 0x000fc800078e0200 */
[----:B------:R-:W-:Y:S02]  /*b5b0*/  IADD.64.X R80, P2, R62, R80, P1 ;  /* 0x000000503e507235 */ /* 0x000fe40000840600 */
[----:B------:R-:W-:-:S04]  /*b5c0*/  IADD.64 RZ, P1, R114, UR6 ;  /* 0x0000000672ff7c35 */ /* 0x000fc8000f820200 */
        /* <DEDUP_REMOVED lines=9> */
[----:B------:R-:W-:Y:S02]  /*b660*/  SEL.64 R122, R122, R84, P0 ;  /* 0x000000547a7a7607 */ /* 0x000fe40000000000 */
[----:B------:R-:W-:Y:S02]  /*b670*/  IMAD.WIDE.U32 R76, R101, R71, RZ ;  /* 0x00000047654c7225 */ /* 0x000fe400078e00ff */
[----:B------:R-:W-:Y:S02]  /*b680*/  @P0 IADD.64 R114, R114, UR6 ;  /* 0x0000000672720c35 */ /* 0x000fe4000f8e0200 */
[----:B------:R-:W-:-:S04]  /*b690*/  IMAD.WIDE.U32 R80, R100, R129, RZ ;  /* 0x0000008164507225 */ /* 0x000fc800078e00ff */
        /* <DEDUP_REMOVED lines=82> */
[----:B------:R-:W-:Y:S01]  /*bbc0*/  IADD3 R121, P2, PT, R121, R70, RZ ;  /* 0x0000004679797210 */ /* 0x000fe20007f5e0ff */
[----:B------:R-:W-:Y:S02]  /*bbd0*/  IADD.64.X R82, P4, R88, R82, P4 ;  /* 0x0000005258527235 */ /* 0x000fe40002080600 */
[----:B------:R-:W-:Y:S01]  /*bbe0*/  IMAD.WIDE.U32 R78, R115, R145, RZ ;  /* 0x00000091734e7225 */ /* 0x000fe200078e00ff */
[----:B------:R-:W-:Y:S02]  /*bbf0*/  IADD3.X R109, PT, PT, RZ, R51, RZ, P1, !PT ;  /* 0x00000033ff6d7210 */ /* 0x000fe40000ffe4ff */
[----:B------:R-:W-:Y:S01]  /*bc00*/  IADD3.X R70, P2, PT, R71, R74, RZ, P2, !PT ;  /* 0x0000004a47467210 */ /* 0x000fe2000175e4ff */
[----:B------:R-:W-:Y:S01]  /*bc10*/  IMAD.WIDE.U32 R58, R114, R139, RZ ;  /* 0x0000008b723a7225 */ /* 0x000fe200078e00ff */
[----:B------:R-:W-:Y:S01]  /*bc20*/  IADD3.X R72, P6, PT, R109, R72, RZ, P0, !PT ;  /* 0x000000486d487210 */ /* 0x000fe200007de4ff */
[----:B------:R-:W-:-:S02]  /*bc30*/  IADD.64.X R86, P4, R86, R128, P4 ;  /* 0x0000008056567235 */ /* 0x000fc40002080600 */
[----:B------:R-:W-:Y:S01]  /*bc40*/  IMAD.WIDE.U32 R118, R115, R139, RZ ;  /* 0x0000008b73767225 */ /* 0x000fe200078e00ff */
[----:B------:R-:W-:Y:S02]  /*bc50*/  IADD3 R117, P5, PT, R117, R78, RZ ;  /* 0x0000004e75757210 */ /* 0x000fe40007fbe0ff */
[----:B------:R-:W-:Y:S01]  /*bc60*/  IADD3 R121, P0, PT, R121, R58, RZ ;  /* 0x0000003a79797210 */ /* 0x000fe20007f1e0ff */
[----:B------:R-:W-:Y:S01]  /*bc70*/  IMAD.WIDE.U32 R110, R101, R135, RZ ;  /* 0x00000087656e7225 */ /* 0x000fe200078e00ff */
[----:B------:R-:W-:Y:S02]  /*bc80*/  IADD3 R59, P1, PT, R59, R118, RZ ;  /* 0x000000763b3b7210 */ /* 0x000fe40007f3e0ff */
[----:B------:R-:W-:Y:S01]  /*bc90*/  IADD3.X R73, PT, PT, RZ, RZ, R73, P6, P3 ;  /* 0x000000ffff497210 */ /* 0x000fe200037e6449 */
[----:B------:R-:W-:Y:S01]  /*bca0*/  IMAD.WIDE.U32 R50, R100, R145, RZ ;  /* 0x0000009164327225 */ /* 0x000fe200078e00ff */
[----:B------:R-:W-:-:S03]  /*bcb0*/  IADD3.X R74, P2, PT, R75, R110, RZ, P2, !PT ;  /* 0x0000006e4b4a7210 */ /* 0x000fc6000175e4ff */
[----:B------:R-:W-:Y:S01]  /*bcc0*/  IMAD.WIDE.U32 R112, R100, R139, RZ ;  /* 0x0000008b64707225 */ /* 0x000fe200078e00ff */
[----:B------:R-:W-:Y:S01]  /*bcd0*/  IADD3.X R58, P5, PT, R79, R50, RZ, P5, !PT ;  /* 0x000000324f3a7210 */ /* 0x000fe20002fbe4ff */
[----:B------:R-:W-:Y:S02]  /*bce0*/  IADD.64.X R72, RZ, R72, P4 ;  /* 0x00000048ff487235 */ /* 0x000fe400020e0600 */
[----:B------:R-:W-:Y:S01]  /*bcf0*/  IMAD.WIDE.U32 R80, R130, R135, RZ ;  /* 0x0000008782507225 */ /* 0x000fe200078e00ff */
[----:B------:R-:W-:Y:S01]  /*bd00*/  IADD3.X R50, P0, PT, R70, R59, RZ, P0, !PT ;  /* 0x0000003b46327210 */ /* 0x000fe2000071e4ff */
[----:B------:R-:W-:Y:S02]  /*bd10*/  IADD.64 RZ, P4, R64, R120 ;  /* 0x0000007840ff7235 */ /* 0x000fe40007880200 */
[----:B------:R-:W-:Y:S01]  /*bd20*/  IMAD.WIDE.U32 R104, R101, R145, RZ ;  /* 0x0000009165687225 */ /* 0x000fe200078e00ff */
[----:B------:R-:W-:Y:S01]  /*bd30*/  IADD3.X R119, P1, PT, R119, R112, RZ, P1, !PT ;  /* 0x0000007077777210 */ /* 0x000fe20000f3e4ff */
[----:B------:R-:W-:-:S02]  /*bd40*/  IADD.64 R64, R64, R120 ;  /* 0x0000007840407235 */ /* 0x000fc400078e0200 */
        /* <DEDUP_REMOVED lines=10> */
[----:B------:R-:W-:Y:S01]  /*bdf0*/  IADD3 R117, P6, PT, R117, R60, RZ ;  /* 0x0000003c75757210 */ /* 0x000fe20007fde0ff */
[----:B------:R-:W-:-:S02]  /*be00*/  IADD.64.X R50, P4, R82, R50, P4 ;  /* 0x0000003252327235 */ /* 0x000fc40002080600 */
[----:B------:R-:W-:Y:S01]  /*be10*/  IMAD.WIDE.U32 R98, R130, R139, RZ ;  /* 0x0000008b82627225 */ /* 0x000fe200078e00ff */
[----:B------:R-:W-:-:S03]  /*be20*/  IADD3 R61, P3, PT, R61, R114, RZ ;  /* 0x000000723d3d7210 */ /* 0x000fc60007f7e0ff */
        /* <DEDUP_REMOVED lines=19> */
[----:B------:R-:W-:Y:S01]  /*bf60*/  IADD3.X R134, PT, PT, RZ, R135, RZ, P2, !PT ;  /* 0x00000087ff867210 */ /* 0x000fe200017fe4ff */
        /* <DEDUP_REMOVED lines=13> */
[----:B------:R-:W-:Y:S02]  /*c040*/  IADD3.X R137, P1, PT, R137, R138, RZ, P1, !PT ;  /* 0x0000008a89897210 */ /* 0x000fe40000f3e4ff */
[----:B------:R-:W-:Y:S01]  /*c050*/  IADD3.X R61, P6, PT, R76, R101, RZ, P6, !PT ;  /* 0x000000654c3d7210 */ /* 0x000fe200037de4ff */
[----:B------:R-:W-:Y:S01]  /*c060*/  IMAD.WIDE.U32 R144, R123, R145, RZ ;  /* 0x000000917b907225 */ /* 0x000fe200078e00ff */
[----:B------:R-:W-:-:S03]  /*c070*/  IADD.64.X R72, P4, R72, R74, P4 ;  /* 0x0000004a48487235 */ /* 0x000fc60002080600 */
[----:B------:R-:W-:Y:S01]  /*c080*/  IMAD.WIDE.U32 R142, R122, R69, RZ ;  /* 0x000000457a8e7225 */ /* 0x000fe200078e00ff */
[----:B------:R-:W-:Y:S01]  /*c090*/  IADD3.X R77, P3, PT, R93, R130, RZ, P3, !PT ;  /* 0x000000825d4d7210 */ /* 0x000fe20001f7e4ff */
[----:B------:R-:W-:Y:S02]  /*c0a0*/  IADD.64.X R72, P2, R72, R60, P2 ;  /* 0x0000003c48487235 */ /* 0x000fe40001040600 */
[----:B------:R-:W-:Y:S01]  /*c0b0*/  IMAD.WIDE.U32 R122, R123, R69, RZ ;  /* 0x000000457b7a7225 */ /* 0x000fe200078e00ff */
[----:B------:R-:W-:Y:S02]  /*c0c0*/  IADD3.X R76, P5, PT, R91, R140, RZ, P5, !PT ;  /* 0x0000008c5b4c7210 */ /* 0x000fe40002fbe4ff */
[----:B------:R-:W-:Y:S01]  /*c0d0*/  IADD3.X R58, P0, PT, R134, R137, RZ, P0, !PT ;  /* 0x00000089863a7210 */ /* 0x000fe2000071e4ff */
[----:B------:R-:W-:Y:S01]  /*c0e0*/  IMAD.WIDE.U32 R74, R70, 0x3d1, RZ ;  /* 0x000003d1464a7825 */ /* 0x000fe200078e00ff */
[----:B------:R-:W-:Y:S02]  /*c0f0*/  IADD3.X R131, P3, PT, R131, R142, RZ, P3, !PT ;  /* 0x0000008e83837210 */ /* 0x000fe40001f7e4ff */
[----:B------:R-:W-:Y:S01]  /*c100*/  IADD3.X R76, P6, PT, R76, R77, RZ, P6, !PT ;  /* 0x0000004d4c4c7210 */ /* 0x000fe200037de4ff */
[----:B------:R-:W-:Y:S01]  /*c110*/  IMAD.WIDE.U32 R78, R71, 0x3d1, RZ ;  /* 0x000003d1474e7825 */ /* 0x000fe200078e00ff */
[----:B------:R-:W-:-:S02]  /*c120*/  IADD3.X R140, P5, PT, R141, R144, RZ, P5, !PT ;  /* 0x000000908d8c7210 */ /* 0x000fc40002fbe4ff */
[----:B------:R-:W-:Y:S01]  /*c130*/  IADD3.X R59, PT, PT, RZ, RZ, R139, P0, P1 ;  /* 0x000000ffff3b7210 */ /* 0x000fe200007e248b */
[----:B------:R-:W-:Y:S01]  /*c140*/  IMAD.WIDE.U32 R80, R72, 0x3d1, RZ ;  /* 0x000003d148507825 */ /* 0x000fe200078e00ff */
[----:B------:R-:W-:Y:S02]  /*c150*/  IADD3.X R143, P3, PT, R143, R122, RZ, P3, !PT ;  /* 0x0000007a8f8f7210 */ /* 0x000fe40001f7e4ff */
[----:B------:R-:W-:Y:S01]  /*c160*/  IADD3.X R144, PT, PT, RZ, R145, RZ, P5, !PT ;  /* 0x00000091ff907210 */ /* 0x000fe20002ffe4ff */
[----:B------:R-:W-:-:S03]  /*c170*/  IADD.64.X R58, RZ, R58, P4 ;  /* 0x0000003aff3a7235 */ /* 0x000fc600020e0600 */
[----:B------:R-:W-:Y:S02]  /*c180*/  IADD3.X R77, P6, PT, R140, R131, RZ, P6, !PT ;  /* 0x000000838c4d7210 */ /* 0x000fe400037de4ff */
[----:B------:R-:W-:Y:S02]  /*c190*/  IADD3 R75, P5, PT, R75, R78, RZ ;  /* 0x0000004e4b4b7210 */ /* 0x000fe40007fbe0ff */
[----:B------:R-:W-:Y:S01]  /*c1a0*/  IADD3.X R60, P6, PT, R144, R143, RZ, P6, !PT ;  /* 0x0000008f903c7210 */ /* 0x000fe200037de4ff */
[----:B------:R-:W-:-:S03]  /*c1b0*/  IADD.64.X R58, P2, R58, R76, P2 ;  /* 0x0000004c3a3a7235 */ /* 0x000fc60001040600 */
[----:B------:R-:W-:Y:S01]  /*c1c0*/  IADD3.X R69, P5, PT, R79, R80, RZ, P5, !PT ;  /* 0x000000504f457210 */ /* 0x000fe20002fbe4ff */
[----:B------:R-:W-:Y:S01]  /*c1d0*/  IMAD.WIDE.U32 R78, R73, 0x3d1, RZ ;  /* 0x000003d1494e7825 */ /* 0x000fe200078e00ff */
[----:B------:R-:W-:Y:S02]  /*c1e0*/  IADD3 R75, P0, PT, R70, R75, RZ ;  /* 0x0000004b464b7210 */ /* 0x000fe40007f1e0ff */
[----:B------:R-:W-:Y:S01]  /*c1f0*/  IADD3.X R61, PT, PT, RZ, RZ, R123, P6, P3 ;  /* 0x000000ffff3d7210 */ /* 0x000fe200037e647b */
[----:B------:R-:W-:Y:S01]  /*c200*/  IMAD.WIDE.U32 R76, R59, 0x3d1, RZ ;  /* 0x000003d13b4c7825 */ /* 0x000fe200078e00ff */
[----:B------:R-:W-:Y:S01]  /*c210*/  IADD3.X R80, P0, PT, R71, R69, RZ, P0, !PT ;  /* 0x0000004547507210 */ /* 0x000fe2000071e4ff */
[----:B------:R-:W-:Y:S02]  /*c220*/  IADD.64 RZ, P1, R124, R74 ;  /* 0x0000004a7cff7235 */ /* 0x000fe40007820200 */
[----:B------:R-:W-:Y:S01]  /*c230*/  IMAD.WIDE.U32 R70, R58, 0x3d1, RZ ;  /* 0x000003d13a467825 */ /* 0x000fe200078e00ff */
[----:B------:R-:W-:Y:S01]  /*c240*/  IADD3.X R81, P5, PT, R81, R78, RZ, P5, !PT ;  /* 0x0000004e51517210 */ /* 0x000fe20002fbe4ff */
[----:B------:R-:W-:-:S02]  /*c250*/  IADD.64.X R60, RZ, R60, P2 ;  /* 0x0000003cff3c7235 */ /* 0x000fc400010e0600 */
        /* <DEDUP_REMOVED lines=38> */
[----:B------:R-:W-:-:S04]  /*c4c0*/  IMAD.WIDE.U32 R72, R75, R74, RZ ;  /* 0x0000004a4b487225 */ /* 0x000fc800078e00ff */
[----:B------:R-:W-:Y:S01]  /*c4d0*/  IMAD.WIDE.U32 R86, R112, R75, RZ ;  /* 0x0000004b70567225 */ /* 0x000fe200078e00ff */
[----:B------:R-:W-:-:S03]  /*c4e0*/  IADD3 R51, P3, PT, R51, R72, RZ ;  /* 0x0000004833337210 */ /* 0x000fc60007f7e0ff */
[C---:B------:R-:W-:Y:S01]  /*c4f0*/  IMAD.WIDE.U32 R62, R112.reuse, R112, RZ ;  /* 0x00000070703e7225 */ /* 0x040fe200078e00ff */
[----:B------:R-:W-:Y:S02]  /*c500*/  IADD3.X R100, P2, PT, R79, R86, RZ, P2, !PT ;  /* 0x000000564f647210 */ /* 0x000fe4000175e4ff */
[----:B------:R-:W-:Y:S01]  /*c510*/  IADD3 R51, P6, PT, R51, R76, RZ ;  /* 0x0000004c33337210 */ /* 0x000fe20007fde0ff */
        /* <DEDUP_REMOVED lines=11> */
[C---:B------:R-:W-:Y:S01]  /*c5d0*/  IMAD.WIDE.U32 R80, R120.reuse, R74, RZ ;  /* 0x0000004a78507225 */ /* 0x040fe200078e00ff */
        /* <DEDUP_REMOVED lines=24> */
[----:B------:R-:W-:-:S04]  /*c760*/  IMAD.WIDE.U32 R82, R75, R120, RZ ;  /* 0x000000784b527225 */ /* 0x000fc800078e00ff */
[----:B------:R-:W-:Y:S01]  /*c770*/  IMAD.WIDE.U32 R76, R74, R121, RZ ;  /* 0x000000794a4c7225 */ /* 0x000fe200078e00ff */
[----:B------:R-:W-:Y:S02]  /*c780*/  IADD3 R63, P0, PT, R63, R82, RZ ;  /* 0x000000523f3f7210 */ /* 0x000fe40007f1e0ff */
[----:B------:R-:W-:Y:S01]  /*c790*/  IADD3.X R82, PT, PT, RZ, R79, RZ, P1, !PT ;  /* 0x0000004fff527210 */ /* 0x000fe20000ffe4ff */
        /* <DEDUP_REMOVED lines=37> */
[----:B------:R-:W-:-:S02]  /*c9f0*/  IADD3.X R83, PT, PT, RZ, RZ, R91, P5, P4 ;  /* 0x000000ffff537210 */ /* 0x000fc40002fe845b */
[----:B------:R-:W-:Y:S01]  /*ca00*/  IADD3.X R85, PT, PT, RZ, RZ, R85, P6, P2 ;  /* 0x000000ffff557210 */ /* 0x000fe200037e4455 */
[----:B------:R-:W-:Y:S01]  /*ca10*/  IMAD.WIDE.U32 R104, R75, R65, RZ ;  /* 0x000000414b687225 */ /* 0x000fe200078e00ff */
[----:B------:R-:W-:Y:S02]  /*ca20*/  IADD3 R101, P2, PT, R101, R98, RZ ;  /* 0x0000006265657210 */ /* 0x000fe40007f5e0ff */
[----:B------:R-:W-:Y:S01]  /*ca30*/  IADD3.X R88, P1, PT, R69, R88, RZ, P1, !PT ;  /* 0x0000005845587210 */ /* 0x000fe20000f3e4ff */
[----:B------:R-:W-:Y:S01]  /*ca40*/  IMAD.WIDE.U32 R94, R112, R121, RZ ;  /* 0x00000079705e7225 */ /* 0x000fe200078e00ff */
[----:B------:R-:W-:Y:S01]  /*ca50*/  IADD3 R109, P4, PT, R97, R104, RZ ;  /* 0x00000068616d7210 */ /* 0x000fe20007f9e0ff */
[----:B------:R-:W-:Y:S02]  /*ca60*/  MOV R70, R100 ;  /* 0x0000006400467202 */ /* 0x000fe40000000f00 */
[----:B------:R-:W-:Y:S01]  /*ca70*/  IMAD.WIDE.U32 R90, R113, R120, RZ ;  /* 0x00000078715a7225 */ /* 0x000fe200078e00ff */
[----:B------:R-:W-:-:S02]  /*ca80*/  IADD3.X R89, P3, PT, R71, R94, RZ, P3, !PT ;  /* 0x0000005e47597210 */ /* 0x000fc40001f7e4ff */
[----:B------:R-:W-:Y:S01]  /*ca90*/  IADD3 R71, P5, PT, R101, R96, RZ ;  /* 0x0000006065477210 */ /* 0x000fe20007fbe0ff */
        /* <DEDUP_REMOVED lines=50> */
[----:B------:R-:W-:Y:S01]  /*cdc0*/  IMAD.WIDE.U32 R84, R65, R65, RZ ;  /* 0x0000004141547225 */ /* 0x000fe200078e00ff */
[----:B------:R-:W-:Y:S01]  /*cdd0*/  IADD3.X R69, P3, PT, R103, R86, RZ, P3, !PT ;  /* 0x0000005667457210 */ /* 0x000fe20001f7e4ff */
[----:B------:R-:W-:-:S02]  /*cde0*/  IADD.64.X R90, P4, R80, R90, P4 ;  /* 0x0000005a505a7235 */ /* 0x000fc40002080600 */
[----:B------:R-:W-:Y:S01]  /*cdf0*/  IMAD.WIDE.U32 R102, R64, R64, RZ ;  /* 0x0000004040667225 */ /* 0x000fe200078e00ff */
[----:B------:R-:W-:Y:S01]  /*ce00*/  IADD3.X R94, P5, PT, R94, R109, RZ, P5, !PT ;  /* 0x0000006d5e5e7210 */ /* 0x000fe20002fbe4ff */
[----:B------:R-:W-:Y:S02]  /*ce10*/  IADD.64 R62, R78, R62 ;  /* 0x0000003e4e3e7235 */ /* 0x000fe400078e0200 */
[----:B------:R-:W-:Y:S01]  /*ce20*/  IMAD.WIDE.U32 R92, R90, 0x3d1, RZ ;  /* 0x000003d15a5c7825 */ /* 0x000fe200078e00ff */
[----:B------:R-:W-:Y:S01]  /*ce30*/  IADD3.X R106, P2, PT, R107, R100, RZ, P2, !PT ;  /* 0x000000646b6a7210 */ /* 0x000fe2000175e4ff */
[----:B------:R-:W-:-:S03]  /*ce40*/  IADD.64 R70, R88, R70 ;  /* 0x0000004658467235 */ /* 0x000fc600078e0200 */
[----:B------:R-:W-:Y:S02]  /*ce50*/  IADD3.X R97, P1, PT, R97, R114, RZ, P1, !PT ;  /* 0x0000007261617210 */ /* 0x000fe40000f3e4ff */
[----:B------:R-:W-:Y:S01]  /*ce60*/  IADD3.X R95, P5, PT, R106, R111, RZ, P5, !PT ;  /* 0x0000006f6a5f7210 */ /* 0x000fe20002fbe4ff */
[----:B------:R-:W-:Y:S01]  /*ce70*/  IMAD.WIDE.U32 R106, R64, R65, RZ ;  /* 0x00000041406a7225 */ /* 0x000fe200078e00ff */
[----:B------:R-:W-:Y:S01]  /*ce80*/  IADD3.X R98, P2, PT, R101, R102, RZ, P2, !PT ;  /* 0x0000006665627210 */ /* 0x000fe2000175e4ff */
[----:B------:R-:W-:-:S03]  /*ce90*/  IADD.64.X R82, P0, R82, R96, P0 ;  /* 0x0000006052527235 */ /* 0x000fc60000000600 */
[----:B------:R-:W-:Y:S01]  /*cea0*/  IADD3.X R115, P6, PT, R115, R104, RZ, P6, !PT ;  /* 0x0000006873737210 */ /* 0x000fe200037de4ff */
[----:B------:R-:W-:-:S03]  /*ceb0*/  IADD.64.X R82, P4, R82, R94, P4 ;  /* 0x0000005e52527235 */ /* 0x000fc60002080600 */
[----:B------:R-:W-:Y:S02]  /*cec0*/  IADD3.X R102, P2, PT, R103, R76, RZ, P2, !PT ;  /* 0x0000004c67667210 */ /* 0x000fe4000175e4ff */
[----:B------:R-:W-:Y:S01]  /*ced0*/  IADD3.X R105, P6, PT, R105, R106, RZ, P6, !PT ;  /* 0x0000006a69697210 */ /* 0x000fe200037de4ff */
[----:B------:R-:W-:Y:S01]  /*cee0*/  IMAD.WIDE.U32 R94, R82, 0x3d1, RZ ;  /* 0x000003d1525e7825 */ /* 0x000fe200078e00ff */
[----:B------:R-:W-:Y:S02]  /*cef0*/  IADD3.X R98, P5, PT, R98, R115, RZ, P5, !PT ;  /* 0x0000007362627210 */ /* 0x000fe40002fbe4ff */
[----:B------:R-:W-:Y:S01]  /*cf00*/  IADD3.X R73, PT, PT, RZ, R77, RZ, P2, !PT ;  /* 0x0000004dff497210 */ /* 0x000fe200017fe4ff */
[----:B------:R-:W-:Y:S01]  /*cf10*/  IMAD.WIDE.U32 R76, R91, 0x3d1, RZ ;  /* 0x000003d15b4c7825 */ /* 0x000fe200078e00ff */
[----:B------:R-:W-:Y:S02]  /*cf20*/  IADD3.X R106, P6, PT, R107, R84, RZ, P6, !PT ;  /* 0x000000546b6a7210 */ /* 0x000fe400037de4ff */
[----:B------:R-:W-:-:S02]  /*cf30*/  IADD3.X R99, P5, PT, R102, R105, RZ, P5, !PT ;  /* 0x0000006966637210 */ /* 0x000fc40002fbe4ff */
[----:B------:R-:W-:Y:S02]  /*cf40*/  IADD3.X R72, P1, PT, R0, R69, RZ, P1, !PT ;  /* 0x0000004500487210 */ /* 0x000fe40000f3e4ff */
[----:B------:R-:W-:Y:S02]  /*cf50*/  IADD3.X R80, P5, PT, R73, R106, RZ, P5, !PT ;  /* 0x0000006a49507210 */ /* 0x000fe40002fbe4ff */
[----:B------:R-:W-:Y:S02]  /*cf60*/  IADD3 R69, P2, PT, R93, R76, RZ ;  /* 0x0000004c5d457210 */ /* 0x000fe40007f5e0ff */
[----:B------:R-:W-:Y:S02]  /*cf70*/  IADD3.X R73, PT, PT, RZ, RZ, R87, P1, P3 ;  /* 0x000000ffff497210 */ /* 0x000fe40000fe6457 */
[----:B------:R-:W-:Y:S02]  /*cf80*/  IADD3.X R87, P2, PT, R77, R94, RZ, P2, !PT ;  /* 0x0000005e4d577210 */ /* 0x000fe4000175e4ff */
[----:B------:R-:W-:Y:S01]  /*cf90*/  IADD3.X R81, PT, PT, RZ, RZ, R85, P5, P6 ;  /* 0x000000ffff517210 */ /* 0x000fe20002fec455 */
[----:B------:R-:W-:-:S02]  /*cfa0*/  IADD.64.X R76, RZ, R72, P0 ;  /* 0x00000048ff4c7235 */ /* 0x000fc400000e0600 */
[----:B------:R-:W-:Y:S01]  /*cfb0*/  IMAD.WIDE.U32 R84, R83, 0x3d1, RZ ;  /* 0x000003d153547825 */ /* 0x000fe200078e00ff */
[----:B------:R-:W-:Y:S01]  /*cfc0*/  IADD3 R73, P0, PT, R90, R69, RZ ;  /* 0x000000455a497210 */ /* 0x000fe20007f1e0ff */
[----:B------:R-:W-:Y:S02]  /*cfd0*/  IADD.64.X R76, P4, R76, R98, P4 ;  /* 0x000000624c4c7235 */ /* 0x000fe40002080600 */
[----:B------:R-:W-:Y:S01]  /*cfe0*/  MOV R72, R92 ;  /* 0x0000005c00487202 */ /* 0x000fe20000000f00 */
[----:B------:R-:W-:Y:S02]  /*cff0*/  IADD3.X R94, P0, PT, R91, R87, RZ, P0, !PT ;  /* 0x000000575b5e7210 */ /* 0x000fe4000071e4ff */
[----:B------:R-:W-:Y:S01]  /*d000*/  IADD3.X R95, P2, PT, R95, R84, RZ, P2, !PT ;  /* 0x000000545f5f7210 */ /* 0x000fe2000175e4ff */
[----:B------:R-:W-:Y:S01]  /*d010*/  IMAD.WIDE.U32 R86, R76, 0x3d1, RZ ;  /* 0x000003d14c567825 */ /* 0x000fe200078e00ff */
[----:B------:R-:W-:Y:S02]  /*d020*/  IADD.64.X R80, RZ, R80, P4 ;  /* 0x00000050ff507235 */ /* 0x000fe400020e0600 */
[----:B------:R-:W-:-:S02]  /*d030*/  IADD.64 RZ, P1, R50, R72 ;  /* 0x0000004832ff7235 */ /* 0x000fc40007820200 */
[----:B------:R-:W-:Y:S01]  /*d040*/  IMAD.WIDE.U32 R90, R77, 0x3d1, RZ ;  /* 0x000003d14d5a7825 */ /* 0x000fe200078e00ff */
[----:B------:R-:W-:Y:S01]  /*d050*/  IADD3.X R69, P2, PT, R85, R86, RZ, P2, !PT ;  /* 0x0000005655457210 */ /* 0x000fe2000175e4ff */
[----:B------:R-:W-:Y:S02]  /*d060*/  IADD.64 R50, R50, R72 ;  /* 0x0000004832327235 */ /* 0x000fe400078e0200 */
        /* <DEDUP_REMOVED lines=41> */
.L_x_101:
[----:B------:R-:W-:Y:S05]  /*d300*/  BSYNC.RECONVERGENT B3 ;  /* 0x0000000000037941 */ /* 0x000fea0003800200 */
.L_x_100:
        /* <DEDUP_REMOVED lines=13> */
.L_x_103:
[----:B------:R-:W-:Y:S05]  /*d3e0*/  BSYNC.RECONVERGENT B3 ;  /* 0x0000000000037941 */ /* 0x000fea0003800200 */
.L_x_102:
        /* <DEDUP_REMOVED lines=13> */
.L_x_105:
[----:B------:R-:W-:Y:S05]  /*d4c0*/  BSYNC.RECONVERGENT B3 ;  /* 0x0000000000037941 */ /* 0x000fea0003800200 */
.L_x_104:
        /* <DEDUP_REMOVED lines=69> */
[-C--:B------:R-:W-:Y:S01]  /*d920*/  IMAD.WIDE.U32 R88, R2, R75.reuse, RZ ;  /* 0x0000004b02587225 */ /* 0x080fe200078e00ff */
        /* <DEDUP_REMOVED lines=15> */
[----:B------:R-:W-:Y:S02]  /*da20*/  IADD.64.X R4, P4, R4, R70, P4 ;  /* 0x0000004604047235 */ /* 0x000fe40002080600 */
[----:B------:R-:W-:Y:S01]  /*da30*/  IMAD.WIDE.U32 R86, R140, R120, RZ ;  /* 0x000000788c567225 */ /* 0x000fe200078e00ff */
[----:B------:R-:W-:-:S03]  /*da40*/  IADD3.X R74, P3, PT, R81, R82, RZ, P3, !PT ;  /* 0x00000052514a7210 */ /* 0x000fc60001f7e4ff */
[----:B------:R-:W-:Y:S01]  /*da50*/  IMAD.WIDE.U32 R88, R141, R120, RZ ;  /* 0x000000788d587225 */ /* 0x000fe200078e00ff */
[----:B------:R-:W-:-:S03]  /*da60*/  IADD.64.X R10, P4, R10, R76, P4 ;  /* 0x0000004c0a0a7235 */ /* 0x000fc60002080600 */
[----:B------:R-:W-:-:S04]  /*da70*/  IMAD.WIDE.U32 R102, R140, R121, RZ ;  /* 0x000000798c667225 */ /* 0x000fc800078e00ff */
[----:B------:R-:W-:-:S04]  /*da80*/  IMAD.WIDE.U32 R104, R141, R121, RZ ;  /* 0x000000798d687225 */ /* 0x000fc800078e00ff */
[----:B------:R-:W-:-:S04]  /*da90*/  IMAD.WIDE.U32 R122, R140, R64, RZ ;  /* 0x000000408c7a7225 */ /* 0x000fc800078e00ff */
[----:B------:R-:W-:-:S04]  /*daa0*/  IMAD.WIDE.U32 R118, R141, R64, RZ ;  /* 0x000000408d767225 */ /* 0x000fc800078e00ff */
[----:B------:R-:W-:-:S04]  /*dab0*/  IMAD.WIDE.U32 R126, R140, R65, RZ ;  /* 0x000000418c7e7225 */ /* 0x000fc800078e00ff */
[----:B------:R-:W-:-:S04]  /*dac0*/  IMAD.WIDE.U32 R146, R141, R65, RZ ;  /* 0x000000418d927225 */ /* 0x000fc800078e00ff */
        /* <DEDUP_REMOVED lines=10> */
[----:B------:R-:W-:-:S04]  /*db70*/  IMAD.WIDE.U32 R84, R131, R120, RZ ;  /* 0x0000007883547225 */ /* 0x000fc800078e00ff */
[-C--:B------:R-:W-:Y:S01]  /*db80*/  IMAD.WIDE.U32 R94, R136, R121.reuse, RZ ;  /* 0x00000079885e7225 */ /* 0x080fe200078e00ff */
[----:B------:R-:W-:Y:S02]  /*db90*/  IADD3.X R82, P3, PT, R83, R84, RZ, P3, !PT ;  /* 0x0000005453527210 */ /* 0x000fe40001f7e4ff */
[----:B------:R-:W-:Y:S01]  /*dba0*/  IADD3.X R84, P6, PT, R125, R122, RZ, P6, !PT ;  /* 0x0000007a7d547210 */ /* 0x000fe200037de4ff */
[----:B------:R-:W-:Y:S01]  /*dbb0*/  IMAD.WIDE.U32 R96, R137, R121, RZ ;  /* 0x0000007989607225 */ /* 0x000fe200078e00ff */
[----:B------:R-:W-:Y:S02]  /*dbc0*/  IADD3 R79, P2, PT, R79, R94, RZ ;  /* 0x0000005e4f4f7210 */ /* 0x000fe40007f5e0ff */
[----:B------:R-:W-:Y:S01]  /*dbd0*/  IADD3.X R83, P3, PT, R85, R86, RZ, P3, !PT ;  /* 0x0000005655537210 */ /* 0x000fe20001f7e4ff */
[----:B------:R-:W-:Y:S01]  /*dbe0*/  IMAD.WIDE.U32 R90, R2, R120, RZ ;  /* 0x00000078025a7225 */ /* 0x000fe200078e00ff */
[----:B------:R-:W-:Y:S02]  /*dbf0*/  IADD3 R69, P1, PT, R95, R96, RZ ;  /* 0x000000605f457210 */ /* 0x000fe40007f3e0ff */
[----:B------:R-:W-:Y:S01]  /*dc00*/  IADD3.X R86, P3, PT, R87, R88, RZ, P3, !PT ;  /* 0x0000005857567210 */ /* 0x000fe20001f7e4ff */
[----:B------:R-:W-:Y:S01]  /*dc10*/  IMAD.WIDE.U32 R92, R3, R120, RZ ;  /* 0x00000078035c7225 */ /* 0x000fe200078e00ff */
[----:B------:R-:W-:-:S02]  /*dc20*/  IADD3.X R74, P2, PT, R74, R69, RZ, P2, !PT ;  /* 0x000000454a4a7210 */ /* 0x000fc4000175e4ff */
[----:B------:R-:W-:Y:S01]  /*dc30*/  IADD3.X R88, P3, PT, R89, R90, RZ, P3, !PT ;  /* 0x0000005a59587210 */ /* 0x000fe20001f7e4ff */
[-C--:B------:R-:W-:Y:S01]  /*dc40*/  IMAD.WIDE.U32 R98, R130, R121.reuse, RZ ;  /* 0x0000007982627225 */ /* 0x080fe200078e00ff */
        /* <DEDUP_REMOVED lines=31> */
[----:B------:R-:W-:Y:S01]  /*de40*/  IADD3.X R137, P5, PT, R137, R134, RZ, P5, !PT ;  /* 0x0000008689897210 */ /* 0x000fe20002fbe4ff */
[CC--:B------:R-:W-:Y:S02]  /*de50*/  IADD.64 RZ, P3, R74.reuse, R138.reuse ;  /* 0x0000008a4aff7235 */ /* 0x0c0fe40007860200 */
[----:B------:R-:W-:-:S03]  /*de60*/  IADD.64 R74, R74, R138 ;  /* 0x0000008a4a4a7235 */ /* 0x000fc600078e0200 */
[----:B------:R-:W-:Y:S02]  /*de70*/  IADD3.X R83, P2, PT, R86, R101, RZ, P2, !PT ;  /* 0x0000006556537210 */ /* 0x000fe4000175e4ff */
[----:B------:R-:W-:Y:S02]  /*de80*/  IADD3.X R135, P5, PT, R135, R130, RZ, P5, !PT ;  /* 0x0000008287877210 */ /* 0x000fe40002fbe4ff */
        /* <DEDUP_REMOVED lines=8> */
[----:B------:R-:W-:Y:S01]  /*df10*/  IADD3.X R127, P5, PT, R127, R146, RZ, P5, !PT ;  /* 0x000000927f7f7210 */ /* 0x000fe20002fbe4ff */
[----:B------:R-:W-:Y:S01]  /*df20*/  IMAD.WIDE.U32 R80, R65, 0x3d1, RZ ;  /* 0x000003d141507825 */ /* 0x000fe200078e00ff */
        /* <DEDUP_REMOVED lines=68> */
.L_x_107:
[----:B------:R-:W-:Y:S05]  /*e370*/  BSYNC.RECONVERGENT B3 ;  /* 0x0000000000037941 */ /* 0x000fea0003800200 */
.L_x_106:
[----:B------:R-:W-:Y:S01]  /*e380*/  IADD3 R67, PT, PT, R67, 0x1, RZ ;  /* 0x0000000143437810 */ /* 0x000fe20007ffe0ff */
[----:B------:R-:W-:Y:S02]  /*e390*/  MOV.64 R10, R50 ;  /* 0x00000032000a7202 */ /* 0x000fe40000010f00 */
[----:B------:R-:W-:Y:S02]  /*e3a0*/  MOV.64 R8, R58 ;  /* 0x0000003a00087202 */ /* 0x000fe40000010f00 */
[----:B------:R-:W-:Y:S01]  /*e3b0*/  ISETP.NE.AND P0, PT, R67, R68, PT ;  /* 0x000000444300720c */ /* 0x000fe20003f05270 */
        /* <DEDUP_REMOVED lines=8> */
[----:B------:R-:W-:-:S02]  /*e440*/  MOV.64 R72, R12 ;  /* 0x0000000c00487202 */ /* 0x000fc40000010f00 */
[----:B------:R-:W-:Y:S02]  /*e450*/  MOV.64 R74, R6 ;  /* 0x00000006004a7202 */ /* 0x000fe40000010f00 */
[----:B------:R-:W-:Y:S06]  /*e460*/  @P0 BRA `(.L_x_108) ;  /* 0xffffff2000480947 */ /* 0x000fec000383ffff */
.L_x_5:
[----:B------:R-:W-:Y:S05]  /*e470*/  BSYNC.RECONVERGENT B2 ;  /* 0x0000000000027941 */ /* 0x000fea0003800200 */
.L_x_4:
[----:B------:R-:W0:Y:S02]  /*e480*/  LDCU UR5, c[0x0][0x400] ;  /* 0x00008000ff0577ac */ /* 0x000e240008000800 */
[----:B0-----:R-:W-:-:S09]  /*e490*/  UISETP.NE.AND UP0, UPT, UR5, 0x1, UPT ;  /* 0x000000010500788c */ /* 0x001fd2000bf05270 */
[----:B------:R-:W-:Y:S05]  /*e4a0*/  BRA.U !UP0, `(.L_x_109) ;  /* 0x0000006508ec7547 */ /* 0x000fea000b800000 */
[----:B------:R-:W-:Y:S01]  /*e4b0*/  UIADD3 UR5, UPT, UPT, UR5, -0x2, URZ ;  /* 0xfffffffe05057890 */ /* 0x000fe2000fffe0ff */
[----:B------:R-:W-:Y:S03]  /*e4c0*/  BSSY.RECONVERGENT B2, `(.L_x_109) ;  /* 0x0000679000027945 */ /* 0x000fe60003800200 */
[----:B------:R-:W-:-:S04]  /*e4d0*/  UVIMNMX.U32 UR5, UR5, 0x2, UPT ;  /* 0x000000020505784a */ /* 0x000fc8000bfe0000 */
[----:B------:R-:W-:-:S12]  /*e4e0*/  USHF.L.U32 UR5, UR5, 0x2, URZ ;  /* 0x0000000205057899 */ /* 0x000fd800080006ff */
[----:B------:R-:W0:Y:S02]  /*e4f0*/  LDCU UR6, c[0x2][UR5] ;  /* 0x00800000050677ac */ /* 0x000e240008000800 */
[----:B0-----:R-:W-:-:S10]  /*e500*/  USHF.R.S32.HI UR7, URZ, 0x1f, UR6 ;  /* 0x0000001fff077899 */ /* 0x001fd40008011406 */
.L_x_464:
[----:B------:R-:W-:Y:S05]  /*e510*/  BRXU UR6 -0xe520                                             (*"BRANCH_TARGETS .L_x_465,.L_x_110,.L_x_467"*) ;  /* 0xffffff1806b87958 */ /* 0x000fea000b83ffff */
.L_x_467:
[----:B------:R-:W0:Y:S02]  /*e520*/  LDCU UR6, c[0x0][0x388] ;  /* 0x00007100ff0677ac */ /* 0x000e240008000800 */
[----:B0-----:R-:W-:-:S04]  /*e530*/  UIMAD.WIDE.U32 UR6, UR6, -0x55555555, URZ ;  /* 0xaaaaaaab060678a5 */ /* 0x001fc8000f8e00ff */
[----:B------:R-:W-:-:S06]  /*e540*/  USHF.R.U32.HI UR7, URZ, 0x1, UR7 ;  /* 0x00000001ff077899 */ /* 0x000fcc0008011607 */
[----:B------:R-:W-:-:S13]  /*e550*/  ISETP.GE.U32.AND P0, PT, R108, UR7, PT ;  /* 0x000000076c007c0c */ /* 0x000fda000bf06070 */
[----:B------:R-:W-:Y:S05]  /*e560*/  @!P0 BRA `(.L_x_110) ;  /* 0x0000006400b88947 */ /* 0x000fea0003800000 */
.L_x_465:
[CC--:B-----5:R-:W-:Y:S02]  /*e570*/  IADD.64 RZ, P0, R40.reuse, -R16.reuse ;  /* 0x8000001028ff7235 */ /* 0x0e0fe40007800200 */
        /* <DEDUP_REMOVED lines=12> */
.L_x_112:
[----:B------:R-:W-:Y:S05]  /*e640*/  BSYNC.RECONVERGENT B3 ;  /* 0x0000000000037941 */ /* 0x000fea0003800200 */
.L_x_111:
        /* <DEDUP_REMOVED lines=18> */
.L_x_115:
[----:B------:R-:W-:Y:S01]  /*e770*/  ISETP.GT.AND P0, PT, R0, -0x1, PT ;  /* 0xffffffff0000780c */ /* 0x000fe20003f04270 */
[----:B------:R-:W-:Y:S01]  /*e780*/  MOV R48, R43 ;  /* 0x0000002b00307202 */ /* 0x000fe20000000f00 */
[----:B------:R-:W-:-:S11]  /*e790*/  MOV R58, 0xffffffff ;  /* 0xffffffff003a7802 */ /* 0x000fd60000000f00 */
[----:B------:R-:W-:Y:S02]  /*e7a0*/  @!P0 IADD3 R0, PT, PT, -R0, RZ, RZ ;  /* 0x000000ff00008210 */ /* 0x000fe40007ffe1ff */
[----:B------:R-:W-:Y:S01]  /*e7b0*/  @!P0 IADD3 R48, PT, PT, -R45, RZ, RZ ;  /* 0x000000ff2d308210 */ /* 0x000fe20007ffe1ff */
[----:B------:R-:W-:Y:S01]  /*e7c0*/  @!P0 MOV R45, R43 ;  /* 0x0000002b002d8202 */ /* 0x000fe20000000f00 */
[----:B------:R-:W-:Y:S01]  /*e7d0*/  @!P0 IADD3 R51, PT, PT, -R42, RZ, RZ ;  /* 0x000000ff2a338210 */ /* 0x000fe20007ffe1ff */
[----:B------:R-:W-:Y:S01]  /*e7e0*/  @!P0 MOV R42, R75 ;  /* 0x0000004b002a8202 */ /* 0x000fe20000000f00 */
[C---:B------:R-:W-:Y:S02]  /*e7f0*/  IADD3 R47, PT, PT, R0.reuse, 0x1, RZ ;  /* 0x00000001002f7810 */ /* 0x040fe40007ffe0ff */
[----:B------:R-:W-:Y:S01]  /*e800*/  IADD3 R43, PT, PT, -R0, 0x1f, RZ ;  /* 0x0000001f002b7810 */ /* 0x000fe20007ffe1ff */
[----:B------:R-:W-:Y:S02]  /*e810*/  @!P0 MOV R75, R51 ;  /* 0x00000033004b8202 */ /* 0x000fe40000000f00 */
[----:B------:R-:W-:Y:S01]  /*e820*/  ISETP.GE.U32.AND P1, PT, R47, R44, PT ;  /* 0x0000002c2f00720c */ /* 0x000fe20003f26070 */
[----:B------:R-:W-:-:S05]  /*e830*/  IADD3 R47, PT, PT, RZ, -R45, RZ ;  /* 0x8000002dff2f7210 */ /* 0x000fca0007ffe0ff */
[----:B------:R-:W-:Y:S02]  /*e840*/  IMAD R50, R47, R48, RZ ;  /* 0x000000302f327224 */ /* 0x000fe400078e02ff */
[----:B------:R-:W-:-:S05]  /*e850*/  HFMA2 R47, -RZ, RZ, 0, 5.9604644775390625e-08 ;  /* 0x00000001ff2f7431 */ /* 0x000fca00000001ff */
[----:B------:R-:W-:Y:S02]  /*e860*/  SHF.L.U32 R47, R47, R44, RZ ;  /* 0x0000002c2f2f7219 */ /* 0x000fe400000006ff */
[----:B------:R-:W-:-:S04]  /*e870*/  @P1 IADD3 R43, PT, PT, -R44, 0x20, RZ ;  /* 0x000000202c2b1810 */ /* 0x000fc80007ffe1ff */
[----:B------:R-:W-:-:S04]  /*e880*/  SHF.R.U32.HI R43, RZ, R43, R58 ;  /* 0x0000002bff2b7219 */ /* 0x000fc8000001163a */
[----:B------:R-:W-:Y:S02]  /*e890*/  LOP3.LUT R43, R50, 0x7, R43, 0x80, !PT ;  /* 0x00000007322b7812 */ /* 0x000fe400078e802b */
[----:B------:R-:W-:Y:S01]  /*e8a0*/  @!P0 IADD3 R50, PT, PT, -R46, RZ, RZ ;  /* 0x000000ff2e328210 */ /* 0x000fe20007ffe1ff */
[----:B------:R-:W-:Y:S02]  /*e8b0*/  @!P0 MOV R46, R71 ;  /* 0x00000047002e8202 */ /* 0x000fe40000000f00 */
[----:B------:R-:W-:Y:S02]  /*e8c0*/  IMAD R48, R45, R43, R48 ;  /* 0x0000002b2d307224 */ /* 0x000fe400078e0230 */
[----:B------:R-:W-:Y:S01]  /*e8d0*/  @!P0 MOV R71, R50 ;  /* 0x0000003200478202 */ /* 0x000fe20000000f00 */
[----:B------:R-:W-:Y:S02]  /*e8e0*/  IMAD R75, R43, R42, R75 ;  /* 0x0000002a2b4b7224 */ /* 0x000fe400078e024b */
[----:B------:R-:W-:-:S02]  /*e8f0*/  LOP3.LUT R47, R48, R47, RZ, 0xfc, !PT ;  /* 0x0000002f302f7212 */ /* 0x000fc400078efcff */
[----:B------:R-:W-:-:S04]  /*e900*/  IMAD R71, R43, R46, R71 ;  /* 0x0000002e2b477224 */ /* 0x000fc800078e0247 */
[----:B------:R-:W0:Y:S02]  /*e910*/  BREV R47, R47 ;  /* 0x0000002f002f7301 */ /* 0x000e240000000000 */
[----:B0-----:R-:W0:Y:S02]  /*e920*/  FLO.U32.SH R49, R47 ;  /* 0x0000002f00317300 */ /* 0x001e2400000e0400 */
[C---:B0-----:R-:W-:Y:S02]  /*e930*/  IADD3 R44, PT, PT, -R49.reuse, R44, RZ ;  /* 0x0000002c312c7210 */ /* 0x041fe40007ffe1ff */
[-C--:B------:R-:W-:Y:S02]  /*e940*/  SHF.L.U32 R46, R46, R49.reuse, RZ ;  /* 0x000000312e2e7219 */ /* 0x080fe400000006ff */
[----:B------:R-:W-:Y:S01]  /*e950*/  SHF.L.U32 R42, R42, R49, RZ ;  /* 0x000000312a2a7219 */ /* 0x000fe200000006ff */
[----:B------:R-:W-:Y:S01]  /*e960*/  ISETP.GT.AND P0, PT, R44, RZ, PT ;  /* 0x000000ff2c00720c */ /* 0x000fe20003f04270 */
[----:B------:R-:W-:-:S02]  /*e970*/  IADD3 R0, PT, PT, -R49, R0, RZ ;  /* 0x0000000031007210 */ /* 0x000fc40007ffe1ff */
[----:B------:R-:W-:-:S10]  /*e980*/  SHF.R.S32.HI R43, RZ, R49, R48 ;  /* 0x00000031ff2b7219 */ /* 0x000fd40000011430 */
[----:B------:R-:W-:Y:S05]  /*e990*/  @P0 BRA `(.L_x_115) ;  /* 0xfffffffc00740947 */ /* 0x000fea000383ffff */
.L_x_114:
[----:B------:R-:W-:Y:S05]  /*e9a0*/  BSYNC.RECONVERGENT B3 ;  /* 0x0000000000037941 */ /* 0x000fea0003800200 */
.L_x_113:
        /* <DEDUP_REMOVED lines=33> */
.L_x_117:
[----:B------:R-:W-:Y:S05]  /*ebc0*/  BSYNC.RECONVERGENT B3 ;  /* 0x0000000000037941 */ /* 0x000fea0003800200 */
.L_x_116:
        /* <DEDUP_REMOVED lines=38> */
.L_x_119:
[----:B------:R-:W-:Y:S05]  /*ee30*/  BSYNC.RECONVERGENT B3 ;  /* 0x0000000000037941 */ /* 0x000fea0003800200 */
.L_x_118:
        /* <DEDUP_REMOVED lines=34> */
.L_x_121:
[----:B------:R-:W-:Y:S05]  /*f060*/  BSYNC.RECONVERGENT B3 ;  /* 0x0000000000037941 */ /* 0x000fea0003800200 */
.L_x_120:
        /* <DEDUP_REMOVED lines=38> */
.L_x_123:
[----:B------:R-:W-:Y:S05]  /*f2d0*/  BSYNC.RECONVERGENT B3 ;  /* 0x0000000000037941 */ /* 0x000fea0003800200 */
.L_x_122:
        /* <DEDUP_REMOVED lines=19> */
[----:B------:R-:W-:Y:S02]  /*f410*/  IADD3.X R81, P1, PT, R8, R81, RZ, P1, !PT ;  /* 0x0000005108517210 */ /* 0x000fe40000f3e4ff */
[----:B------:R-:W-:Y:S02]  /*f420*/  IADD3 R5, P5, PT, R47, R5, RZ ;  /* 0x000000052f057210 */ /* 0x000fe40007fbe0ff */
[----:B------:R-:W-:Y:S02]  /*f430*/  IADD3 RZ, P3, PT, RZ, -R2, RZ ;  /* 0x80000002ffff7210 */ /* 0x000fe40007f7e0ff */
[----:B------:R-:W-:Y:S02]  /*f440*/  IADD3 R45, PT, PT, -R2, RZ, RZ ;  /* 0x000000ff022d7210 */ /* 0x000fe40007ffe1ff */
[----:B------:R-:W-:-:S02]  /*f450*/  IADD3 RZ, P4, PT, RZ, -R4, RZ ;  /* 0x80000004ffff7210 */ /* 0x000fc40007f9e0ff */
[----:B------:R-:W-:Y:S02]  /*f460*/  IADD3 R48, PT, PT, -R4, RZ, RZ ;  /* 0x000000ff04307210 */ /* 0x000fe40007ffe1ff */
[----:B------:R-:W-:Y:S01]  /*f470*/  IADD3.X R2, P1, PT, R11, R82, RZ, P1, !PT ;  /* 0x000000520b027210 */ /* 0x000fe20000f3e4ff */
[----:B------:R-:W-:Y:S01]  /*f480*/  SEL R4, RZ, 0x1, !P2 ;  /* 0x00000001ff047807 */ /* 0x000fe20005000000 */
[----:B------:R-:W-:Y:S02]  /*f490*/  IADD3.X R64, P0, PT, R74, R43, RZ, P0, !PT ;  /* 0x0000002b4a407210 */ /* 0x000fe4000071e4ff */
[----:B------:R-:W-:Y:S01]  /*f4a0*/  LOP3.LUT R3, RZ, R3, RZ, 0x33, !PT ;  /* 0x00000003ff037212 */ /* 0x000fe200078e33ff */
[----:B------:R-:W-:Y:S01]  /*f4b0*/  SEL R11, RZ, 0x1, !P5 ;  /* 0x00000001ff0b7807 */ /* 0x000fe20006800000 */
[----:B------:R-:W-:Y:S02]  /*f4c0*/  LOP3.LUT R5, RZ, R5, RZ, 0x33, !PT ;  /* 0x00000005ff057212 */ /* 0x000fe400078e33ff */
[----:B------:R-:W-:-:S02]  /*f4d0*/  IADD3.X R61, P0, PT, R61, R44, RZ, P0, !PT ;  /* 0x0000002c3d3d7210 */ /* 0x000fc4000071e4ff */
[----:B------:R-:W-:Y:S02]  /*f4e0*/  IADD3 R8, P2, PT, R45, R42, RZ ;  /* 0x0000002a2d087210 */ /* 0x000fe40007f5e0ff */
[----:B------:R-:W-:Y:S02]  /*f4f0*/  LOP3.LUT R4, RZ, R4, RZ, 0x33, !PT ;  /* 0x00000004ff047212 */ /* 0x000fe400078e33ff */
[----:B------:R-:W-:Y:S02]  /*f500*/  IADD3.X R3, P3, PT, RZ, R3, RZ, P3, !PT ;  /* 0x00000003ff037210 */ /* 0x000fe40001f7e4ff */
[----:B------:R-:W-:Y:S02]  /*f510*/  LOP3.LUT R43, RZ, R11, RZ, 0x33, !PT ;  /* 0x0000000bff2b7212 */ /* 0x000fe400078e33ff */
[----:B------:R-:W-:Y:S02]  /*f520*/  IADD3.X R44, P4, PT, RZ, R5, RZ, P4, !PT ;  /* 0x00000005ff2c7210 */ /* 0x000fe4000279e4ff */
[----:B------:R-:W-:-:S02]  /*f530*/  IADD3 R69, P5, PT, R48, R75, RZ ;  /* 0x0000004b30457210 */ /* 0x000fc40007fbe0ff */
[----:B------:R-:W-:Y:S02]  /*f540*/  IADD3.X R5, P3, PT, RZ, R4, RZ, P3, !PT ;  /* 0x00000004ff057210 */ /* 0x000fe40001f7e4ff */
[C---:B------:R-:W-:Y:S02]  /*f550*/  LEA.HI.X.SX32 R11, P2, R42.reuse, R3, 0x1, P2 ;  /* 0x000000032a0b7211 */ /* 0x040fe40001050eff */
[----:B------:R-:W-:Y:S02]  /*f560*/  IADD3.X R4, P4, PT, RZ, R43, RZ, P4, !PT ;  /* 0x0000002bff047210 */ /* 0x000fe4000279e4ff */
        /* <DEDUP_REMOVED lines=51> */
[----:B------:R-:W-:Y:S02]  /*f8a0*/  SHF.R.S32.HI R60, RZ, 0x1e, R60 ;  /* 0x0000001eff3c7819 */ /* 0x000fe4000001143c */
        /* <DEDUP_REMOVED lines=11> */
.L_x_145:
        /* <DEDUP_REMOVED lines=18> */
.L_x_127:
        /* <DEDUP_REMOVED lines=20> */
[----:B------:R-:W-:-:S03]  /*fbc0*/  LOP3.LUT R2, R49, 0x7, R2, 0x80, !PT ;  /* 0x0000000731027812 */ /* 0x000fc600078e8002 */
[----:B------:R-:W-:Y:S02]  /*fbd0*/  @!P1 MOV R97, R67 ;  /* 0x0000004300619202 */ /* 0x000fe40000000f00 */
[----:B------:R-:W-:Y:S02]  /*fbe0*/  IMAD R5, R4, R2, R5 ;  /* 0x0000000204057224 */ /* 0x000fe400078e0205 */
        /* <DEDUP_REMOVED lines=12> */
.L_x_126:
[----:B------:R-:W-:Y:S05]  /*fcb0*/  BSYNC.RECONVERGENT B4 ;  /* 0x0000000000047941 */ /* 0x000fea0003800200 */
.L_x_125:
        /* <DEDUP_REMOVED lines=38> */
.L_x_129:
[----:B------:R-:W-:Y:S05]  /*ff20*/  BSYNC.RECONVERGENT B4 ;  /* 0x0000000000047941 */ /* 0x000fea0003800200 */
.L_x_128:
        /* <DEDUP_REMOVED lines=40> */
.L_x_131:
[----:B------:R-:W-:Y:S05]  /*101b0*/  BSYNC.RECONVERGENT B4 ;  /* 0x0000000000047941 */ /* 0x000fea0003800200 */
.L_x_130:
        /* <DEDUP_REMOVED lines=39> */
.L_x_133:
[----:B------:R-:W-:Y:S05]  /*10430*/  BSYNC.RECONVERGENT B4 ;  /* 0x0000000000047941 */ /* 0x000fea0003800200 */
.L_x_132:
        /* <DEDUP_REMOVED lines=38> */
.L_x_135:
[----:B------:R-:W-:Y:S05]  /*106a0*/  BSYNC.RECONVERGENT B4 ;  /* 0x0000000000047941 */ /* 0x000fea0003800200 */
.L_x_134:
[----:B------:R-:W-:Y:S01]  /*106b0*/  IADD3 R62, P0, PT, R2, R62, RZ ;  /* 0x0000003e023e7210 */ /* 0x000fe20007f1e0ff */
[----:B------:R-:W-:Y:S01]  /*106c0*/  IMAD.WIDE.U32 R42, R80, R79, RZ ;  /* 0x0000004f502a7225 */ /* 0x000fe200078e00ff */
[----:B------:R-:W-:Y:S02]  /*106d0*/  BSSY.RECONVERGENT B4, `(.L_x_136) ;  /* 0x0000056000047945 */ /* 0x000fe40003800200 */
[----:B------:R-:W-:Y:S01]  /*106e0*/  IADD3.X R105, P0, PT, R48, R105, RZ, P0, !PT ;  /* 0x0000006930697210 */ /* 0x000fe2000071e4ff */
[----:B------:R-:W-:-:S03]  /*106f0*/  IMAD.WIDE.U32 R44, R76, R79, RZ ;  /* 0x0000004f4c2c7225 */ /* 0x000fc600078e00ff */
[----:B------:R-:W-:Y:S01]  /*10700*/  IADD3.X R98, P0, PT, R3, R98, RZ, P0, !PT ;  /* 0x0000006203627210 */ /* 0x000fe2000071e4ff */
[-C--:B------:R-:W-:Y:S01]  /*10710*/  IMAD.WIDE.U32 R2, R78, R79.reuse, RZ ;  /* 0x0000004f4e027225 */ /* 0x080fe200078e00ff */
[----:B------:R-:W-:Y:S02]  /*10720*/  SHF.R.W.U32 R48, R62, 0x1e, R105 ;  /* 0x0000001e3e307819 */ /* 0x000fe40000001e69 */
[----:B------:R-:W-:Y:S01]  /*10730*/  IADD3.X R111, P0, PT, R47, R106, RZ, P0, !PT ;  /* 0x0000006a2f6f7210 */ /* 0x000fe2000071e4ff */
[----:B------:R-:W-:Y:S01]  /*10740*/  IMAD.WIDE.U32 R4, R74, R79, RZ ;  /* 0x0000004f4a047225 */ /* 0x000fe200078e00ff */
[----:B------:R-:W-:Y:S02]  /*10750*/  IADD3 R67, P1, PT, R43, R2, RZ ;  /* 0x000000022b437210 */ /* 0x000fe40007f3e0ff */
[----:B------:R-:W-:Y:S01]  /*10760*/  IADD3.X R68, P0, PT, R73, R68, RZ, P0, !PT ;  /* 0x0000004449447210 */ /* 0x000fe2000071e4ff */
[----:B------:R-:W-:-:S03]  /*10770*/  IMAD.WIDE.U32 R72, R69, R84, RZ ;  /* 0x0000005445487225 */ /* 0x000fc600078e00ff */
        /* <DEDUP_REMOVED lines=9> */
[----:B------:R-:W-:Y:S01]  /*10810*/  IADD3.X R59, PT, PT, R99, R60, RZ, P2, !PT ;  /* 0x0000003c633b7210 */ /* 0x000fe200017fe4ff */
[----:B------:R-:W-:Y:S01]  /*10820*/  IMAD.WIDE.U32 R46, R63, R84, RZ ;  /* 0x000000543f2e7225 */ /* 0x000fe200078e00ff */
[----:B------:R-:W-:Y:S02]  /*10830*/  IADD3 R97, P2, PT, R3, R72, RZ ;  /* 0x0000004803617210 */ /* 0x000fe40007f5e0ff */
        /* <DEDUP_REMOVED lines=12> */
[----:B------:R-:W-:Y:S02]  /*10900*/  IADD3.X R100, P2, PT, R72, R47, RZ, P2, !PT ;  /* 0x0000002f48647210 */ /* 0x000fe4000175e4ff */
[----:B------:R-:W-:-:S02]  /*10910*/  SHF.R.W.U32 R47, R105, 0x1e, R98 ;  /* 0x0000001e692f7819 */ /* 0x000fc40000001e62 */
[----:B------:R-:W-:Y:S02]  /*10920*/  SHF.R.W.U32 R46, R98, 0x1e, R111 ;  /* 0x0000001e622e7819 */ /* 0x000fe40000001e6f */
[----:B------:R-:W-:Y:S02]  /*10930*/  IADD3.X R85, P1, PT, R90, R85, RZ, P1, !PT ;  /* 0x000000555a557210 */ /* 0x000fe40000f3e4ff */
[----:B------:R-:W-:Y:S01]  /*10940*/  IADD3.X R93, P2, PT, R73, R106, RZ, P2, !PT ;  /* 0x0000006a495d7210 */ /* 0x000fe2000175e4ff */
[----:B------:R-:W-:Y:S01]  /*10950*/  IMAD.WIDE.U32 R72, R50, R84, RZ ;  /* 0x0000005432487225 */ /* 0x000fe200078e00ff */
[----:B------:R-:W-:Y:S02]  /*10960*/  IADD3.X R92, P0, PT, R4, R45, RZ, P0, !PT ;  /* 0x0000002d045c7210 */ /* 0x000fe4000071e4ff */
[----:B------:R-:W-:Y:S02]  /*10970*/  SHF.R.W.U32 R45, R111, 0x1e, R68 ;  /* 0x0000001e6f2d7819 */ /* 0x000fe40000001e44 */
[----:B------:R-:W-:-:S02]  /*10980*/  LOP3.LUT R4, R46, R47, R48, 0xfe, !PT ;  /* 0x0000002f2e047212 */ /* 0x000fc400078efe30 */
[----:B------:R-:W-:Y:S02]  /*10990*/  SHF.R.W.U32 R44, R68, 0x1e, R43 ;  /* 0x0000001e442c7819 */ /* 0x000fe40000001e2b */
[----:B------:R-:W-:Y:S01]  /*109a0*/  IADD3.X R64, P1, PT, R91, R86, RZ, P1, !PT ;  /* 0x000000565b407210 */ /* 0x000fe20000f3e4ff */
[----:B------:R-:W-:Y:S01]  /*109b0*/  IMAD.WIDE.U32 R90, R8, R84, RZ ;  /* 0x00000054085a7225 */ /* 0x000fe200078e00ff */
[----:B------:R-:W-:Y:S01]  /*109c0*/  MOV R101, R42 ;  /* 0x0000002a00657202 */ /* 0x000fe20000000f00 */
[----:B------:R-:W-:Y:S02]  /*109d0*/  IADD3.X R88, P2, PT, R72, R107, RZ, P2, !PT ;  /* 0x0000006b48587210 */ /* 0x000fe4000175e4ff */
[----:B------:R-:W-:Y:S02]  /*109e0*/  SHF.R.W.U32 R43, R43, 0x1e, R112 ;  /* 0x0000001e2b2b7819 */ /* 0x000fe40000001e70 */
[----:B------:R-:W-:Y:S02]  /*109f0*/  LOP3.LUT R4, R44, R4, R45, 0xfe, !PT ;  /* 0x000000042c047212 */ /* 0x000fe400078efe2d */
[----:B------:R-:W-:-:S02]  /*10a00*/  SHF.R.W.U32 R42, R112, 0x1e, R11 ;  /* 0x0000001e702a7819 */ /* 0x000fc40000001e0b */
[----:B------:R-:W-:Y:S01]  /*10a10*/  IADD3.X R107, P1, PT, R94, R87, RZ, P1, !PT ;  /* 0x000000575e6b7210 */ /* 0x000fe20000f3e4ff */
[----:B------:R-:W-:Y:S01]  /*10a20*/  IMAD.WIDE.U32 R86, R9, R79, RZ ;  /* 0x0000004f09567225 */ /* 0x000fe200078e00ff */
[----:B------:R-:W-:Y:S02]  /*10a30*/  LOP3.LUT R62, R42, R4, R43, 0xfe, !PT ;  /* 0x000000042a3e7212 */ /* 0x000fe400078efe2b */
[----:B------:R-:W-:Y:S02]  /*10a40*/  IADD3.X R4, PT, PT, R96, R81, RZ, P1, !PT ;  /* 0x0000005160047210 */ /* 0x000fe40000ffe4ff */
[----:B------:R-:W-:Y:S02]  /*10a50*/  IADD3.X R89, P2, PT, R73, R90, RZ, P2, !PT ;  /* 0x0000005a49597210 */ /* 0x000fe4000175e4ff */
[----:B------:R-:W-:Y:S02]  /*10a60*/  SHF.R.S32.HI R105, RZ, 0x1e, R75 ;  /* 0x0000001eff697819 */ /* 0x000fe4000001144b */
[----:B------:R-:W-:-:S02]  /*10a70*/  IADD3.X R86, P0, PT, R5, R86, RZ, P0, !PT ;  /* 0x0000005605567210 */ /* 0x000fc4000071e4ff */
[----:B------:R-:W-:Y:S01]  /*10a80*/  SHF.R.S32.HI R96, RZ, 0x1e, R71 ;  /* 0x0000001eff607819 */ /* 0x000fe20000011447 */
[----:B------:R-:W-:Y:S01]  /*10a90*/  IMAD.X R90, R105, R84, R91, P2 ;  /* 0x00000054695a7224 */ /* 0x000fe200010e065b */
[----:B------:R-:W-:Y:S01]  /*10aa0*/  SHF.R.W.U32 R11, R11, 0x1e, R59 ;  /* 0x0000001e0b0b7819 */ /* 0x000fe20000001e3b */
[----:B------:R-:W-:Y:S01]  /*10ab0*/  MOV R94, R2 ;  /* 0x00000002005e7202 */ /* 0x000fe20000000f00 */
[----:B------:R-:W-:Y:S01]  /*10ac0*/  SHF.R.W.U32 R110, R110, 0x1e, R3 ;  /* 0x0000001e6e6e7819 */ /* 0x000fe20000001e03 */
[----:B------:R-:W-:Y:S01]  /*10ad0*/  IMAD.X R87, R96, R79, R87, P0 ;  /* 0x0000004f60577224 */ /* 0x000fe200000e0657 */
[----:B------:R-:W-:Y:S02]  /*10ae0*/  LOP3.LUT P1, RZ, R62, R11, RZ, 0xfc, !PT ;  /* 0x0000000b3eff7212 */ /* 0x000fe4000782fcff */
[----:B------:R-:W-:Y:S01]  /*10af0*/  SHF.R.W.U32 R108, R3, 0x1e, R60 ;  /* 0x0000001e036c7819 */ /* 0x000fe20000001e3c */
[----:B------:R-:W-:Y:S10]  /*10b00*/  @P6 BRA `(.L_x_137) ;  /* 0x0000000000486947 */ /* 0x000ff40003800000 */
        /* <DEDUP_REMOVED lines=18> */
.L_x_137:
[----:B------:R-:W-:Y:S05]  /*10c30*/  BSYNC.RECONVERGENT B4 ;  /* 0x0000000000047941 */ /* 0x000fea0003800200 */
.L_x_136:
        /* <DEDUP_REMOVED lines=20> */
.L_x_139:
[----:B------:R-:W-:Y:S05]  /*10d80*/  BSYNC.RECONVERGENT B4 ;  /* 0x0000000000047941 */ /* 0x000fea0003800200 */
.L_x_138:
        /* <DEDUP_REMOVED lines=11> */
[----:B------:R-:W-:-:S04]  /*10e40*/  IMAD.WIDE.U32 R4, R80, R49, RZ ;  /* 0x0000003150047225 */ /* 0x000fc800078e00ff */
[----:B------:R-:W-:-:S04]  /*10e50*/  IMAD.WIDE.U32 R78, R78, R49, RZ ;  /* 0x000000314e4e7225 */ /* 0x000fc800078e00ff */
[----:B------:R-:W-:Y:S01]  /*10e60*/  IMAD.WIDE.U32 R80, R65, R66, RZ ;  /* 0x0000004241507225 */ /* 0x000fe200078e00ff */
[----:B------:R-:W-:Y:S02]  /*10e70*/  IADD3 R65, P1, PT, R3, R72, RZ ;  /* 0x0000004803417210 */ /* 0x000fe40007f3e0ff */
[----:B------:R-:W-:Y:S01]  /*10e80*/  IADD3 R5, P0, PT, R5, R78, RZ ;  /* 0x0000004e05057210 */ /* 0x000fe20007f1e0ff */
        /* <DEDUP_REMOVED lines=15> */
[----:B------:R-:W-:Y:S01]  /*10f80*/  IMAD.WIDE.U32 R72, R10, R49, RZ ;  /* 0x000000310a487225 */ /* 0x000fe200078e00ff */
[----:B------:R-:W-:Y:S02]  /*10f90*/  IADD3.X R10, P0, PT, R71, R78, RZ, P0, !PT ;  /* 0x0000004e470a7210 */ /* 0x000fe4000071e4ff */
[----:B------:R-:W-:Y:S01]  /*10fa0*/  IADD3.X R76, P2, PT, R50, R77, RZ, P1, !PT ;  /* 0x0000004d324c7210 */ /* 0x000fe20000f5e4ff */
[----:B------:R-:W-:Y:S01]  /*10fb0*/  IMAD.WIDE.U32 R70, R8, R66, RZ ;  /* 0x0000004208467225 */ /* 0x000fe200078e00ff */
[----:B------:R-:W-:-:S03]  /*10fc0*/  IADD3.X R78, P1, PT, R72, R79, RZ, P0, !PT ;  /* 0x0000004f484e7210 */ /* 0x000fc6000073e4ff */
[----:B------:R-:W-:Y:S01]  /*10fd0*/  IMAD.WIDE.U32 R8, R9, R49, RZ ;  /* 0x0000003109087225 */ /* 0x000fe200078e00ff */
[----:B------:R-:W-:Y:S02]  /*10fe0*/  IADD3.X R50, P0, PT, R51, R70, RZ, P2, !PT ;  /* 0x0000004633327210 */ /* 0x000fe4000171e4ff */
        /* <DEDUP_REMOVED lines=21> */
.L_x_142:
[----:B------:R-:W-:Y:S05]  /*11140*/  BSYNC.RECONVERGENT B4 ;  /* 0x0000000000047941 */ /* 0x000fea0003800200 */
.L_x_141:
        /* <DEDUP_REMOVED lines=22> */
.L_x_144:
[----:B------:R-:W-:Y:S05]  /*112b0*/  BSYNC.RECONVERGENT B4 ;  /* 0x0000000000047941 */ /* 0x000fea0003800200 */
.L_x_143:
        /* <DEDUP_REMOVED lines=8> */
[----:B------:R-:W-:Y:S02]  /*11340*/  IADD3 R96, PT, PT, -R70, RZ, RZ ;  /* 0x000000ff46607210 */ /* 0x000fe40007ffe1ff */
[----:B------:R-:W-:Y:S02]  /*11350*/  IADD3 RZ, P4, PT, RZ, -R70, RZ ;  /* 0x80000046ffff7210 */ /* 0x000fe40007f9e0ff */
[----:B------:R-:W-:Y:S02]  /*11360*/  IADD3 R70, P1, PT, R49, R71, RZ ;  /* 0x0000004731467210 */ /* 0x000fe40007f3e0ff */
[----:B------:R-:W-:Y:S02]  /*11370*/  IADD3 R73, PT, PT, -R2, RZ, RZ ;  /* 0x000000ff02497210 */ /* 0x000fe40007ffe1ff */
[----:B------:R-:W-:Y:S02]  /*11380*/  IADD3 R3, P5, PT, R51, R3, RZ ;  /* 0x0000000333037210 */ /* 0x000fe40007fbe0ff */
[----:B------:R-:W-:-:S02]  /*11390*/  IADD3 R101, P0, PT, R96, R101, RZ ;  /* 0x0000006560657210 */ /* 0x000fc40007f1e0ff */
[----:B------:R-:W-:Y:S02]  /*113a0*/  IADD3 RZ, P2, PT, RZ, -R2, RZ ;  /* 0x80000002ffff7210 */ /* 0x000fe40007f5e0ff */
[----:B------:R-:W-:Y:S01]  /*113b0*/  IADD3 R96, P3, PT, R73, R4, RZ ;  /* 0x0000000449607210 */ /* 0x000fe20007f7e0ff */
[----:B------:R-:W-:Y:S01]  /*113c0*/  SEL R2, RZ, 0x1, !P1 ;  /* 0x00000001ff027807 */ /* 0x000fe20004800000 */
[----:B------:R-:W-:Y:S02]  /*113d0*/  LOP3.LUT R4, RZ, R3, RZ, 0x33, !PT ;  /* 0x00000003ff047212 */ /* 0x000fe400078e33ff */
[----:B------:R-:W-:Y:S01]  /*113e0*/  LOP3.LUT R70, RZ, R70, RZ, 0x33, !PT ;  /* 0x00000046ff467212 */ /* 0x000fe200078e33ff */
[----:B------:R-:W-:Y:S01]  /*113f0*/  SEL R3, RZ, 0x1, !P5 ;  /* 0x00000001ff037807 */ /* 0x000fe20006800000 */
[----:B------:R-:W-:Y:S02]  /*11400*/  LOP3.LUT R2, RZ, R2, RZ, 0x33, !PT ;  /* 0x00000002ff027212 */ /* 0x000fe400078e33ff */
[----:B------:R-:W-:-:S02]  /*11410*/  IADD3.X R70, P4, PT, RZ, R70, RZ, P4, !PT ;  /* 0x00000046ff467210 */ /* 0x000fc4000279e4ff */
[----:B------:R-:W-:Y:S02]  /*11420*/  IADD3.X R4, P2, PT, RZ, R4, RZ, P2, !PT ;  /* 0x00000004ff047210 */ /* 0x000fe4000175e4ff */
[----:B------:R-:W-:Y:S02]  /*11430*/  LOP3.LUT R3, RZ, R3, RZ, 0x33, !PT ;  /* 0x00000003ff037212 */ /* 0x000fe400078e33ff */
[----:B------:R-:W-:Y:S02]  /*11440*/  IADD3 R101, P1, PT, R101, R94, RZ ;  /* 0x0000005e65657210 */ /* 0x000fe40007f3e0ff */
[----:B------:R-:W-:Y:S02]  /*11450*/  IADD3.X R70, P0, PT, R70, R67, RZ, P0, !PT ;  /* 0x0000004346467210 */ /* 0x000fe4000071e4ff */
[----:B------:R-:W-:Y:S02]  /*11460*/  IADD3.X R2, P5, PT, RZ, R2, RZ, P4, !PT ;  /* 0x00000002ff027210 */ /* 0x000fe400027be4ff */
[----:B------:R-:W-:-:S02]  /*11470*/  IADD3.X R94, P3, PT, R4, R5, RZ, P3, !PT ;  /* 0x00000005045e7210 */ /* 0x000fc40001f7e4ff */
[----:B------:R-:W-:Y:S02]  /*11480*/  IADD3.X R4, P2, PT, RZ, R3, RZ, P2, !PT ;  /* 0x00000003ff047210 */ /* 0x000fe4000175e4ff */
[----:B------:R-:W-:Y:S02]  /*11490*/  IADD3 R77, P4, PT, R96, R9, RZ ;  /* 0x00000009604d7210 */ /* 0x000fe40007f9e0ff */
[----:B------:R-:W-:Y:S02]  /*114a0*/  IADD3.X R83, P0, PT, R2, R83, RZ, P0, !PT ;  /* 0x0000005302537210 */ /* 0x000fe4000071e4ff */
[----:B------:R-:W-:Y:S02]  /*114b0*/  IADD3.X R96, P3, PT, R4, R69, RZ, P3, !PT ;  /* 0x0000004504607210 */ /* 0x000fe40001f7e4ff */
[----:B------:R-:W-:Y:S02]  /*114c0*/  IADD3.X R2, P5, PT, RZ, -0x1, RZ, P5, !PT ;  /* 0xffffffffff027810 */ /* 0x000fe40002fbe4ff */
[----:B------:R-:W-:-:S02]  /*114d0*/  IADD3.X R94, P4, PT, R94, R65, RZ, P4, !PT ;  /* 0x000000415e5e7210 */ /* 0x000fc4000279e4ff */
[----:B------:R-:W-:Y:S02]  /*114e0*/  IADD3.X R4, P2, PT, RZ, -0x1, RZ, P2, !PT ;  /* 0xffffffffff047810 */ /* 0x000fe4000175e4ff */
[----:B------:R-:W-:Y:S02]  /*114f0*/  IADD3.X R70, P1, PT, R70, R97, RZ, P1, !PT ;  /* 0x0000006146467210 */ /* 0x000fe40000f3e4ff */
        /* <DEDUP_REMOVED lines=21> */
[----:B------:R-:W-:-:S02]  /*11650*/  IADD3.X R9, P2, PT, RZ, -0x1, RZ, P2, !PT ;  /* 0xffffffffff097810 */ /* 0x000fc4000175e4ff */
[----:B------:R-:W-:Y:S02]  /*11660*/  IADD3.X R2, P1, PT, R2, R93, RZ, P1, !PT ;  /* 0x0000005d02027210 */ /* 0x000fe40000f3e4ff */
[----:B------:R-:W-:Y:S02]  /*11670*/  IADD3.X R10, P4, PT, R61, R58, RZ, P4, !PT ;  /* 0x0000003a3d0a7210 */ /* 0x000fe4000279e4ff */
[----:B------:R-:W-:Y:S02]  /*11680*/  IADD3.X R86, P0, PT, R3, R86, RZ, P0, !PT ;  /* 0x0000005603567210 */ /* 0x000fe4000071e4ff */
[----:B------:R-:W-:Y:S02]  /*11690*/  IADD3.X R9, P3, PT, R9, R72, RZ, P3, !PT ;  /* 0x0000004809097210 */ /* 0x000fe40001f7e4ff */
[----:B------:R-:W-:Y:S02]  /*116a0*/  IADD3.X R5, P1, PT, R5, R88, RZ, P1, !PT ;  /* 0x0000005805057210 */ /* 0x000fe40000f3e4ff */
[----:B------:R-:W-:-:S02]  /*116b0*/  IADD3.X R3, P4, PT, R63, R76, RZ, P4, !PT ;  /* 0x0000004c3f037210 */ /* 0x000fc4000279e4ff */
[----:B------:R-:W-:Y:S02]  /*116c0*/  IADD3.X R51, PT, PT, R8, -0x1, R51, P3, P2 ;  /* 0xffffffff08337810 */ /* 0x000fe40001fe4433 */
[----:B------:R-:W-:Y:S02]  /*116d0*/  IADD3.X R49, PT, PT, R87, -0x1, R49, P0, P5 ;  /* 0xffffffff57317810 */ /* 0x000fe400007ea431 */
[----:B------:R-:W-:Y:S02]  /*116e0*/  IADD3.X R86, P1, PT, R86, R89, RZ, P1, !PT ;  /* 0x0000005956567210 */ /* 0x000fe40000f3e4ff */
        /* <DEDUP_REMOVED lines=20> */
.L_x_140:
[----:B------:R-:W-:Y:S05]  /*11830*/  BSYNC.RECONVERGENT B3 ;  /* 0x0000000000037941 */ /* 0x000fea0003800200 */
.L_x_124:
[----:B------:R-:W-:Y:S01]  /*11840*/  IADD3 R0, PT, PT, R94, R101, RZ ;  /* 0x000000655e007210 */ /* 0x000fe20007ffe0ff */
[----:B------:R-:W-:Y:S04]  /*11850*/  BSSY.RECONVERGENT B3, `(.L_x_146) ;  /* 0x0000044000037945 */ /* 0x000fe80003800200 */
[----:B------:R-:W-:-:S05]  /*11860*/  IMAD R0, R0, 0x12253531, RZ ;  /* 0x1225353100007824 */ /* 0x000fca00078e02ff */
[----:B------:R-:W-:-:S05]  /*11870*/  LOP3.LUT R0, R0, 0x3fffffff, RZ, 0xc0, !PT ;  /* 0x3fffffff00007812 */ /* 0x000fca00078ec0ff */
[----:B------:R-:W-:-:S05]  /*11880*/  IMAD.WIDE.U32 R2, R0, 0x3d1, RZ ;  /* 0x000003d100027825 */ /* 0x000fca00078e00ff */
[----:B------:R-:W-:Y:S02]  /*11890*/  IADD3 R3, P1, PT, R0, R3, RZ ;  /* 0x0000000300037210 */ /* 0x000fe40007f3e0ff */
[----:B------:R-:W-:Y:S02]  /*118a0*/  IADD3 RZ, P0, PT, RZ, -R2, RZ ;  /* 0x80000002ffff7210 */ /* 0x000fe40007f1e0ff */
[----:B------:R-:W-:Y:S01]  /*118b0*/  IADD3 R4, PT, PT, -R2, RZ, RZ ;  /* 0x000000ff02047210 */ /* 0x000fe20007ffe1ff */
[----:B------:R-:W-:Y:S01]  /*118c0*/  SEL R2, RZ, 0x1, !P1 ;  /* 0x00000001ff027807 */ /* 0x000fe20004800000 */
[----:B------:R-:W-:Y:S02]  /*118d0*/  LOP3.LUT R3, RZ, R3, RZ, 0x33, !PT ;  /* 0x00000003ff037212 */ /* 0x000fe400078e33ff */
        /* <DEDUP_REMOVED lines=15> */
[----:B------:R-:W-:-:S03]  /*119d0*/  IADD.64 RZ, P0, R32, -R24 ;  /* 0x8000001820ff7235 */ /* 0x000fc60007800200 */
[----:B------:R-:W-:Y:S02]  /*119e0*/  IADD3.X R2, P2, PT, R2, R103, RZ, P2, !PT ;  /* 0x0000006702027210 */ /* 0x000fe4000175e4ff */
[----:B------:R-:W-:Y:S01]  /*119f0*/  IADD3.X R3, P1, PT, RZ, -0x1, RZ, P1, !PT ;  /* 0xffffffffff037810 */ /* 0x000fe20000f3e4ff */
[----:B------:R-:W-:-:S03]  /*11a00*/  IADD.64.X R22, P0, R30, ~R22, P0 ;  /* 0x800000161e167235 */ /* 0x000fc60000000600 */
[----:B------:R-:W-:Y:S02]  /*11a10*/  IADD3.X R5, P2, PT, R3, R92, RZ, P2, !PT ;  /* 0x0000005c03057210 */ /* 0x000fe4000175e4ff */
[----:B------:R-:W-:Y:S01]  /*11a20*/  IADD3.X R3, P1, PT, RZ, -0x1, RZ, P1, !PT ;  /* 0xffffffffff037810 */ /* 0x000fe20000f3e4ff */
[----:B------:R-:W-:-:S03]  /*11a30*/  IADD.64.X R20, P0, R28, ~R20, P0 ;  /* 0x800000141c147235 */ /* 0x000fc60000000600 */
[----:B------:R-:W-:Y:S02]  /*11a40*/  IADD3.X R99, P3, PT, R99, R100, RZ, P3, !PT ;  /* 0x0000006463637210 */ /* 0x000fe40001f7e4ff */
[----:B------:R-:W-:Y:S01]  /*11a50*/  IADD3.X R86, P2, PT, R3, R86, RZ, P2, !PT ;  /* 0x0000005603567210 */ /* 0x000fe2000175e4ff */
[----:B------:R-:W-:-:S03]  /*11a60*/  IADD.64.X R18, P0, R26, ~R18, P0 ;  /* 0x800000121a127235 */ /* 0x000fc60000000600 */
[----:B------:R-:W-:Y:S02]  /*11a70*/  IADD3.X R2, P3, PT, R2, R93, RZ, P3, !PT ;  /* 0x0000005d02027210 */ /* 0x000fe40001f7e4ff */
[----:B------:R-:W-:Y:S01]  /*11a80*/  IADD3.X R87, PT, PT, R87, -0x1, R0, P2, P1 ;  /* 0xffffffff57577810 */ /* 0x000fe200017e2400 */
[----:B------:R-:W-:Y:S01]  /*11a90*/  ISETP.GT.AND P1, PT, R60, -0x1, PT ;  /* 0xffffffff3c00780c */ /* 0x000fe20003f24270 */
[----:B------:R-:W-:Y:S02]  /*11aa0*/  IADD3.X R5, P3, PT, R5, R88, RZ, P3, !PT ;  /* 0x0000005805057210 */ /* 0x000fe40001f7e4ff */
[----:B------:R-:W-:Y:S02]  /*11ab0*/  SHF.R.W.U32 R67, R4, 0x1e, R83 ;  /* 0x0000001e04437819 */ /* 0x000fe40000001e53 */
[----:B------:R-:W-:Y:S02]  /*11ac0*/  IADD3.X R86, P3, PT, R86, R89, RZ, P3, !PT ;  /* 0x0000005956567210 */ /* 0x000fe40001f7e4ff */
[----:B------:R-:W-:-:S02]  /*11ad0*/  SHF.R.W.U32 R81, R83, 0x1e, R104 ;  /* 0x0000001e53517819 */ /* 0x000fc40000001e68 */
[----:B------:R-:W-:Y:S02]  /*11ae0*/  IADD3.X R87, PT, PT, R87, R90, RZ, P3, !PT ;  /* 0x0000005a57577210 */ /* 0x000fe40001ffe4ff */
        /* <DEDUP_REMOVED lines=26> */
.L_x_147:
[----:B------:R-:W-:Y:S05]  /*11c90*/  BSYNC.RECONVERGENT B3 ;  /* 0x0000000000037941 */ /* 0x000fea0003800200 */
.L_x_146:
[----:B------:R-:W-:Y:S01]  /*11ca0*/  ISETP.GT.AND P1, PT, R0, -0x1, PT ;  /* 0xffffffff0000780c */ /* 0x000fe20003f24270 */
[----:B------:R-:W-:-:S12]  /*11cb0*/  BSSY.RECONVERGENT B3, `(.L_x_148) ;  /* 0x000000d000037945 */ /* 0x000fd80003800200 */
[----:B------:R-:W-:Y:S05]  /*11cc0*/  @P1 BRA `(.L_x_149) ;  /* 0x00000000002c1947 */ /* 0x000fea0003800000 */
.L_x_150:
        /* <DEDUP_REMOVED lines=11> */
.L_x_149:
[----:B------:R-:W-:Y:S05]  /*11d80*/  BSYNC.RECONVERGENT B3 ;  /* 0x0000000000037941 */ /* 0x000fea0003800200 */
.L_x_148:
[----:B------:R-:W-:Y:S01]  /*11d90*/  ISETP.NE.AND P1, PT, R0, RZ, PT ;  /* 0x000000ff0000720c */ /* 0x000fe20003f25270 */
[----:B------:R-:W-:Y:S01]  /*11da0*/  BSSY.RECONVERGENT B3, `(.L_x_151) ;  /* 0x000000e000037945 */ /* 0x000fe20003800200 */
[----:B------:R-:W-:-:S11]  /*11db0*/  IADD.64 R60, R32, -R24 ;  /* 0x80000018203c7235 */ /* 0x000fd600078e0200 */
[----:B------:R-:W-:Y:S05]  /*11dc0*/  @!P1 BRA `(.L_x_152) ;  /* 0x00000000002c9947 */ /* 0x000fea0003800000 */
.L_x_153:
        /* <DEDUP_REMOVED lines=11> */
.L_x_152:
[----:B------:R-:W-:Y:S05]  /*11e80*/  BSYNC.RECONVERGENT B3 ;  /* 0x0000000000037941 */ /* 0x000fea0003800200 */
.L_x_151:
        /* <DEDUP_REMOVED lines=8> */
.L_x_155:
[----:B------:R-:W-:Y:S05]  /*11f10*/  BSYNC.RECONVERGENT B3 ;  /* 0x0000000000037941 */ /* 0x000fea0003800200 */
.L_x_154:
        /* <DEDUP_REMOVED lines=81> */
[----:B------:R-:W-:-:S04]  /*12430*/  IMAD.WIDE.U32 R116, R60, R47, RZ ;  /* 0x0000002f3c747225 */ /* 0x000fc800078e00ff */
[----:B------:R-:W-:-:S04]  /*12440*/  IMAD.WIDE.U32 R118, R61, R47, RZ ;  /* 0x0000002f3d767225 */ /* 0x000fc800078e00ff */
[----:B------:R-:W-:-:S04]  /*12450*/  IMAD.WIDE.U32 R96, R60, R45, RZ ;  /* 0x0000002d3c607225 */ /* 0x000fc800078e00ff */
[----:B------:R-:W-:Y:S01]  /*12460*/  IMAD.WIDE.U32 R108, R61, R45, RZ ;  /* 0x0000002d3d6c7225 */ /* 0x000fe200078e00ff */
[----:B------:R-:W-:-:S03]  /*12470*/  MOV R42, R96 ;  /* 0x00000060002a7202 */ /* 0x000fc60000000f00 */
        /* <DEDUP_REMOVED lines=18> */
[----:B------:R-:W-:Y:S01]  /*125a0*/  IADD3.X R45, PT, PT, RZ, RZ, R63, P1, P4 ;  /* 0x000000ffff2d7210 */ /* 0x000fe20000fe843f */
[----:B------:R-:W-:Y:S02]  /*125b0*/  IADD.64 RZ, P4, R4, R10 ;  /* 0x0000000a04ff7235 */ /* 0x000fe40007880200 */
[----:B------:R-:W-:Y:S01]  /*125c0*/  IMAD.WIDE.U32 R106, R22, R49, RZ ;  /* 0x00000031166a7225 */ /* 0x000fe200078e00ff */
[----:B------:R-:W-:Y:S01]  /*125d0*/  IADD3.X R63, PT, PT, RZ, RZ, R67, P0, P5 ;  /* 0x000000ffff3f7210 */ /* 0x000fe200007ea443 */
[----:B------:R-:W-:Y:S02]  /*125e0*/  IADD.64 R4, R4, R10 ;  /* 0x0000000a04047235 */ /* 0x000fe400078e0200 */
        /* <DEDUP_REMOVED lines=9> */
[----:B------:R-:W-:Y:S02]  /*12680*/  IADD3 R67, P5, PT, R121, R110, RZ ;  /* 0x0000006e79437210 */ /* 0x000fe40007fbe0ff */
[----:B------:R-:W-:Y:S01]  /*12690*/  IADD3.X R119, P1, PT, R119, R104, RZ, P1, !PT ;  /* 0x0000006877777210 */ /* 0x000fe20000f3e4ff */
[----:B------:R-:W-:Y:S01]  /*126a0*/  IMAD.WIDE.U32 R74, R18, R43, RZ ;  /* 0x0000002b124a7225 */ /* 0x000fe200078e00ff */
[----:B------:R-:W-:Y:S01]  /*126b0*/  IADD3 R23, P2, PT, R23, R116, RZ ;  /* 0x0000007417177210 */ /* 0x000fe20007f5e0ff */
[----:B------:R-:W-:-:S02]  /*126c0*/  IADD.64.X R58, P4, R58, R62, P4 ;  /* 0x0000003e3a3a7235 */ /* 0x000fc40002080600 */
[-C--:B------:R-:W-:Y:S01]  /*126d0*/  IMAD.WIDE.U32 R102, R22, R43.reuse, RZ ;  /* 0x0000002b16667225 */ /* 0x080fe200078e00ff */
[----:B------:R-:W-:Y:S02]  /*126e0*/  IADD3.X R106, P3, PT, R107, R98, RZ, P3, !PT ;  /* 0x000000626b6a7210 */ /* 0x000fe40001f7e4ff */
[----:B------:R-:W-:Y:S01]  /*126f0*/  IADD3.X R105, P1, PT, R105, R92, RZ, P1, !PT ;  /* 0x0000005c69697210 */ /* 0x000fe20000f3e4ff */
[----:B------:R-:W-:Y:S01]  /*12700*/  IMAD.WIDE.U32 R18, R19, R43, RZ ;  /* 0x0000002b13127225 */ /* 0x000fe200078e00ff */
[----:B------:R-:W-:Y:S01]  /*12710*/  IADD3 R43, P6, PT, R97, R108, RZ ;  /* 0x0000006c612b7210 */ /* 0x000fe20007fde0ff */
[----:B------:R-:W-:Y:S02]  /*12720*/  IADD.64.X R44, RZ, R44, P4 ;  /* 0x0000002cff2c7235 */ /* 0x000fe400020e0600 */
[----:B------:R-:W-:Y:S01]  /*12730*/  MOV R22, R112 ;  /* 0x0000007000167202 */ /* 0x000fe20000000f00 */
[----:B------:R-:W-:Y:S02]  /*12740*/  IADD3.X R108, P6, PT, R109, R100, RZ, P6, !PT ;  /* 0x000000646d6c7210 */ /* 0x000fe400037de4ff */
[----:B------:R-:W-:-:S02]  /*12750*/  IADD3 R43, P0, PT, R43, R120, RZ ;  /* 0x000000782b2b7210 */ /* 0x000fc40007f1e0ff */
[----:B------:R-:W-:Y:S01]  /*12760*/  IADD3.X R100, P6, PT, R101, R88, RZ, P6, !PT ;  /* 0x0000005865647210 */ /* 0x000fe200037de4ff */
[CC--:B------:R-:W-:Y:S02]  /*12770*/  IADD.64 RZ, P4, R8.reuse, R22.reuse ;  /* 0x0000001608ff7235 */ /* 0x0c0fe40007880200 */
[----:B------:R-:W-:-:S03]  /*12780*/  IADD.64 R8, R8, R22 ;  /* 0x0000001608087235 */ /* 0x000fc600078e0200 */
[----:B------:R-:W-:Y:S02]  /*12790*/  IADD3.X R111, P5, PT, R111, R102, RZ, P5, !PT ;  /* 0x000000666f6f7210 */ /* 0x000fe40002fbe4ff */
[----:B------:R-:W-:Y:S02]  /*127a0*/  IADD3.X R88, P0, PT, R108, R67, RZ, P0, !PT ;  /* 0x000000436c587210 */ /* 0x000fe4000071e4ff */
[----:B------:R-:W-:Y:S02]  /*127b0*/  IADD3.X R66, P2, PT, R66, R113, RZ, P2, !PT ;  /* 0x0000007142427210 */ /* 0x000fe4000175e4ff */
[----:B------:R-:W-:Y:S02]  /*127c0*/  IADD3.X R98, P3, PT, R99, R90, RZ, P3, !PT ;  /* 0x0000005a63627210 */ /* 0x000fe40001f7e4ff */
[----:B------:R-:W-:Y:S02]  /*127d0*/  IADD3.X R0, P6, PT, R89, R82, RZ, P6, !PT ;  /* 0x0000005259007210 */ /* 0x000fe400037de4ff */
[----:B------:R-:W-:-:S02]  /*127e0*/  IADD3.X R103, P5, PT, R103, R94, RZ, P5, !PT ;  /* 0x0000005e67677210 */ /* 0x000fc40002fbe4ff */
[----:B------:R-:W-:Y:S02]  /*127f0*/  IADD3.X R93, P1, PT, R93, R84, RZ, P1, !PT ;  /* 0x000000545d5d7210 */ /* 0x000fe40000f3e4ff */
[----:B------:R-:W-:Y:S02]  /*12800*/  IADD3.X R89, P0, PT, R100, R111, RZ, P0, !PT ;  /* 0x0000006f64597210 */ /* 0x000fe4000071e4ff */
[----:B------:R-:W-:Y:S02]  /*12810*/  IADD3.X R67, P2, PT, R106, R119, RZ, P2, !PT ;  /* 0x000000776a437210 */ /* 0x000fe4000175e4ff */
[----:B------:R-:W-:Y:S02]  /*12820*/  IADD3.X R90, P3, PT, R91, R80, RZ, P3, !PT ;  /* 0x000000505b5a7210 */ /* 0x000fe40001f7e4ff */
[----:B------:R-:W-:Y:S01]  /*12830*/  IADD3.X R82, P6, PT, R83, R72, RZ, P6, !PT ;  /* 0x0000004853527210 */ /* 0x000fe200037de4ff */
[----:B------:R-:W-:-:S03]  /*12840*/  IADD.64.X R24, P4, R24, R66, P4 ;  /* 0x0000004218187235 */ /* 0x000fc60002080600 */
[----:B------:R-:W-:Y:S02]  /*12850*/  IADD3.X R85, P1, PT, R85, R78, RZ, P1, !PT ;  /* 0x0000004e55557210 */ /* 0x000fe40000f3e4ff */
[----:B------:R-:W-:Y:S02]  /*12860*/  IADD3.X R72, P0, PT, R0, R103, RZ, P0, !PT ;  /* 0x0000006700487210 */ /* 0x000fe4000071e4ff */
[----:B------:R-:W-:Y:S02]  /*12870*/  IADD3.X R80, P2, PT, R98, R105, RZ, P2, !PT ;  /* 0x0000006962507210 */ /* 0x000fe4000175e4ff */
[----:B------:R-:W-:Y:S02]  /*12880*/  IADD3.X R0, P3, PT, R81, R68, RZ, P3, !PT ;  /* 0x0000004451007210 */ /* 0x000fe40001f7e4ff */
[----:B------:R-:W-:Y:S02]  /*12890*/  IADD3.X R79, P1, PT, R79, R60, RZ, P1, !PT ;  /* 0x0000003c4f4f7210 */ /* 0x000fe40000f3e4ff */
[----:B------:R-:W-:-:S02]  /*128a0*/  IADD3.X R81, P2, PT, R90, R93, RZ, P2, !PT ;  /* 0x0000005d5a517210 */ /* 0x000fc4000175e4ff */
[----:B------:R-:W-:Y:S02]  /*128b0*/  IADD3.X R68, P3, PT, R69, R48, RZ, P3, !PT ;  /* 0x0000003045447210 */ /* 0x000fe40001f7e4ff */
[----:B------:R-:W-:Y:S01]  /*128c0*/  IADD3.X R61, P1, PT, R61, R20, RZ, P1, !PT ;  /* 0x000000143d3d7210 */ /* 0x000fe20000f3e4ff */
[----:B------:R-:W-:-:S03]  /*128d0*/  IADD.64.X R58, P4, R58, R80, P4 ;  /* 0x000000503a3a7235 */ /* 0x000fc60002080600 */
[----:B------:R-:W-:Y:S02]  /*128e0*/  IADD3.X R48, P2, PT, R0, R85, RZ, P2, !PT ;  /* 0x0000005500307210 */ /* 0x000fe4000175e4ff */
[----:B------:R-:W-:Y:S01]  /*128f0*/  IADD3.X R20, PT, PT, RZ, R49, RZ, P3, !PT ;  /* 0x00000031ff147210 */ /* 0x000fe20001ffe4ff */
[CC--:B------:R-:W-:Y:S02]  /*12900*/  IADD.64 RZ, P3, R24.reuse, R42.reuse ;  /* 0x0000002a18ff7235 */ /* 0x0c0fe40007860200 */
[----:B------:R-:W-:-:S03]  /*12910*/  IADD.64 R24, R24, R42 ;  /* 0x0000002a18187235 */ /* 0x000fc600078e0200 */
[----:B------:R-:W-:Y:S01]  /*12920*/  IADD3.X R95, P5, PT, R95, R86, RZ, P5, !PT ;  /* 0x000000565f5f7210 */ /* 0x000fe20002fbe4ff */
[----:B------:R-:W-:-:S03]  /*12930*/  IADD.64.X R58, P3, R58, R88, P3 ;  /* 0x000000583a3a7235 */ /* 0x000fc60001860600 */
[----:B------:R-:W-:Y:S02]  /*12940*/  IADD3.X R49, P2, PT, R68, R79, RZ, P2, !PT ;  /* 0x0000004f44317210 */ /* 0x000fe4000175e4ff */
[----:B------:R-:W-:Y:S02]  /*12950*/  IADD3.X R87, P5, PT, R87, R76, RZ, P5, !PT ;  /* 0x0000004c57577210 */ /* 0x000fe40002fbe4ff */
[----:B------:R-:W-:Y:S01]  /*12960*/  IADD3.X R50, P6, PT, R73, R70, RZ, P6, !PT ;  /* 0x0000004649327210 */ /* 0x000fe200037de4ff */
[----:B------:R-:W-:Y:S02]  /*12970*/  IADD.64.X R44, P4, R44, R48, P4 ;  /* 0x000000302c2c7235 */ /* 0x000fe40002080600 */
[----:B------:R-:W-:Y:S01]  /*12980*/  IMAD.WIDE.U32 R48, R58, 0x3d1, RZ ;  /* 0x000003d13a307825 */ /* 0x000fe200078e00ff */
[----:B------:R-:W-:Y:S02]  /*12990*/  IADD3.X R73, P0, PT, R82, R95, RZ, P0, !PT ;  /* 0x0000005f52497210 */ /* 0x000fe4000071e4ff */
[----:B------:R-:W-:-:S02]  /*129a0*/  IADD3.X R20, P2, PT, R20, R61, RZ, P2, !PT ;  /* 0x0000003d14147210 */ /* 0x000fc4000175e4ff */
[----:B------:R-:W-:Y:S01]  /*129b0*/  IADD3.X R77, P5, PT, R77, R74, RZ, P5, !PT ;  /* 0x0000004a4d4d7210 */ /* 0x000fe20002fbe4ff */
[----:B------:R-:W-:-:S03]  /*129c0*/  IADD.64.X R44, P3, R44, R72, P3 ;  /* 0x000000482c2c7235 */ /* 0x000fc60001860600 */
[----:B------:R-:W-:Y:S02]  /*129d0*/  IADD3.X R70, P6, PT, R71, R46, RZ, P6, !PT ;  /* 0x0000002e47467210 */ /* 0x000fe400037de4ff */
[----:B------:R-:W-:Y:S01]  /*129e0*/  IADD3.X R46, P0, PT, R50, R87, RZ, P0, !PT ;  /* 0x00000057322e7210 */ /* 0x000fe2000071e4ff */
[----:B------:R-:W-:Y:S01]  /*129f0*/  IMAD.WIDE.U32 R50, R59, 0x3d1, RZ ;  /* 0x000003d13b327825 */ /* 0x000fe200078e00ff */
[----:B------:R-:W-:Y:S02]  /*12a00*/  IADD3.X R21, PT, PT, RZ, RZ, R21, P2, P1 ;  /* 0x000000ffff157210 */ /* 0x000fe400017e2415 */
[----:B------:R-:W-:Y:S01]  /*12a10*/  IADD3.X R75, P5, PT, R75, R18, RZ, P5, !PT ;  /* 0x000000124b4b7210 */ /* 0x000fe20002fbe4ff */
[----:B------:R-:W-:Y:S01]  /*12a20*/  IMAD.WIDE.U32 R60, R44, 0x3d1, RZ ;  /* 0x000003d12c3c7825 */ /* 0x000fe200078e00ff */
        /* <DEDUP_REMOVED lines=8> */
[----:B------:R-:W-:Y:S02]  /*12ab0*/  IADD3.X R19, PT, PT, RZ, RZ, R19, P0, P5 ;  /* 0x000000ffff137210 */ /* 0x000fe400007ea413 */
[----:B------:R-:W-:Y:S01]  /*12ac0*/  IADD3 R49, P0, PT, R58, R49, RZ ;  /* 0x000000313a317210 */ /* 0x000fe20007f1e0ff */
[----:B------:R-:W-:Y:S01]  /*12ad0*/  IMAD.WIDE.U32 R46, R20, 0x3d1, RZ ;  /* 0x000003d1142e7825 */ /* 0x000fe200078e00ff */
[----:B------:R-:W-:Y:S01]  /*12ae0*/  IADD3.X R61, P6, PT, R61, R50, RZ, P6, !PT ;  /* 0x000000323d3d7210 */ /* 0x000fe200037de4ff */
[----:B------:R-:W-:Y:S02]  /*12af0*/  IADD.64.X R18, RZ, R18, P3 ;  /* 0x00000012ff127235 */ /* 0x000fe400018e0600 */
[CC--:B------:R-:W-:Y:S02]  /*12b00*/  IADD.64 RZ, P1, R2.reuse, R48.reuse ;  /* 0x0000003002ff7235 */ /* 0x0c0fe40007820200 */
[----:B------:R-:W-:-:S03]  /*12b10*/  IADD.64 R2, R2, R48 ;  /* 0x0000003002027235 */ /* 0x000fc600078e0200 */
[----:B------:R-:W-:Y:S01]  /*12b20*/  IADD3.X R60, P0, PT, R59, R63, RZ, P0, !PT ;  /* 0x0000003f3b3c7210 */ /* 0x000fe2000071e4ff */
[----:B------:R-:W-:Y:S01]  /*12b30*/  IMAD.WIDE.U32 R58, R21, 0x3d1, RZ ;  /* 0x000003d1153a7825 */ /* 0x000fe200078e00ff */
        /* <DEDUP_REMOVED lines=20> */
[----:B------:R-:W-:Y:S01]  /*12c80*/  IADD3 R9, P0, PT, R9, R10, RZ ;  /* 0x0000000a09097210 */ /* 0x000fe20007f1e0ff */
[----:B------:R-:W-:-:S03]  /*12c90*/  MOV R10, R8 ;  /* 0x00000008000a7202 */ /* 0x000fc60000000f00 */
        /* <DEDUP_REMOVED lines=8> */
[----:B------:R-:W-:-:S04]  /*12d20*/  IMAD.WIDE.U32 R42, R9, R8, RZ ;  /* 0x00000008092a7225 */ /* 0x000fc800078e00ff */
[----:B------:R-:W-:Y:S01]  /*12d30*/  IMAD.WIDE.U32 R4, R8, R9, RZ ;  /* 0x0000000908047225 */ /* 0x000fe200078e00ff */
[----:B------:R-:W-:-:S03]  /*12d40*/  IADD3 R19, P3, PT, R19, R42, RZ ;  /* 0x0000002a13137210 */ /* 0x000fc60007f7e0ff */
[----:B------:R-:W-:Y:S01]  /*12d50*/  IMAD.WIDE.U32 R48, R9, R9, RZ ;  /* 0x0000000909307225 */ /* 0x000fe200078e00ff */
[----:B------:R-:W-:-:S03]  /*12d60*/  IADD3 R19, P6, PT, R19, R4, RZ ;  /* 0x0000000413137210 */ /* 0x000fc60007fde0ff */
[----:B------:R-:W-:Y:S01]  /*12d70*/  IMAD.WIDE.U32 R20, R8, R10, RZ ;  /* 0x0000000a08147225 */ /* 0x000fe200078e00ff */
[----:B------:R-:W-:Y:S01]  /*12d80*/  IADD3 R59, P2, PT, R5, R48, RZ ;  /* 0x00000030053b7210 */ /* 0x000fe20007f5e0ff */
[----:B------:R-:W-:Y:S02]  /*12d90*/  IADD.64.X R4, P1, RZ, R46, P1 ;  /* 0x0000002eff047235 */ /* 0x000fe40000820600 */
        /* <DEDUP_REMOVED lines=13> */
[----:B------:R-:W-:Y:S01]  /*12e70*/  IADD3 R73, P4, PT, R3, R48, RZ ;  /* 0x0000003003497210 */ /* 0x000fe20007f9e0ff */
[----:B------:R-:W-:Y:S02]  /*12e80*/  IADD.64.X R2, RZ, R24, P1 ;  /* 0x00000018ff027235 */ /* 0x000fe400008e0600 */
        /* <DEDUP_REMOVED lines=103> */
[----:B------:R-:W-:-:S02]  /*13500*/  IADD.64 RZ, P4, R20, R22 ;  /* 0x0000001614ff7235 */ /* 0x000fc40007880200 */
[----:B------:R-:W-:Y:S01]  /*13510*/  IMAD.WIDE.U32 R74, R2, R5, RZ ;  /* 0x00000005024a7225 */ /* 0x000fe200078e00ff */
[----:B------:R-:W-:Y:S01]  /*13520*/  IADD3.X R0, P0, PT, R69, R70, RZ, P0, !PT ;  /* 0x0000004645007210 */ /* 0x000fe2000071e4ff */
[----:B------:R-:W-:Y:S02]  /*13530*/  IADD.64 R20, R20, R22 ;  /* 0x0000001614147235 */ /* 0x000fe400078e0200 */
        /* <DEDUP_REMOVED lines=17> */
[----:B------:R-:W-:Y:S01]  /*13650*/  IADD3.X R0, PT, PT, RZ, R51, RZ, P0, !PT ;  /* 0x00000033ff007210 */ /* 0x000fe200007fe4ff */
[----:B------:R-:W-:-:S02]  /*13660*/  IADD.64 RZ, P0, R48, R24 ;  /* 0x0000001830ff7235 */ /* 0x000fc40007800200 */
[----:B------:R-:W-:Y:S01]  /*13670*/  IMAD.WIDE.U32 R68, R2, R2, RZ ;  /* 0x0000000202447225 */ /* 0x000fe200078e00ff */
[----:B------:R-:W-:Y:S01]  /*13680*/  IADD3.X R82, P6, PT, R83, R80, RZ, P6, !PT ;  /* 0x0000005053527210 */ /* 0x000fe200037de4ff */
[----:B------:R-:W-:Y:S02]  /*13690*/  IADD.64.X R62, RZ, R62, P4 ;  /* 0x0000003eff3e7235 */ /* 0x000fe400020e0600 */
[----:B------:R-:W-:Y:S02]  /*136a0*/  IADD.64.X R64, P0, R44, R64, P0 ;  /* 0x000000402c407235 */ /* 0x000fe40000000600 */
[----:B------:R-:W-:Y:S01]  /*136b0*/  IMAD.WIDE.U32 R46, R3, R2, RZ ;  /* 0x00000002032e7225 */ /* 0x000fe200078e00ff */
[----:B------:R-:W-:Y:S01]  /*136c0*/  IADD3.X R83, P3, PT, R75, R70, RZ, P3, !PT ;  /* 0x000000464b537210 */ /* 0x000fe20001f7e4ff */
[----:B------:R-:W-:Y:S02]  /*136d0*/  IADD.64 RZ, P4, R64, R42 ;  /* 0x0000002a40ff7235 */ /* 0x000fe40007880200 */
[----:B------:R-:W-:Y:S01]  /*136e0*/  IMAD.WIDE.U32 R74, R2, R3, RZ ;  /* 0x00000003024a7225 */ /* 0x000fe200078e00ff */
[----:B------:R-:W-:Y:S01]  /*136f0*/  IADD3.X R73, P2, PT, R73, R68, RZ, P2, !PT ;  /* 0x0000004449497210 */ /* 0x000fe2000175e4ff */
[----:B------:R-:W-:-:S02]  /*13700*/  IADD.64.X R58, P0, R58, R76, P0 ;  /* 0x0000004c3a3a7235 */ /* 0x000fc40000000600 */
[----:B------:R-:W-:Y:S01]  /*13710*/  IMAD.WIDE.U32 R60, R3, R3, RZ ;  /* 0x00000003033c7225 */ /* 0x000fe200078e00ff */
[----:B------:R-:W-:Y:S01]  /*13720*/  IADD3.X R79, P5, PT, R79, R84, RZ, P5, !PT ;  /* 0x000000544f4f7210 */ /* 0x000fe20002fbe4ff */
[----:B------:R-:W-:Y:S02]  /*13730*/  IADD.64.X R58, P4, R58, R66, P4 ;  /* 0x000000423a3a7235 */ /* 0x000fe40002080600 */
[----:B------:R-:W-:Y:S02]  /*13740*/  IADD.64 R24, R48, R24 ;  /* 0x0000001830187235 */ /* 0x000fe400078e0200 */
[----:B------:R-:W-:Y:S02]  /*13750*/  IADD.64 R42, R64, R42 ;  /* 0x0000002a402a7235 */ /* 0x000fe400078e0200 */
[----:B------:R-:W-:Y:S01]  /*13760*/  IMAD.WIDE.U32 R66, R59, 0x3d1, RZ ;  /* 0x000003d13b427825 */ /* 0x000fe200078e00ff */
[----:B------:R-:W-:Y:S02]  /*13770*/  IADD3.X R51, P1, PT, R72, R85, RZ, P1, !PT ;  /* 0x0000005548337210 */ /* 0x000fe40000f3e4ff */
[----:B------:R-:W-:-:S02]  /*13780*/  IADD3.X R68, P2, PT, R69, R46, RZ, P2, !PT ;  /* 0x0000002e45447210 */ /* 0x000fc4000175e4ff */
[----:B------:R-:W-:Y:S01]  /*13790*/  IADD3.X R81, P6, PT, R81, R74, RZ, P6, !PT ;  /* 0x0000004a51517210 */ /* 0x000fe200037de4ff */
[----:B------:R-:W-:Y:S02]  /*137a0*/  IADD.64.X R50, P0, R62, R50, P0 ;  /* 0x000000323e327235 */ /* 0x000fe40000000600 */
[----:B------:R-:W-:Y:S01]  /*137b0*/  IMAD.WIDE.U32 R62, R58, 0x3d1, RZ ;  /* 0x000003d13a3e7825 */ /* 0x000fe200078e00ff */
[----:B------:R-:W-:Y:S01]  /*137c0*/  IADD3.X R46, P5, PT, R73, R82, RZ, P5, !PT ;  /* 0x00000052492e7210 */ /* 0x000fe20002fbe4ff */
[----:B------:R-:W-:-:S03]  /*137d0*/  IADD.64.X R78, P4, R50, R78, P4 ;  /* 0x0000004e324e7235 */ /* 0x000fc60002080600 */
[----:B------:R-:W-:Y:S02]  /*137e0*/  IADD3.X R45, PT, PT, RZ, R47, RZ, P2, !PT ;  /* 0x0000002fff2d7210 */ /* 0x000fe400017fe4ff */
[----:B------:R-:W-:Y:S02]  /*137f0*/  IADD3.X R74, P6, PT, R75, R60, RZ, P6, !PT ;  /* 0x0000003c4b4a7210 */ /* 0x000fe400037de4ff */
[----:B------:R-:W-:Y:S01]  /*13800*/  IADD3.X R47, P5, PT, R68, R81, RZ, P5, !PT ;  /* 0x00000051442f7210 */ /* 0x000fe20002fbe4ff */
[----:B------:R-:W-:Y:S01]  /*13810*/  IMAD.WIDE.U32 R68, R78, 0x3d1, RZ ;  /* 0x000003d14e447825 */ /* 0x000fe200078e00ff */
[----:B------:R-:W-:Y:S02]  /*13820*/  IADD3.X R44, P1, PT, R0, R83, RZ, P1, !PT ;  /* 0x00000053002c7210 */ /* 0x000fe40000f3e4ff */
[----:B------:R-:W-:Y:S02]  /*13830*/  IADD3.X R50, P5, PT, R45, R74, RZ, P5, !PT ;  /* 0x0000004a2d327210 */ /* 0x000fe40002fbe4ff */
[----:B------:R-:W-:-:S02]  /*13840*/  IADD3.X R45, PT, PT, RZ, RZ, R71, P1, P3 ;  /* 0x000000ffff2d7210 */ /* 0x000fc40000fe6447 */
        /* <DEDUP_REMOVED lines=41> */
[----:B------:R-:W-:Y:S02]  /*13ae0*/  IADD.64 RZ, P1, -R16, R18 ;  /* 0x0000001210ff7235 */ /* 0x000fe40007820300 */
[----:B------:R-:W-:Y:S02]  /*13af0*/  IADD.64.X R20, P0, R20, R50, P0 ;  /* 0x0000003214147235 */ /* 0x000fe40000000600 */
[----:B------:R-:W-:Y:S02]  /*13b00*/  IADD.64 R16, -R16, R18 ;  /* 0x0000001210107235 */ /* 0x000fe400078e0300 */
[----:B------:R-:W-:Y:S02]  /*13b10*/  IADD.64.X R14, P1, ~R14, R20, P1 ;  /* 0x000000140e0e7235 */ /* 0x000fe40000820700 */
[----:B------:R-:W-:-:S04]  /*13b20*/  IADD.64.X R24, P0, RZ, R24, P0 ;  /* 0x00000018ff187235 */ /* 0x000fc80000000600 */
[----:B------:R-:W-:Y:S02]  /*13b30*/  IADD.64.X R12, P1, ~R12, R24, P1 ;  /* 0x000000180c0c7235 */ /* 0x000fe40000820700 */
[----:B------:R-:W-:-:S04]  /*13b40*/  IADD.64.X R42, RZ, R42, P0 ;  /* 0x0000002aff2a7235 */ /* 0x000fc800000e0600 */
        /* <DEDUP_REMOVED lines=8> */
.L_x_157:
[----:B------:R-:W-:Y:S05]  /*13bd0*/  BSYNC.RECONVERGENT B3 ;  /* 0x0000000000037941 */ /* 0x000fea0003800200 */
.L_x_156:
        /* <DEDUP_REMOVED lines=13> */
.L_x_159:
[----:B------:R-:W-:Y:S05]  /*13cb0*/  BSYNC.RECONVERGENT B3 ;  /* 0x0000000000037941 */ /* 0x000fea0003800200 */
.L_x_158:
        /* <DEDUP_REMOVED lines=13> */
.L_x_161:
[----:B------:R-:W-:Y:S05]  /*13d90*/  BSYNC.RECONVERGENT B3 ;  /* 0x0000000000037941 */ /* 0x000fea0003800200 */
.L_x_160:
        /* <DEDUP_REMOVED lines=79> */
[----:B------:R-:W-:Y:S01]  /*14290*/  IADD3.X R47, PT, PT, RZ, RZ, R47, P1, P4 ;  /* 0x000000ffff2f7210 */ /* 0x000fe20000fe842f */
[----:B------:R-:W-:Y:S02]  /*142a0*/  IADD.64 RZ, P4, R20, R22 ;  /* 0x0000001614ff7235 */ /* 0x000fe40007880200 */
[----:B------:R-:W-:Y:S01]  /*142b0*/  IMAD.WIDE.U32 R92, R38, R4, RZ ;  /* 0x00000004265c7225 */ /* 0x000fe200078e00ff */
[----:B------:R-:W-:Y:S01]  /*142c0*/  IADD3.X R76, P0, PT, R76, R77, RZ, P0, !PT ;  /* 0x0000004d4c4c7210 */ /* 0x000fe2000071e4ff */
[----:B------:R-:W-:Y:S02]  /*142d0*/  IADD.64 R20, R20, R22 ;  /* 0x0000001614147235 */ /* 0x000fe400078e0200 */
[----:B------:R-:W-:Y:S01]  /*142e0*/  IMAD.WIDE.U32 R86, R39, R4, RZ ;  /* 0x0000000427567225 */ /* 0x000fe200078e00ff */
[----:B------:R-:W-:-:S03]  /*142f0*/  IADD.64.X R24, P4, R24, R44, P4 ;  /* 0x0000002c18187235 */ /* 0x000fc60002080600 */
[----:B------:R-:W-:Y:S01]  /*14300*/  IMAD.WIDE.U32 R72, R36, R4, RZ ;  /* 0x0000000424487225 */ /* 0x000fe200078e00ff */
[----:B------:R-:W-:Y:S02]  /*14310*/  IADD3.X R77, PT, PT, RZ, RZ, R9, P0, P5 ;  /* 0x000000ffff4d7210 */ /* 0x000fe400007ea409 */
[----:B------:R-:W-:Y:S02]  /*14320*/  IADD.64.X R42, P4, R42, R48, P4 ;  /* 0x000000302a2a7235 */ /* 0x000fe40002080600 */
[----:B------:R-:W-:-:S04]  /*14330*/  IMAD.WIDE.U32 R66, R37, R4, RZ ;  /* 0x0000000425427225 */ /* 0x000fc800078e00ff */
[----:B------:R-:W-:Y:S01]  /*14340*/  IMAD.WIDE.U32 R60, R34, R4, RZ ;  /* 0x00000004223c7225 */ /* 0x000fe200078e00ff */
[----:B------:R-:W-:-:S03]  /*14350*/  IADD.64.X R10, P4, R10, R76, P4 ;  /* 0x0000004c0a0a7235 */ /* 0x000fc60002080600 */
[----:B------:R-:W-:-:S03]  /*14360*/  IMAD.WIDE.U32 R50, R35, R4, RZ ;  /* 0x0000000423327225 */ /* 0x000fc600078e00ff */
[----:B------:R-:W-:Y:S02]  /*14370*/  IADD.64.X R46, RZ, R46, P4 ;  /* 0x0000002eff2e7235 */ /* 0x000fe400020e0600 */
        /* <DEDUP_REMOVED lines=25> */
[----:B------:R-:W-:Y:S01]  /*14510*/  IMAD.WIDE.U32 R34, R35, R3, RZ ;  /* 0x0000000323227225 */ /* 0x000fe200078e00ff */
[----:B------:R-:W-:Y:S02]  /*14520*/  IADD3 R3, P3, PT, R89, R90, RZ ;  /* 0x0000005a59037210 */ /* 0x000fe40007f7e0ff */
[----:B------:R-:W-:Y:S02]  /*14530*/  IADD3 R89, P1, PT, R95, R96, RZ ;  /* 0x000000605f597210 */ /* 0x000fe40007f3e0ff */
[----:B------:R-:W-:Y:S02]  /*14540*/  IADD3.X R90, P3, PT, R91, R92, RZ, P3, !PT ;  /* 0x0000005c5b5a7210 */ /* 0x000fe40001f7e4ff */
[----:B------:R-:W-:Y:S02]  /*14550*/  IADD3 R95, P6, PT, R101, R102, RZ ;  /* 0x00000066655f7210 */ /* 0x000fe40007fde0ff */
[----:B------:R-:W-:Y:S02]  /*14560*/  IADD3 R3, P2, PT, R3, R94, RZ ;  /* 0x0000005e03037210 */ /* 0x000fe40007f5e0ff */
        /* <DEDUP_REMOVED lines=12> */
[----:B------:R-:W-:Y:S01]  /*14630*/  IADD3.X R72, P3, PT, R73, R66, RZ, P3, !PT ;  /* 0x0000004249487210 */ /* 0x000fe20001f7e4ff */
[----:B------:R-:W-:-:S03]  /*14640*/  IADD.64.X R42, P4, R42, R86, P4 ;  /* 0x000000562a2a7235 */ /* 0x000fc60002080600 */
[----:B------:R-:W-:Y:S02]  /*14650*/  IADD3.X R102, P6, PT, R103, R104, RZ, P6, !PT ;  /* 0x0000006867667210 */ /* 0x000fe400037de4ff */
[----:B------:R-:W-:Y:S02]  /*14660*/  IADD3 R9, P0, PT, R95, R106, RZ ;  /* 0x0000006a5f097210 */ /* 0x000fe40007f1e0ff */
        /* <DEDUP_REMOVED lines=8> */
[----:B------:R-:W-:Y:S02]  /*146f0*/  IADD3.X R67, P2, PT, R72, R89, RZ, P2, !PT ;  /* 0x0000005948437210 */ /* 0x000fe4000175e4ff */
[----:B------:R-:W-:-:S02]  /*14700*/  IADD3.X R60, P3, PT, R61, R50, RZ, P3, !PT ;  /* 0x000000323d3c7210 */ /* 0x000fc40001f7e4ff */
[----:B------:R-:W-:Y:S01]  /*14710*/  IADD3.X R82, P6, PT, R83, R74, RZ, P6, !PT ;  /* 0x0000004a53527210 */ /* 0x000fe200037de4ff */
[----:B------:R-:W-:-:S03]  /*14720*/  IADD.64.X R10, P4, R10, R66, P4 ;  /* 0x000000420a0a7235 */ /* 0x000fc60002080600 */
[----:B------:R-:W-:Y:S02]  /*14730*/  IADD3.X R81, P0, PT, R104, R109, RZ, P0, !PT ;  /* 0x0000006d68517210 */ /* 0x000fe4000071e4ff */
[----:B------:R-:W-:Y:S02]  /*14740*/  IADD3.X R69, P5, PT, R69, R38, RZ, P5, !PT ;  /* 0x0000002645457210 */ /* 0x000fe40002fbe4ff */
[----:B------:R-:W-:Y:S02]  /*14750*/  IADD3.X R59, P1, PT, R59, R4, RZ, P1, !PT ;  /* 0x000000043b3b7210 */ /* 0x000fe40000f3e4ff */
[----:B------:R-:W-:Y:S02]  /*14760*/  IADD3.X R38, P2, PT, R0, R71, RZ, P2, !PT ;  /* 0x0000004700267210 */ /* 0x000fe4000175e4ff */
[----:B------:R-:W-:Y:S01]  /*14770*/  IADD3.X R4, PT, PT, RZ, R51, RZ, P3, !PT ;  /* 0x00000033ff047210 */ /* 0x000fe20001ffe4ff */
[CC--:B------:R-:W-:Y:S02]  /*14780*/  IADD.64 RZ, P3, R42.reuse, R8.reuse ;  /* 0x000000082aff7235 */ /* 0x0c0fe40007860200 */
[----:B------:R-:W-:-:S03]  /*14790*/  IADD.64 R8, R42, R8 ;  /* 0x000000082a087235 */ /* 0x000fc600078e0200 */
[----:B------:R-:W-:Y:S01]  /*147a0*/  IADD3.X R74, P6, PT, R75, R64, RZ, P6, !PT ;  /* 0x000000404b4a7210 */ /* 0x000fe200037de4ff */
[----:B------:R-:W-:-:S03]  /*147b0*/  IADD.64.X R80, P3, R10, R80, P3 ;  /* 0x000000500a507235 */ /* 0x000fc60001860600 */
[----:B------:R-:W-:Y:S02]  /*147c0*/  IADD3.X R62, P0, PT, R82, R111, RZ, P0, !PT ;  /* 0x0000006f523e7210 */ /* 0x000fe4000071e4ff */
[----:B------:R-:W-:Y:S01]  /*147d0*/  IADD3.X R49, P5, PT, R39, R34, RZ, P5, !PT ;  /* 0x0000002227317210 */ /* 0x000fe20002fbe4ff */
[----:B------:R-:W-:Y:S01]  /*147e0*/  IMAD.WIDE.U32 R44, R81, 0x3d1, RZ ;  /* 0x000003d1512c7825 */ /* 0x000fe200078e00ff */
        /* <DEDUP_REMOVED lines=9> */
[----:B------:R-:W-:Y:S02]  /*14880*/  IADD3.X R5, PT, PT, RZ, RZ, R5, P2, P1 ;  /* 0x000000ffff057210 */ /* 0x000fe400017e2405 */
[----:B------:R-:W-:Y:S02]  /*14890*/  IADD3.X R0, PT, PT, RZ, R37, RZ, P6, !PT ;  /* 0x00000025ff007210 */ /* 0x000fe400037fe4ff */
[----:B------:R-:W-:Y:S01]  /*148a0*/  IADD3.X R37, P0, PT, R40, R69, RZ, P0, !PT ;  /* 0x0000004528257210 */ /* 0x000fe2000071e4ff */
[----:B------:R-:W-:Y:S01]  /*148b0*/  IMAD.WIDE.U32 R40, R80, 0x3d1, RZ ;  /* 0x000003d150287825 */ /* 0x000fe200078e00ff */
        /* <DEDUP_REMOVED lines=9> */
[----:B------:R-:W-:Y:S01]  /*14950*/  IADD3.X R47, P6, PT, R47, R34, RZ, P6, !PT ;  /* 0x000000222f2f7210 */ /* 0x000fe200037de4ff */
[----:B------:R-:W-:Y:S02]  /*14960*/  IADD.64.X R10, RZ, R10, P3 ;  /* 0x0000000aff0a7235 */ /* 0x000fe400018e0600 */
[----:B------:R-:W-:-:S02]  /*14970*/  IADD.64 RZ, P1, R18, R40 ;  /* 0x0000002812ff7235 */ /* 0x000fc40007820200 */
        /* <DEDUP_REMOVED lines=45> */
.L_x_110:
[----:B------:R-:W-:Y:S05]  /*14c50*/  BSYNC.RECONVERGENT B2 ;  /* 0x0000000000027941 */ /* 0x000fea0003800200 */
.L_x_109:
[----:B------:R-:W0:Y:S02]  /*14c60*/  LDC.64 R2, c[0x0][0x380] ;  /* 0x0000e000ff027b82 */ /* 0x000e240000000a00 */
[----:B0-----:R-:W-:-:S04]  /*14c70*/  IMAD.WIDE.U32 R4, R53, 0x8, R2 ;  /* 0x0000000835047825 */ /* 0x001fc800078e0002 */
[--C-:B------:R-:W-:Y:S01]  /*14c80*/  IMAD.WIDE.U32 R8, R54, 0x8, R2.reuse ;  /* 0x0000000836087825 */ /* 0x100fe200078e0002 */
[----:B------:R0:W-:Y:S03]  /*14c90*/  STG.E.64 desc[UR8][R4.64], R16 ;  /* 0x0000001004007986 */ /* 0x0001e6000c101b08 */
[--C-:B------:R-:W-:Y:S01]  /*14ca0*/  IMAD.WIDE.U32 R10, R55, 0x8, R2.reuse ;  /* 0x00000008370a7825 */ /* 0x100fe200078e0002 */
[----:B------:R0:W-:Y:S03]  /*14cb0*/  STG.E.64 desc[UR8][R4.64+0x8], R14 ;  /* 0x0000080e04007986 */ /* 0x0001e6000c101b08 */
[--C-:B-----5:R-:W-:Y:S01]  /*14cc0*/  IMAD.WIDE.U32 R26, R56, 0x8, R2.reuse ;  /* 0x00000008381a7825 */ /* 0x120fe200078e0002 */
[----:B------:R0:W-:Y:S03]  /*14cd0*/  STG.E.64 desc[UR8][R4.64+0x10], R12 ;  /* 0x0000100c04007986 */ /* 0x0001e6000c101b08 */
[----:B------:R-:W-:Y:S01]  /*14ce0*/  IMAD.WIDE.U32 R2, R57, 0x8, R2 ;  /* 0x0000000839027825 */ /* 0x000fe200078e0002 */
[----:B------:R0:W-:Y:S04]  /*14cf0*/  STG.E.64 desc[UR8][R4.64+0x18], R6 ;  /* 0x0000180604007986 */ /* 0x0001e8000c101b08 */
[----:B------:R0:W-:Y:S04]  /*14d00*/  STG.E.64 desc[UR8][R8.64], R24 ;  /* 0x0000001808007986 */ /* 0x0001e8000c101b08 */
[----:B------:R0:W-:Y:S04]  /*14d10*/  STG.E.64 desc[UR8][R10.64], R22 ;  /* 0x000000160a007986 */ /* 0x0001e8000c101b08 */
[----:B------:R0:W-:Y:S04]  /*14d20*/  STG.E.64 desc[UR8][R26.64], R20 ;  /* 0x000000141a007986 */ /* 0x0001e8000c101b08 */
[----:B------:R0:W-:Y:S02]  /*14d30*/  STG.E.64 desc[UR8][R2.64], R18 ;  /* 0x0000001202007986 */ /* 0x0001e4000c101b08 */
.L_x_3:
[----:B------:R-:W-:Y:S05]  /*14d40*/  BSYNC.RECONVERGENT B1 ;  /* 0x0000000000017941 */ /* 0x000fea0003800200 */
.L_x_0:
[----:B------:R-:W-:Y:S05]  /*14d50*/  WARPSYNC.ALL ;  /* 0x0000000000007948 */ /* 0x000fea0003800000 */
[----:B------:R-:W-:Y:S05]  /*14d60*/  BRA.U UP1, `(.L_x_162) ;  /* 0xfffffeb101c87547 */ /* 0x000fea000b83ffff */
[----:B------:R-:W-:Y:S05]  /*14d70*/  EXIT ;  /* 0x000000000000794d */ /* 0x000fea0003800000 */
.L_x_163:
[----:B------:R-:W-:-:S00]  /*14d80*/  BRA `(.L_x_163) ;  /* 0xfffffffc00fc7947 */ /* 0x000fc0000383ffff */
[----:B------:R-:W-:-:S00]  /*14d90*/  NOP ;  /* 0x0000000000007918 */ /* 0x000fc00000000000 */
        /* <DEDUP_REMOVED lines=14> */
.L_x_468:


//--------------------- .text.KernelC             --------------------------
	.section	.text.KernelC,"ax",@progbits
	.align	128
        .global         KernelC
        .type           KernelC,@function
        .size           KernelC,(.L_x_469 - KernelC)
        .other          KernelC,@"STO_CUDA_ENTRY STV_DEFAULT"
KernelC:
.text.KernelC:
[----:B------:R-:W-:Y:S01]  /*0000*/  LDC R1, c[0x0][0x37c] ;  /* 0x0000df00ff017b82 */ /* 0x000fe20000000800 */
[----:B------:R-:W0:Y:S01]  /*0010*/  S2R R3, SR_CgaCtaId ;  /* 0x0000000000037919 */ /* 0x000e220000008800 */
[----:B------:R-:W-:Y:S01]  /*0020*/  MOV R0, 0x400 ;  /* 0x0000040000007802 */ /* 0x000fe20000000f00 */
[----:B------:R-:W-:Y:S01]  /*0030*/  BSSY.RECONVERGENT B0, `(.L_x_164) ;  /* 0x0000017000007945 */ /* 0x000fe20003800200 */
[----:B------:R-:W1:Y:S01]  /*0040*/  LDCU.64 UR4, c[0x0][0x358] ;  /* 0x00006b00ff0477ac */ /* 0x000e620008000a00 */
[----:B------:R-:W2:Y:S02]  /*0050*/  S2R R5, SR_TID.X ;  /* 0x0000000000057919 */ /* 0x000ea40000002100 */
[----:B01----:R-:W-:-:S07]  /*0060*/  LEA R0, R3, R0, 0x18 ;  /* 0x0000000003007211 */ /* 0x003fce00078ec0ff */
.L_x_165:
[----:B0-----:R-:W0:Y:S01]  /*0070*/  LDC.64 R2, c[0x0][0x3c0] ;  /* 0x0000f000ff027b82 */ /* 0x001e220000000a00 */
[----:B--2---:R-:W-:-:S04]  /*0080*/  IMAD R7, R5, 0xc, RZ ;  /* 0x0000000c05077824 */ /* 0x004fc800078e02ff */
[----:B0-----:R-:W-:-:S05]  /*0090*/  IMAD.WIDE.U32 R2, R7, 0x8, R2 ;  /* 0x0000000807027825 */ /* 0x001fca00078e0002 */
[----:B------:R-:W2:Y:S04]  /*00a0*/  LDG.E.128 R8, desc[UR4][R2.64] ;  /* 0x0000000402087981 */ /* 0x000ea8000c1e1d00 */
[----:B------:R-:W3:Y:S04]  /*00b0*/  LDG.E.128 R12, desc[UR4][R2.64+0x10] ;  /* 0x00001004020c7981 */ /* 0x000ee8000c1e1d00 */
[----:B------:R-:W4:Y:S04]  /*00c0*/  LDG.E.128 R16, desc[UR4][R2.64+0x20] ;  /* 0x0000200402107981 */ /* 0x000f28000c1e1d00 */
[----:B------:R-:W5:Y:S04]  /*00d0*/  LDG.E.128 R20, desc[UR4][R2.64+0x30] ;  /* 0x0000300402147981 */ /* 0x000f68000c1e1d00 */
[----:B------:R-:W5:Y:S04]  /*00e0*/  LDG.E.128 R24, desc[UR4][R2.64+0x40] ;  /* 0x0000400402187981 */ /* 0x000f68000c1e1d00 */
[----:B------:R-:W5:Y:S01]  /*00f0*/  LDG.E.128 R28, desc[UR4][R2.64+0x50] ;  /* 0x00005004021c7981 */ /* 0x000f62000c1e1d00 */
[C---:B------:R-:W-:Y:S01]  /*0100*/  IMAD R4, R5.reuse, 0x60, R0 ;  /* 0x0000006005047824 */ /* 0x040fe200078e0200 */
[C---:B------:R-:W-:Y:S01]  /*0110*/  ISETP.GE.U32.AND P0, PT, R5.reuse, 0x100, PT ;  /* 0x000001000500780c */ /* 0x040fe20003f06070 */
[----:B------:R-:W-:-:S03]  /*0120*/  IADD3 R5, PT, PT, R5, 0x100, RZ ;  /* 0x0000010005057810 */ /* 0x000fc60007ffe0ff */
[----:B--2---:R0:W-:Y:S04]  /*0130*/  STS.128 [R4], R8 ;  /* 0x0000000804007388 */ /* 0x0041e80000000c00 */
[----:B---3--:R0:W-:Y:S04]  /*0140*/  STS.128 [R4+0x10], R12 ;  /* 0x0000100c04007388 */ /* 0x0081e80000000c00 */
[----:B----4-:R0:W-:Y:S04]  /*0150*/  STS.128 [R4+0x20], R16 ;  /* 0x0000201004007388 */ /* 0x0101e80000000c00 */
[----:B-----5:R0:W-:Y:S04]  /*0160*/  STS.128 [R4+0x30], R20 ;  /* 0x0000301404007388 */ /* 0x0201e80000000c00 */
[----:B------:R0:W-:Y:S04]  /*0170*/  STS.128 [R4+0x40], R24 ;  /* 0x0000401804007388 */ /* 0x0001e80000000c00 */
[----:B------:R0:W-:Y:S01]  /*0180*/  STS.128 [R4+0x50], R28 ;  /* 0x0000501c04007388 */ /* 0x0001e20000000c00 */
[----:B------:R-:W-:Y:S05]  /*0190*/  @!P0 BRA `(.L_x_165) ;  /* 0xfffffffc00b48947 */ /* 0x000fea000383ffff */
[----:B------:R-:W-:Y:S05]  /*01a0*/  BSYNC.RECONVERGENT B0 ;  /* 0x0000000000007941 */ /* 0x000fea0003800200 */
.L_x_164:
[----:B------:R-:W1:Y:S01]  /*01b0*/  S2R R3, SR_LANEID ;  /* 0x0000000000037919 */ /* 0x000e620000000000 */
[----:B------:R-:W-:Y:S01]  /*01c0*/  VOTEU.ANY UR6, UPT, PT ;  /* 0x0000000000067886 */ /* 0x000fe200038e0100 */
[----:B------:R-:W2:Y:S01]  /*01d0*/  LDC.64 R162, c[0x0][0x3f8] ;  /* 0x0000fe00ffa27b82 */ /* 0x000ea20000000a00 */
[----:B------:R-:W1:Y:S01]  /*01e0*/  FLO.U32 R6, UR6 ;  /* 0x0000000600067d00 */ /* 0x000e6200080e0000 */
[----:B------:R-:W3:Y:S01]  /*01f0*/  POPC R5, UR6 ;  /* 0x0000000600057d09 */ /* 0x000ee20008000000 */
[----:B--2---:R-:W-:-:S05]  /*0200*/  IADD.64 R162, R162, 0x4 ;  /* 0x00000004a2a27835 */ /* 0x004fca00078e0200 */
[----:B------:R-:W-:Y:S01]  /*0210*/  BAR.SYNC.DEFER_BLOCKING 0x0 ;  /* 0x0000000000007b1d */ /* 0x000fe20000010000 */
[----:B-1----:R-:W-:-:S13]  /*0220*/  ISETP.EQ.U32.AND P0, PT, R6, R3, PT ;  /* 0x000000030600720c */ /* 0x002fda0003f02070 */
[----:B---3--:R-:W0:Y:S01]  /*0230*/  @P0 ATOMG.E.ADD.STRONG.GPU PT, R5, desc[UR4][R162.64], R5 ;  /* 0x80000005a20509a8 */ /* 0x008e2200081ef104 */
[----:B------:R-:W1:Y:S03]  /*0240*/  LDC.64 R2, c[0x0][0x3f8] ;  /* 0x0000fe00ff027b82 */ /* 0x000e660000000a00 */
[----:B-1----:R-:W2:Y:S01]  /*0250*/  LDG.E R3, desc[UR4][R2.64] ;  /* 0x0000000402037981 */ /* 0x002ea2000c1e1900 */
[----:B------:R-:W1:Y:S02]  /*0260*/  S2R R7, SR_LTMASK ;  /* 0x0000000000077919 */ /* 0x000e640000003900 */
[----:B-1----:R-:W-:-:S06]  /*0270*/  LOP3.LUT R7, R7, UR6, RZ, 0xc0, !PT ;  /* 0x0000000607077c12 */ /* 0x002fcc000f8ec0ff */
[----:B------:R-:W1:Y:S01]  /*0280*/  POPC R7, R7 ;  /* 0x0000000700077309 */ /* 0x000e620000000000 */
[----:B0-----:R-:W1:Y:S02]  /*0290*/  SHFL.IDX PT, R4, R5, R6, 0x1f ;  /* 0x00001f0605047589 */ /* 0x001e6400000e0000 */
[----:B-1----:R-:W-:-:S05]  /*02a0*/  IADD3 R4, PT, PT, R4, R7, RZ ;  /* 0x0000000704047210 */ /* 0x002fca0007ffe0ff */
[----:B--2---:R-:W-:-:S13]  /*02b0*/  ISETP.GE.U32.AND P0, PT, R4, R3, PT ;  /* 0x000000030400720c */ /* 0x004fda0003f06070 */
[----:B------:R-:W-:Y:S05]  /*02c0*/  @P0 EXIT ;  /* 0x000000000000094d */ /* 0x000fea0003800000 */
[----:B------:R-:W0:Y:S01]  /*02d0*/  LDC R3, c[0x0][0x370] ;  /* 0x0000dc00ff037b82 */ /* 0x000e220000000800 */
[----:B------:R-:W-:Y:S01]  /*02e0*/  MOV R10, R4 ;  /* 0x00000004000a7202 */ /* 0x000fe20000000f00 */
[C---:B0-----:R-:W-:Y:S02]  /*02f0*/  IMAD.U32 R2, R3.reuse, 0x10000, RZ ;  /* 0x0001000003027824 */ /* 0x041fe400078e00ff */
[----:B------:R-:W-:-:S07]  /*0300*/  IMAD.SHL.U32 R3, R3, 0x400, RZ ;  /* 0x0000040003037824 */ /* 0x000fce00078e00ff */
.L_x_224:
[----:B------:R-:W0:Y:S01]  /*0310*/  LDC.64 R16, c[0x0][0x3f8] ;  /* 0x0000fe00ff107b82 */ /* 0x000e220000000a00 */
[----:B------:R-:W-:-:S05]  /*0320*/  IADD3 R5, PT, PT, R10, 0x2, RZ ;  /* 0x000000020a057810 */ /* 0x000fca0007ffe0ff */
[----:B0-----:R-:W-:-:S06]  /*0330*/  IMAD.WIDE.U32 R16, R5, 0x4, R16 ;  /* 0x0000000405107825 */ /* 0x001fcc00078e0010 */
[----:B------:R-:W2:Y:S01]  /*0340*/  LDG.E R16, desc[UR4][R16.64] ;  /* 0x0000000410107981 */ /* 0x000ea2000c1e1900 */
[----:B------:R-:W-:Y:S05]  /*0350*/  YIELD ;  /* 0x0000000000007946 */ /* 0x000fea0003800000 */
[----:B------:R-:W0:Y:S01]  /*0360*/  LDCU.64 UR6, c[0x0][0x3e0] ;  /* 0x00007c00ff0677ac */ /* 0x000e220008000a00 */
[----:B------:R-:W-:Y:S01]  /*0370*/  MOV R9, RZ ;  /* 0x000000ff00097202 */ /* 0x000fe20000000f00 */
[--C-:B--2---:R-:W-:Y:S02]  /*0380*/  SHF.R.U32.HI R5, RZ, 0x5, R16.reuse ;  /* 0x00000005ff057819 */ /* 0x104fe40000011610 */
[----:B------:R-:W-:-:S02]  /*0390*/  SHF.R.U32.HI R7, RZ, 0x1b, R16 ;  /* 0x0000001bff077819 */ /* 0x000fc40000011610 */
[C---:B------:R-:W-:Y:S02]  /*03a0*/  LOP3.LUT R4, R16.reuse, 0xfffffff, RZ, 0xc0, !PT ;  /* 0x0fffffff10047812 */ /* 0x040fe400078ec0ff */
[----:B------:R-:W-:Y:S02]  /*03b0*/  LOP3.LUT R6, R5, 0x1fe, RZ, 0xc0, !PT ;  /* 0x000001fe05067812 */ /* 0x000fe400078ec0ff */
[----:B------:R-:W-:Y:S02]  /*03c0*/  LOP3.LUT R7, R7, 0x1e, RZ, 0xc0, !PT ;  /* 0x0000001e07077812 */ /* 0x000fe400078ec0ff */
[----:B------:R-:W-:Y:S02]  /*03d0*/  SHF.R.U32.HI R5, RZ, 0xe, R4 ;  /* 0x0000000eff057819 */ /* 0x000fe40000011604 */
[----:B------:R-:W-:Y:S01]  /*03e0*/  LOP3.LUT R11, R16, 0x3fff, RZ, 0xc0, !PT ;  /* 0x00003fff100b7812 */ /* 0x000fe200078ec0ff */
[----:B------:R-:W-:Y:S02]  /*03f0*/  IMAD R8, R2, R7, RZ ;  /* 0x0000000702087224 */ /* 0x000fe400078e02ff */
[----:B------:R-:W-:-:S02]  /*0400*/  HFMA2 R7, -RZ, RZ, 0, 0 ;  /* 0x00000000ff077431 */ /* 0x000fc400000001ff */
[----:B------:R-:W-:-:S05]  /*0410*/  IMAD R6, R5, 0x400, R6 ;  /* 0x0000040005067824 */ /* 0x000fca00078e0206 */
[----:B------:R-:W-:-:S03]  /*0420*/  IADD.64 R8, R6, R8 ;  /* 0x0000000806087235 */ /* 0x000fc600078e0200 */
[----:B------:R-:W-:Y:S02]  /*0430*/  LOP3.LUT R6, R16, 0x3fc0, RZ, 0xc0, !PT ;  /* 0x00003fc010067812 */ /* 0x000fe400078ec0ff */
[C---:B0-----:R-:W-:Y:S02]  /*0440*/  LEA R10, P0, R8.reuse, UR6, 0x3 ;  /* 0x00000006080a7c11 */ /* 0x041fe4000f8018ff */
[----:B------:R-:W-:Y:S02]  /*0450*/  IADD3 R6, PT, PT, R11, -R6, RZ ;  /* 0x800000060b067210 */ /* 0x000fe40007ffe0ff */
[----:B------:R-:W-:-:S03]  /*0460*/  LEA.HI.X R11, R8, UR7, R9, 0x3, P0 ;  /* 0x00000007080b7c11 */ /* 0x000fc600080f1c09 */
[----:B------:R-:W-:-:S04]  /*0470*/  IMAD R9, R3, R6, RZ ;  /* 0x0000000603097224 */ /* 0x000fc800078e02ff */
[----:B------:R-:W-:-:S05]  /*0480*/  IMAD.WIDE.U32 R8, R9, 0x8, R10 ;  /* 0x0000000809087825 */ /* 0x000fca00078e000a */
[----:B------:R-:W2:Y:S04]  /*0490*/  LDG.E.128 R64, desc[UR4][R8.64] ;  /* 0x0000000408407981 */ /* 0x000ea8000c1e1d00 */
[----:B------:R-:W3:Y:S01]  /*04a0*/  LDG.E.128 R68, desc[UR4][R8.64+0x1000] ;  /* 0x0010000408447981 */ /* 0x000ee2000c1e1d00 */
[----:B------:R-:W-:-:S05]  /*04b0*/  IMAD.WIDE.U32 R18, R2, 0x8, R8 ;  /* 0x0000000802127825 */ /* 0x000fca00078e0008 */
[----:B------:R0:W5:Y:S04]  /*04c0*/  LDG.E.128 R72, desc[UR4][R18.64] ;  /* 0x0000000412487981 */ /* 0x000168000c1e1d00 */
[----:B------:R0:W5:Y:S01]  /*04d0*/  LDG.E.128 R76, desc[UR4][R18.64+0x1000] ;  /* 0x00100004124c7981 */ /* 0x000162000c1e1d00 */
[----:B------:R-:W-:Y:S01]  /*04e0*/  BSSY.RECONVERGENT B0, `(.L_x_166) ;  /* 0x0000011000007945 */ /* 0x000fe20003800200 */
[----:B--2---:R-:W-:-:S05]  /*04f0*/  LOP3.LUT R7, R64, 0x1ff, RZ, 0xc0, !PT ;  /* 0x000001ff40077812 */ /* 0x004fca00078ec0ff */
[----:B------:R-:W-:-:S05]  /*0500*/  IMAD R7, R7, 0x60, R0 ;  /* 0x0000006007077824 */ /* 0x000fca00078e0200 */
[----:B------:R-:W1:Y:S04]  /*0510*/  LDS.128 R80, [R7] ;  /* 0x0000000007507984 */ /* 0x000e680000000c00 */
[----:B------:R-:W3:Y:S01]  /*0520*/  LDS.128 R84, [R7+0x10] ;  /* 0x0000100007547984 */ /* 0x000ee20000000c00 */
[CC--:B-1----:R-:W-:Y:S02]  /*0530*/  IADD.64 RZ, P0, R64.reuse, -R80.reuse ;  /* 0x8000005040ff7235 */ /* 0x0c2fe40007800200 */
[----:B------:R-:W-:-:S04]  /*0540*/  IADD.64 R14, R64, -R80 ;  /* 0x80000050400e7235 */ /* 0x000fc800078e0200 */
[----:B------:R-:W-:-:S06]  /*0550*/  IADD.64.X R12, P0, R66, ~R82, P0 ;  /* 0x80000052420c7235 */ /* 0x000fcc0000000600 */
[----:B---3--:R-:W-:-:S06]  /*0560*/  IADD.64.X R10, P0, R68, ~R84, P0 ;  /* 0x80000054440a7235 */ /* 0x008fcc0000000600 */
[----:B------:R-:W-:-:S14]  /*0570*/  IADD.64.X R8, P0, R70, ~R86, P0 ;  /* 0x8000005646087235 */ /* 0x000fdc0000000600 */
[----:B0-----:R-:W-:Y:S05]  /*0580*/  @P0 BRA `(.L_x_167) ;  /* 0x0000000000180947 */ /* 0x001fea0003800000 */
[----:B------:R-:W-:Y:S02]  /*0590*/  UMOV.64 UR6, 0xfffffffefffffc2f ;  /* 0xfefffffc2f067482 */ /* 0x000fe40008ffffff */
[C---:B------:R-:W-:Y:S02]  /*05a0*/  IADD.64 RZ, P0, R14.reuse, UR6 ;  /* 0x000000060eff7c35 */ /* 0x040fe4000f800200 */
[----:B------:R-:W-:-:S04]  /*05b0*/  IADD.64 R14, R14, UR6 ;  /* 0x000000060e0e7c35 */ /* 0x000fc8000f8e0200 */
[----:B------:R-:W-:-:S06]  /*05c0*/  IADD.64.X R12, P0, R12, -0x1, P0 ;  /* 0xffffffff0c0c7835 */ /* 0x000fcc0000000600 */
[----:B------:R-:W-:-:S06]  /*05d0*/  IADD.64.X R10, P0, R10, -0x1, P0 ;  /* 0xffffffff0a0a7835 */ /* 0x000fcc0000000600 */
[----:B------:R-:W-:-:S08]  /*05e0*/  IADD.64.X R8, R8, -0x1, P0 ;  /* 0xffffffff08087835 */ /* 0x000fd000000e0600 */
.L_x_167:
[----:B------:R-:W-:Y:S05]  /*05f0*/  BSYNC.RECONVERGENT B0 ;  /* 0x0000000000007941 */ /* 0x000fea0003800200 */
.L_x_166:
        /* <DEDUP_REMOVED lines=18> */
.L_x_170:
        /* <DEDUP_REMOVED lines=20> */
[----:B------:R-:W-:Y:S01]  /*0860*/  MOV R22, R48 ;  /* 0x0000003000167202 */ /* 0x000fe20000000f00 */
        /* <DEDUP_REMOVED lines=14> */
.L_x_169:
[----:B------:R-:W-:Y:S05]  /*0950*/  BSYNC.RECONVERGENT B0 ;  /* 0x0000000000007941 */ /* 0x000fea0003800200 */
.L_x_168:
        /* <DEDUP_REMOVED lines=34> */
.L_x_172:
[----:B------:R-:W-:Y:S05]  /*0b80*/  BSYNC.RECONVERGENT B0 ;  /* 0x0000000000007941 */ /* 0x000fea0003800200 */
.L_x_171:
        /* <DEDUP_REMOVED lines=9> */
[-C--:B------:R-:W-:Y:S01]  /*0c20*/  IMAD.WIDE.U32 R30, R10, R41.reuse, RZ ;  /* 0x000000290a1e7225 */ /* 0x080fe200078e00ff */
[----:B------:R-:W-:Y:S01]  /*0c30*/  IADD3.X R40, P0, PT, R29, R32, RZ, P0, !PT ;  /* 0x000000201d287210 */ /* 0x000fe2000071e4ff */
[----:B------:R-:W-:Y:S02]  /*0c40*/  MOV R32, R26 ;  /* 0x0000001a00207202 */ /* 0x000fe40000000f00 */
        /* <DEDUP_REMOVED lines=27> */
.L_x_174:
[----:B------:R-:W-:Y:S05]  /*0e00*/  BSYNC.RECONVERGENT B0 ;  /* 0x0000000000007941 */ /* 0x000fea0003800200 */
.L_x_173:
        /* <DEDUP_REMOVED lines=34> */
.L_x_176:
[----:B------:R-:W-:Y:S05]  /*1030*/  BSYNC.RECONVERGENT B0 ;  /* 0x0000000000007941 */ /* 0x000fea0003800200 */
.L_x_175:
        /* <DEDUP_REMOVED lines=38> */
.L_x_178:
[----:B------:R-:W-:Y:S05]  /*12a0*/  BSYNC.RECONVERGENT B0 ;  /* 0x0000000000007941 */ /* 0x000fea0003800200 */
.L_x_177:
[----:B------:R-:W-:Y:S01]  /*12b0*/  IADD3 R32, P0, PT, R32, R37, RZ ;  /* 0x0000002520207210 */ /* 0x000fe20007f1e0ff */
[----:B------:R-:W-:Y:S01]  /*12c0*/  IMAD R8, R49, 0x12253531, RZ ;  /* 0x1225353131087824 */ /* 0x000fe200078e02ff */
[----:B------:R-:W-:Y:S01]  /*12d0*/  IADD3 R26, P1, PT, R26, R36, RZ ;  /* 0x000000241a1a7210 */ /* 0x000fe20007f3e0ff */
[----:B------:R-:W-:Y:S01]  /*12e0*/  IMAD R9, R48, 0x12253531, RZ ;  /* 0x1225353130097824 */ /* 0x000fe200078e02ff */
[----:B------:R-:W-:Y:S01]  /*12f0*/  IADD3.X R39, P0, PT, R39, R24, RZ, P0, !PT ;  /* 0x0000001827277210 */ /* 0x000fe2000071e4ff */
[----:B------:R0:W1:Y:S01]  /*1300*/  LDS.128 R156, [R7+0x30] ;  /* 0x00003000079c7984 */ /* 0x0000620000000c00 */
[----:B------:R-:W-:Y:S01]  /*1310*/  IADD3.X R41, P1, PT, R28, R41, RZ, P1, !PT ;  /* 0x000000291c297210 */ /* 0x000fe20000f3e4ff */
[----:B------:R-:W-:Y:S01]  /*1320*/  BSSY.RECONVERGENT B0, `(.L_x_179) ;  /* 0x0000253000007945 */ /* 0x000fe20003800200 */
[----:B------:R-:W-:Y:S02]  /*1330*/  IADD3.X R38, P0, PT, R38, R25, RZ, P0, !PT ;  /* 0x0000001926267210 */ /* 0x000fe4000071e4ff */
[----:B------:R-:W-:-:S02]  /*1340*/  LOP3.LUT R13, R8, 0x3fffffff, RZ, 0xc0, !PT ;  /* 0x3fffffff080d7812 */ /* 0x000fc400078ec0ff */
[----:B------:R-:W-:Y:S02]  /*1350*/  IADD3.X R24, P1, PT, R52, R43, RZ, P1, !PT ;  /* 0x0000002b34187210 */ /* 0x000fe40000f3e4ff */
[----:B------:R-:W-:Y:S02]  /*1360*/  IADD3.X R23, P0, PT, R40, R23, RZ, P0, !PT ;  /* 0x0000001728177210 */ /* 0x000fe4000071e4ff */
[----:B------:R-:W-:Y:S01]  /*1370*/  LOP3.LUT R25, R9, 0x3fffffff, RZ, 0xc0, !PT ;  /* 0x3fffffff09197812 */ /* 0x000fe200078ec0ff */
[----:B------:R-:W-:Y:S01]  /*1380*/  IMAD.WIDE.U32 R8, R13, 0x3d1, RZ ;  /* 0x000003d10d087825 */ /* 0x000fe200078e00ff */
[----:B------:R-:W-:Y:S02]  /*1390*/  IADD3.X R45, P1, PT, R30, R45, RZ, P1, !PT ;  /* 0x0000002d1e2d7210 */ /* 0x000fe40000f3e4ff */
[----:B------:R-:W-:Y:S01]  /*13a0*/  IADD3.X R22, P0, PT, R33, R22, RZ, P0, !PT ;  /* 0x0000001621167210 */ /* 0x000fe2000071e4ff */
[----:B------:R-:W-:Y:S01]  /*13b0*/  IMAD.WIDE.U32 R10, R25, 0x3d1, RZ ;  /* 0x000003d1190a7825 */ /* 0x000fe200078e00ff */
[----:B------:R-:W-:-:S02]  /*13c0*/  IADD3.X R46, P1, PT, R31, R46, RZ, P1, !PT ;  /* 0x0000002e1f2e7210 */ /* 0x000fc40000f3e4ff */
[----:B------:R-:W-:Y:S02]  /*13d0*/  IADD3.X R21, P0, PT, R34, R21, RZ, P0, !PT ;  /* 0x0000001522157210 */ /* 0x000fe4000071e4ff */
[----:B------:R-:W-:Y:S02]  /*13e0*/  IADD3 R9, P4, PT, R13, R9, RZ ;  /* 0x000000090d097210 */ /* 0x000fe40007f9e0ff */
[----:B------:R-:W-:Y:S02]  /*13f0*/  IADD3.X R47, P2, PT, R12, R47, RZ, P1, !PT ;  /* 0x0000002f0c2f7210 */ /* 0x000fe40000f5e4ff */
[----:B------:R-:W-:Y:S02]  /*1400*/  IADD3.X R18, P0, PT, R35, R18, RZ, P0, !PT ;  /* 0x0000001223127210 */ /* 0x000fe4000071e4ff */
[----:B------:R-:W-:Y:S02]  /*1410*/  IADD3 RZ, P1, PT, RZ, -R8, RZ ;  /* 0x80000008ffff7210 */ /* 0x000fe40007f3e0ff */
[----:B------:R-:W-:-:S02]  /*1420*/  IADD3 R12, PT, PT, -R8, RZ, RZ ;  /* 0x000000ff080c7210 */ /* 0x000fc40007ffe1ff */
[----:B------:R-:W-:Y:S01]  /*1430*/  IADD3 R11, P6, PT, R25, R11, RZ ;  /* 0x0000000b190b7210 */ /* 0x000fe20007fde0ff */
[----:B------:R-:W-:Y:S01]  /*1440*/  SEL R8, RZ, 0x1, !P4 ;  /* 0x00000001ff087807 */ /* 0x000fe20006000000 */
[----:B------:R-:W-:Y:S02]  /*1450*/  IADD3.X R17, P3, PT, R42, R17, RZ, P0, !PT ;  /* 0x000000112a117210 */ /* 0x000fe4000077e4ff */
[----:B------:R-:W-:Y:S02]  /*1460*/  LOP3.LUT R9, RZ, R9, RZ, 0x33, !PT ;  /* 0x00000009ff097212 */ /* 0x000fe400078e33ff */
[----:B------:R-:W-:Y:S02]  /*1470*/  IADD3.X R50, P5, PT, R15, R50, RZ, P2, !PT ;  /* 0x000000320f327210 */ /* 0x000fe400017be4ff */
[----:B------:R-:W-:Y:S02]  /*1480*/  IADD3 RZ, P2, PT, RZ, -R10, RZ ;  /* 0x8000000affff7210 */ /* 0x000fe40007f5e0ff */
[----:B------:R-:W-:Y:S01]  /*1490*/  IADD3 R27, PT, PT, -R10, RZ, RZ ;  /* 0x000000ff0a1b7210 */ /* 0x000fe20007ffe1ff */
[----:B------:R-:W-:Y:S01]  /*14a0*/  SEL R15, RZ, 0x1, !P6 ;  /* 0x00000001ff0f7807 */ /* 0x000fe20007000000 */
[----:B------:R-:W-:-:S02]  /*14b0*/  LOP3.LUT R10, RZ, R8, RZ, 0x33, !PT ;  /* 0x00000008ff0a7212 */ /* 0x000fc400078e33ff */
[----:B------:R-:W-:Y:S02]  /*14c0*/  IADD3.X R44, PT, PT, R44, R19, RZ, P3, !PT ;  /* 0x000000132c2c7210 */ /* 0x000fe40001ffe4ff */
[----:B------:R-:W-:Y:S02]  /*14d0*/  LOP3.LUT R11, RZ, R11, RZ, 0x33, !PT ;  /* 0x0000000bff0b7212 */ /* 0x000fe400078e33ff */
[----:B------:R-:W-:Y:S02]  /*14e0*/  IADD3.X R8, P1, PT, RZ, R9, RZ, P1, !PT ;  /* 0x00000009ff087210 */ /* 0x000fe40000f3e4ff */
[----:B------:R-:W-:Y:S02]  /*14f0*/  IADD3 R12, P3, PT, R12, R49, RZ ;  /* 0x000000310c0c7210 */ /* 0x000fe40007f7e0ff */
[----:B------:R-:W-:Y:S02]  /*1500*/  IADD3.X R14, P0, PT, R14, R51, RZ, P5, !PT ;  /* 0x000000330e0e7210 */ /* 0x000fe40002f1e4ff */
[----:B------:R-:W-:-:S02]  /*1510*/  LOP3.LUT R15, RZ, R15, RZ, 0x33, !PT ;  /* 0x0000000fff0f7212 */ /* 0x000fc400078e33ff */
[----:B------:R-:W-:Y:S02]  /*1520*/  IADD3.X R11, P5, PT, RZ, R11, RZ, P2, !PT ;  /* 0x0000000bff0b7210 */ /* 0x000fe400017be4ff */
[----:B------:R-:W-:Y:S02]  /*1530*/  IADD3 R19, P4, PT, R27, R48, RZ ;  /* 0x000000301b137210 */ /* 0x000fe40007f9e0ff */
        /* <DEDUP_REMOVED lines=11> */
[----:B------:R-:W-:Y:S02]  /*15f0*/  IADD3.X R8, P1, PT, RZ, -0x1, RZ, P1, !PT ;  /* 0xffffffffff087810 */ /* 0x000fe40000f3e4ff */
[----:B------:R-:W-:Y:S02]  /*1600*/  LEA.HI.X.SX32 R56, P4, R48, R9, 0x1, P4 ;  /* 0x0000000930387211 */ /* 0x000fe40002090eff */
[----:B------:R-:W-:Y:S02]  /*1610*/  LEA.HI.X.SX32 R30, P2, R49, R10, 0x1, P2 ;  /* 0x0000000a311e7211 */ /* 0x000fe40001050eff */
[----:B------:R-:W-:Y:S02]  /*1620*/  IADD3.X R9, P3, PT, RZ, -0x1, RZ, P3, !PT ;  /* 0xffffffffff097810 */ /* 0x000fe40001f7e4ff */
[----:B------:R-:W-:-:S02]  /*1630*/  IADD3.X R10, P1, PT, RZ, -0x1, RZ, P1, !PT ;  /* 0xffffffffff0a7810 */ /* 0x000fc40000f3e4ff */
[C---:B------:R-:W-:Y:S02]  /*1640*/  LEA.HI.X.SX32 R51, P4, R48.reuse, R11, 0x1, P4 ;  /* 0x0000000b30337211 */ /* 0x040fe40002090eff */
[C---:B------:R-:W-:Y:S02]  /*1650*/  LEA.HI.X.SX32 R27, P2, R49.reuse, R8, 0x1, P2 ;  /* 0x00000008311b7211 */ /* 0x040fe40001050eff */
[----:B------:R-:W-:Y:S02]  /*1660*/  IADD3.X R11, P3, PT, RZ, -0x1, RZ, P3, !PT ;  /* 0xffffffffff0b7810 */ /* 0x000fe40001f7e4ff */
[----:B------:R-:W-:Y:S02]  /*1670*/  IADD3.X R8, P1, PT, RZ, -0x1, RZ, P1, !PT ;  /* 0xffffffffff087810 */ /* 0x000fe40000f3e4ff */
[----:B------:R-:W-:Y:S02]  /*1680*/  LEA.HI.X.SX32 R58, P4, R48, R9, 0x1, P4 ;  /* 0x00000009303a7211 */ /* 0x000fe40002090eff */
[----:B------:R-:W-:-:S02]  /*1690*/  LEA.HI.X.SX32 R42, P2, R49, R10, 0x1, P2 ;  /* 0x0000000a312a7211 */ /* 0x000fc40001050eff */
[----:B------:R-:W-:Y:S02]  /*16a0*/  IADD3.X R9, P3, PT, RZ, -0x1, RZ, P3, !PT ;  /* 0xffffffffff097810 */ /* 0x000fe40001f7e4ff */
[----:B------:R-:W-:Y:S02]  /*16b0*/  IADD3.X R10, PT, PT, R13, -0x1, RZ, P1, !PT ;  /* 0xffffffff0d0a7810 */ /* 0x000fe40000ffe4ff */
[C---:B------:R-:W-:Y:S02]  /*16c0*/  LEA.HI.X.SX32 R53, P4, R48.reuse, R11, 0x1, P4 ;  /* 0x0000000b30357211 */ /* 0x040fe40002090eff */
[C---:B------:R-:W-:Y:S02]  /*16d0*/  LEA.HI.X.SX32 R31, P2, R49.reuse, R8, 0x1, P2 ;  /* 0x00000008311f7211 */ /* 0x040fe40001050eff */
[----:B------:R-:W-:Y:S02]  /*16e0*/  LEA.HI.X.SX32 R13, P4, R48, R9, 0x1, P4 ;  /* 0x00000009300d7211 */ /* 0x000fe40002090eff */
[----:B------:R-:W-:-:S02]  /*16f0*/  LEA.HI.X.SX32 R49, R49, R10, 0x1, P2 ;  /* 0x0000000a31317211 */ /* 0x000fc400010f0eff */
[----:B------:R0:W2:Y:S01]  /*1700*/  LDS.128 R8, [R7+0x20] ;  /* 0x0000200007087984 */ /* 0x0000a20000000c00 */
[----:B------:R-:W-:Y:S02]  /*1710*/  IADD3.X R25, PT, PT, R25, -0x1, RZ, P3, !PT ;  /* 0xffffffff19197810 */ /* 0x000fe40001ffe4ff */
[----:B------:R-:W-:Y:S02]  /*1720*/  SHF.R.U32.HI R160, RZ, 0x6, R16 ;  /* 0x00000006ffa07819 */ /* 0x000fe40000011610 */
[----:B------:R-:W-:Y:S02]  /*1730*/  IADD3.X R55, PT, PT, R54, R55, RZ, P0, !PT ;  /* 0x0000003736377210 */ /* 0x000fe400007fe4ff */
        /* <DEDUP_REMOVED lines=20> */
[----:B------:R-:W-:-:S02]  /*1880*/  LOP3.LUT R160, R160, 0xff, RZ, 0xc0, !PT ;  /* 0x000000ffa0a07812 */ /* 0x000fc400078ec0ff */
        /* <DEDUP_REMOVED lines=13> */
[----:B012---:R-:W-:-:S07]  /*1960*/  SHF.R.W.U32 R30, R13, 0x1e, R48 ;  /* 0x0000001e0d1e7819 */ /* 0x007fce0000001e30 */
.L_x_200:
        /* <DEDUP_REMOVED lines=18> */
.L_x_182:
        /* <DEDUP_REMOVED lines=14> */
[-C--:B------:R-:W-:Y:S01]  /*1b70*/  MOV R17, R57.reuse ;  /* 0x0000003900117202 */ /* 0x080fe20000000f00 */
[----:B------:R-:W-:Y:S01]  /*1b80*/  @!P1 IADD3 R17, PT, PT, -R42, RZ, RZ ;  /* 0x000000ff2a119210 */ /* 0x000fe20007ffe1ff */
[----:B------:R-:W-:Y:S02]  /*1b90*/  @!P1 MOV R42, R57 ;  /* 0x00000039002a9202 */ /* 0x000fe40000000f00 */
[----:B------:R-:W-:Y:S01]  /*1ba0*/  IMAD R16, R14, R12, R15 ;  /* 0x0000000c0e107224 */ /* 0x000fe200078e020f */
[----:B------:R-:W-:Y:S02]  /*1bb0*/  SHF.L.U32 R15, R161, R13, RZ ;  /* 0x0000000da10f7219 */ /* 0x000fe400000006ff */
[----:B------:R-:W-:Y:S02]  /*1bc0*/  IMAD R57, R12, R42, R17 ;  /* 0x0000002a0c397224 */ /* 0x000fe400078e0211 */
[----:B------:R-:W-:Y:S01]  /*1bd0*/  LOP3.LUT R18, R16, R15, RZ, 0xfc, !PT ;  /* 0x0000000f10127212 */ /* 0x000fe200078efcff */
[-C--:B------:R-:W-:Y:S01]  /*1be0*/  MOV R15, R58.reuse ;  /* 0x0000003a000f7202 */ /* 0x080fe20000000f00 */
[----:B------:R-:W-:Y:S01]  /*1bf0*/  @!P1 IADD3 R15, PT, PT, -R60, RZ, RZ ;  /* 0x000000ff3c0f9210 */ /* 0x000fe20007ffe1ff */
[----:B------:R-:W-:-:S03]  /*1c00*/  @!P1 MOV R60, R58 ;  /* 0x0000003a003c9202 */ /* 0x000fc60000000f00 */
[----:B------:R-:W0:Y:S02]  /*1c10*/  BREV R18, R18 ;  /* 0x0000001200127301 */ /* 0x000e240000000000 */
[----:B------:R-:W-:Y:S01]  /*1c20*/  IMAD R58, R12, R60, R15 ;  /* 0x0000003c0c3a7224 */ /* 0x000fe200078e020f */
        /* <DEDUP_REMOVED lines=8> */
.L_x_181:
[----:B------:R-:W-:Y:S05]  /*1cb0*/  BSYNC.RECONVERGENT B1 ;  /* 0x0000000000017941 */ /* 0x000fea0003800200 */
.L_x_180:
        /* <DEDUP_REMOVED lines=39> */
.L_x_184:
[----:B------:R-:W-:Y:S05]  /*1f30*/  BSYNC.RECONVERGENT B1 ;  /* 0x0000000000017941 */ /* 0x000fea0003800200 */
.L_x_183:
        /* <DEDUP_REMOVED lines=40> */
.L_x_186:
[----:B------:R-:W-:Y:S05]  /*21c0*/  BSYNC.RECONVERGENT B1 ;  /* 0x0000000000017941 */ /* 0x000fea0003800200 */
.L_x_185:
        /* <DEDUP_REMOVED lines=39> */
.L_x_188:
[----:B------:R-:W-:Y:S05]  /*2440*/  BSYNC.RECONVERGENT B1 ;  /* 0x0000000000017941 */ /* 0x000fea0003800200 */
.L_x_187:
        /* <DEDUP_REMOVED lines=38> */
.L_x_190:
[----:B------:R-:W-:Y:S05]  /*26b0*/  BSYNC.RECONVERGENT B1 ;  /* 0x0000000000017941 */ /* 0x000fea0003800200 */
.L_x_189:
        /* <DEDUP_REMOVED lines=10> */
[----:B------:R-:W-:Y:S02]  /*2760*/  IADD3.X R60, P2, PT, R12, R61, RZ, P1, !PT ;  /* 0x0000003d0c3c7210 */ /* 0x000fe40000f5e4ff */
[----:B------:R-:W-:Y:S01]  /*2770*/  IADD3.X R112, P0, PT, R36, R101, RZ, P0, !PT ;  /* 0x0000006524707210 */ /* 0x000fe2000071e4ff */
[----:B------:R-:W-:Y:S01]  /*2780*/  IMAD.WIDE.U32 R14, R25, R44, RZ ;  /* 0x0000002c190e7225 */ /* 0x000fe200078e00ff */
[----:B------:R-:W-:-:S02]  /*2790*/  SHF.R.W.U32 R52, R52, 0x1e, R113 ;  /* 0x0000001e34347819 */ /* 0x000fc40000001e71 */
[----:B------:R-:W-:Y:S01]  /*27a0*/  IADD3.X R117, P0, PT, R38, R89, RZ, P0, !PT ;  /* 0x0000005926757210 */ /* 0x000fe2000071e4ff */
[-C--:B------:R-:W-:Y:S01]  /*27b0*/  IMAD.WIDE.U32 R102, R32, R47.reuse, RZ ;  /* 0x0000002f20667225 */ /* 0x080fe200078e00ff */
[----:B------:R-:W-:Y:S02]  /*27c0*/  SHF.R.W.U32 R33, R113, 0x1e, R110 ;  /* 0x0000001e71217819 */ /* 0x000fe40000001e6e */
        /* <DEDUP_REMOVED lines=8> */
[----:B------:R-:W-:Y:S02]  /*2850*/  IADD3.X R106, P1, PT, R111, R100, RZ, P1, !PT ;  /* 0x000000646f6a7210 */ /* 0x000fe40000f3e4ff */
[----:B------:R-:W-:Y:S01]  /*2860*/  IADD3.X R92, P0, PT, R14, R93, RZ, P0, !PT ;  /* 0x0000005d0e5c7210 */ /* 0x000fe2000071e4ff */
[----:B------:R-:W-:Y:S01]  /*2870*/  IMAD.WIDE.U32 R18, R27, R44, RZ ;  /* 0x0000002c1b127225 */ /* 0x000fe200078e00ff */
[----:B------:R-:W-:Y:S02]  /*2880*/  IADD3 R88, P2, PT, R13, R90, RZ ;  /* 0x0000005a0d587210 */ /* 0x000fe40007f5e0ff */
        /* <DEDUP_REMOVED lines=12> */
[----:B------:R-:W-:Y:S01]  /*2950*/  MOV R100, R16 ;  /* 0x0000001000647202 */ /* 0x000fe20000000f00 */
[----:B------:R-:W-:Y:S01]  /*2960*/  IADD3.X R14, P1, PT, R56, R53, RZ, P1, !PT ;  /* 0x00000035380e7210 */ /* 0x000fe20000f3e4ff */
[----:B------:R-:W-:Y:S01]  /*2970*/  IMAD.WIDE.U32 R16, R28, R47, RZ ;  /* 0x0000002f1c107225 */ /* 0x000fe200078e00ff */
[----:B------:R-:W-:-:S02]  /*2980*/  IADD3.X R104, P2, PT, R101, R36, RZ, P2, !PT ;  /* 0x0000002465687210 */ /* 0x000fc4000175e4ff */
[----:B------:R-:W-:Y:S02]  /*2990*/  SHF.R.W.U32 R34, R110, 0x1e, R115 ;  /* 0x0000001e6e227819 */ /* 0x000fe40000001e73 */
[----:B------:R-:W-:Y:S02]  /*29a0*/  IADD3.X R89, P1, PT, R96, R51, RZ, P1, !PT ;  /* 0x0000003360597210 */ /* 0x000fe40000f3e4ff */
        /* <DEDUP_REMOVED lines=10> */
[----:B------:R-:W-:-:S02]  /*2a50*/  SHF.R.S32.HI R94, RZ, 0x1e, R48 ;  /* 0x0000001eff5e7819 */ /* 0x000fc40000011430 */
[----:B------:R-:W-:Y:S02]  /*2a60*/  IADD3.X R56, P0, PT, R15, R50, RZ, P0, !PT ;  /* 0x000000320f387210 */ /* 0x000fe4000071e4ff */
[----:B------:R-:W-:Y:S01]  /*2a70*/  SHF.R.S32.HI R97, RZ, 0x1e, R49 ;  /* 0x0000001eff617819 */ /* 0x000fe20000011431 */
[----:B------:R-:W-:Y:S01]  /*2a80*/  IMAD.X R95, R94, R47, R95, P2 ;  /* 0x0000002f5e5f7224 */ /* 0x000fe200010e065f */
[----:B------:R-:W-:Y:S02]  /*2a90*/  SHF.R.W.U32 R40, R61, 0x1e, R55 ;  /* 0x0000001e3d287819 */ /* 0x000fe40000001e37 */
[----:B------:R-:W-:Y:S01]  /*2aa0*/  LOP3.LUT R13, R39, R13, R38, 0xfe, !PT ;  /* 0x0000000d270d7212 */ /* 0x000fe200078efe26 */
[----:B------:R-:W-:Y:S01]  /*2ab0*/  IMAD.X R96, R97, R44, R51, P0 ;  /* 0x0000002c61607224 */ /* 0x000fe200000e0633 */
[----:B------:R-:W-:Y:S02]  /*2ac0*/  IADD3.X R61, PT, PT, R99, R46, RZ, P1, !PT ;  /* 0x0000002e633d7210 */ /* 0x000fe40000ffe4ff */
[----:B------:R-:W-:Y:S01]  /*2ad0*/  LOP3.LUT P1, RZ, R13, R40, RZ, 0xfc, !PT ;  /* 0x000000280dff7212 */ /* 0x000fe2000782fcff */
[----:B------:R-:W-:Y:S01]  /*2ae0*/  MOV R59, R12 ;  /* 0x0000000c003b7202 */ /* 0x000fe20000000f00 */
[----:B------:R-:W-:-:S02]  /*2af0*/  SHF.R.W.U32 R109, R109, 0x1e, R106 ;  /* 0x0000001e6d6d7819 */ /* 0x000fc40000001e6a */
[----:B------:R-:W-:Y:S01]  /*2b00*/  SHF.R.W.U32 R103, R106, 0x1e, R105 ;  /* 0x0000001e6a677819 */ /* 0x000fe20000001e69 */
[----:B------:R-:W-:Y:S08]  /*2b10*/  @P6 BRA `(.L_x_192) ;  /* 0x0000000000486947 */ /* 0x000ff00003800000 */
        /* <DEDUP_REMOVED lines=18> */
.L_x_192:
[----:B------:R-:W-:Y:S05]  /*2c40*/  BSYNC.RECONVERGENT B1 ;  /* 0x0000000000017941 */ /* 0x000fea0003800200 */
.L_x_191:
        /* <DEDUP_REMOVED lines=20> */
.L_x_194:
[----:B------:R-:W-:Y:S05]  /*2d90*/  BSYNC.RECONVERGENT B1 ;  /* 0x0000000000017941 */ /* 0x000fea0003800200 */
.L_x_193:
        /* <DEDUP_REMOVED lines=14> */
[----:B------:R-:W-:-:S03]  /*2e80*/  IADD3 R32, P1, PT, R13, R16, RZ ;  /* 0x000000100d207210 */ /* 0x000fc60007f3e0ff */
[----:B------:R-:W-:Y:S01]  /*2e90*/  IMAD.WIDE.U32 R48, R21, R42, RZ ;  /* 0x0000002a15307225 */ /* 0x000fe200078e00ff */
[----:B------:R-:W-:Y:S02]  /*2ea0*/  IADD3 R21, P0, PT, R15, R44, RZ ;  /* 0x0000002c0f157210 */ /* 0x000fe40007f1e0ff */
        /* <DEDUP_REMOVED lines=23> */
[----:B------:R-:W-:Y:S01]  /*3020*/  MOV R17, R14 ;  /* 0x0000000e00117202 */ /* 0x000fe20000000f00 */
        /* <DEDUP_REMOVED lines=19> */
.L_x_197:
[----:B------:R-:W-:Y:S05]  /*3160*/  BSYNC.RECONVERGENT B1 ;  /* 0x0000000000017941 */ /* 0x000fea0003800200 */
.L_x_196:
        /* <DEDUP_REMOVED lines=22> */
.L_x_199:
[----:B------:R-:W-:Y:S05]  /*32d0*/  BSYNC.RECONVERGENT B1 ;  /* 0x0000000000017941 */ /* 0x000fea0003800200 */
.L_x_198:
        /* <DEDUP_REMOVED lines=17> */
[----:B------:R-:W-:Y:S02]  /*33f0*/  IADD3 R100, P0, PT, R29, R100, RZ ;  /* 0x000000641d647210 */ /* 0x000fe40007f1e0ff */
[----:B------:R-:W-:Y:S01]  /*3400*/  IADD3.X R13, P4, PT, RZ, R13, RZ, P4, !PT ;  /* 0x0000000dff0d7210 */ /* 0x000fe2000279e4ff */
[----:B------:R-:W-:Y:S01]  /*3410*/  SEL R14, RZ, 0x1, !P5 ;  /* 0x00000001ff0e7807 */ /* 0x000fe20006800000 */
[----:B------:R-:W-:Y:S02]  /*3420*/  LOP3.LUT R12, RZ, R12, RZ, 0x33, !PT ;  /* 0x0000000cff0c7212 */ /* 0x000fe400078e33ff */
[----:B------:R-:W-:-:S02]  /*3430*/  IADD3 R17, P3, PT, R42, R17, RZ ;  /* 0x000000112a117210 */ /* 0x000fc40007f7e0ff */
[----:B------:R-:W-:Y:S02]  /*3440*/  IADD3.X R42, P2, PT, RZ, R15, RZ, P2, !PT ;  /* 0x0000000fff2a7210 */ /* 0x000fe4000175e4ff */
[----:B------:R-:W-:Y:S02]  /*3450*/  IADD3.X R15, P0, PT, R13, R62, RZ, P0, !PT ;  /* 0x0000003e0d0f7210 */ /* 0x000fe4000071e4ff */
[----:B------:R-:W-:Y:S02]  /*3460*/  IADD3 R100, P1, PT, R100, R59, RZ ;  /* 0x0000003b64647210 */ /* 0x000fe40007f3e0ff */
[----:B------:R-:W-:Y:S02]  /*3470*/  IADD3.X R13, P5, PT, RZ, R12, RZ, P4, !PT ;  /* 0x0000000cff0d7210 */ /* 0x000fe400027be4ff */
[----:B------:R-:W-:Y:S02]  /*3480*/  LOP3.LUT R14, RZ, R14, RZ, 0x33, !PT ;  /* 0x0000000eff0e7212 */ /* 0x000fe400078e33ff */
[----:B------:R-:W-:-:S02]  /*3490*/  IADD3.X R29, P3, PT, R42, R21, RZ, P3, !PT ;  /* 0x000000152a1d7210 */ /* 0x000fc40001f7e4ff */
[----:B------:R-:W-:Y:S02]  /*34a0*/  IADD3 R30, P4, PT, R17, R30, RZ ;  /* 0x0000001e111e7210 */ /* 0x000fe40007f9e0ff */
[----:B------:R-:W-:Y:S02]  /*34b0*/  IADD3.X R17, P0, PT, R13, R60, RZ, P0, !PT ;  /* 0x0000003c0d117210 */ /* 0x000fe4000071e4ff */
[----:B------:R-:W-:Y:S02]  /*34c0*/  IADD3.X R21, P1, PT, R15, R88, RZ, P1, !PT ;  /* 0x000000580f157210 */ /* 0x000fe40000f3e4ff */
[----:B------:R-:W-:Y:S02]  /*34d0*/  IADD3.X R14, P2, PT, RZ, R14, RZ, P2, !PT ;  /* 0x0000000eff0e7210 */ /* 0x000fe4000175e4ff */
[----:B------:R-:W-:Y:S02]  /*34e0*/  IADD3.X R13, P5, PT, RZ, -0x1, RZ, P5, !PT ;  /* 0xffffffffff0d7810 */ /* 0x000fe40002fbe4ff */
        /* <DEDUP_REMOVED lines=54> */
.L_x_195:
[----:B------:R-:W-:Y:S05]  /*3850*/  BSYNC.RECONVERGENT B0 ;  /* 0x0000000000007941 */ /* 0x000fea0003800200 */
.L_x_179:
[----:B------:R-:W-:Y:S01]  /*3860*/  IADD3 R12, PT, PT, R59, R100, RZ ;  /* 0x000000643b0c7210 */ /* 0x000fe20007ffe0ff */
[----:B------:R-:W-:Y:S01]  /*3870*/  ISETP.GT.AND P3, PT, R61, -0x1, PT ;  /* 0xffffffff3d00780c */ /* 0x000fe20003f64270 */
[----:B------:R-:W-:Y:S03]  /*3880*/  BSSY.RECONVERGENT B0, `(.L_x_201) ;  /* 0x0000042000007945 */ /* 0x000fe60003800200 */
        /* <DEDUP_REMOVED lines=15> */
[----:B------:R-:W-:-:S02]  /*3980*/  IADD3.X R13, P0, PT, RZ, -0x1, RZ, P0, !PT ;  /* 0xffffffffff0d7810 */ /* 0x000fc4000071e4ff */
[----:B------:R-:W-:Y:S02]  /*3990*/  IADD3.X R143, P2, PT, R17, R88, RZ, P2, !PT ;  /* 0x00000058118f7210 */ /* 0x000fe4000175e4ff */
[----:B------:R-:W-:Y:S02]  /*39a0*/  IADD3.X R17, P1, PT, R13, R58, RZ, P1, !PT ;  /* 0x0000003a0d117210 */ /* 0x000fe40000f3e4ff */
[----:B------:R-:W-:Y:S02]  /*39b0*/  IADD3.X R13, P0, PT, RZ, -0x1, RZ, P0, !PT ;  /* 0xffffffffff0d7810 */ /* 0x000fe4000071e4ff */
[----:B------:R-:W-:Y:S02]  /*39c0*/  IADD3.X R90, P2, PT, R21, R90, RZ, P2, !PT ;  /* 0x0000005a155a7210 */ /* 0x000fe4000175e4ff */
        /* <DEDUP_REMOVED lines=9> */
[----:B------:R-:W-:Y:S01]  /*3a60*/  IADD3.X R56, P1, PT, R13, R56, RZ, P1, !PT ;  /* 0x000000380d387210 */ /* 0x000fe20000f3e4ff */
[----:B------:R-:W-:Y:S01]  /*3a70*/  HFMA2 R13, -RZ, RZ, 0, 0 ;  /* 0x00000000ff0d7431 */ /* 0x000fe200000001ff */
[----:B------:R-:W-:Y:S02]  /*3a80*/  IADD3.X R54, P2, PT, R19, R54, RZ, P2, !PT ;  /* 0x0000003613367210 */ /* 0x000fe4000175e4ff */
[----:B------:R-:W-:Y:S02]  /*3a90*/  IADD3.X R96, PT, PT, R96, -0x1, R15, P1, P0 ;  /* 0xffffffff60607810 */ /* 0x000fe40000fe040f */
[----:B------:R-:W-:Y:S02]  /*3aa0*/  IADD3.X R53, P2, PT, R56, R53, RZ, P2, !PT ;  /* 0x0000003538357210 */ /* 0x000fe4000175e4ff */
[----:B-----5:R-:W-:-:S02]  /*3ab0*/  LOP3.LUT R12, R72, 0x1, RZ, 0xc0, !PT ;  /* 0x00000001480c7812 */ /* 0x020fc400078ec0ff */
[----:B------:R-:W-:Y:S02]  /*3ac0*/  IADD3.X R96, PT, PT, R96, R95, RZ, P2, !PT ;  /* 0x0000005f60607210 */ /* 0x000fe400017fe4ff */
[----:B------:R-:W-:Y:S01]  /*3ad0*/  SHF.R.W.U32 R139, R100, 0x1e, R143 ;  /* 0x0000001e648b7819 */ /* 0x000fe20000001e8f */
[----:B------:R-:W-:-:S03]  /*3ae0*/  ISETP.NE.S64.AND P6, PT, R12, RZ, PT ;  /* 0x000000ff0c00720c */ /* 0x000fc60003fd5270 */
        /* <DEDUP_REMOVED lines=27> */
.L_x_202:
[----:B------:R-:W-:Y:S05]  /*3ca0*/  BSYNC.RECONVERGENT B0 ;  /* 0x0000000000007941 */ /* 0x000fea0003800200 */
.L_x_201:
[----:B------:R-:W-:Y:S01]  /*3cb0*/  ISETP.GT.AND P0, PT, R12, -0x1, PT ;  /* 0xffffffff0c00780c */ /* 0x000fe20003f04270 */
[----:B------:R-:W-:-:S12]  /*3cc0*/  BSSY.RECONVERGENT B0, `(.L_x_203) ;  /* 0x000000d000007945 */ /* 0x000fd80003800200 */
[----:B------:R-:W-:Y:S05]  /*3cd0*/  @P0 BRA `(.L_x_204) ;  /* 0x00000000002c0947 */ /* 0x000fea0003800000 */
.L_x_205:
        /* <DEDUP_REMOVED lines=11> */
.L_x_204:
[----:B------:R-:W-:Y:S05]  /*3d90*/  BSYNC.RECONVERGENT B0 ;  /* 0x0000000000007941 */ /* 0x000fea0003800200 */
.L_x_203:
[----:B------:R-:W-:Y:S01]  /*3da0*/  ISETP.NE.AND P0, PT, R12, RZ, PT ;  /* 0x000000ff0c00720c */ /* 0x000fe20003f05270 */
[----:B------:R-:W-:-:S12]  /*3db0*/  BSSY.RECONVERGENT B0, `(.L_x_206) ;  /* 0x000000d000007945 */ /* 0x000fd80003800200 */
[----:B------:R-:W-:Y:S05]  /*3dc0*/  @!P0 BRA `(.L_x_207) ;  /* 0x00000000002c8947 */ /* 0x000fea0003800000 */
.L_x_208:
        /* <DEDUP_REMOVED lines=11> */
.L_x_207:
[----:B------:R-:W-:Y:S05]  /*3e80*/  BSYNC.RECONVERGENT B0 ;  /* 0x0000000000007941 */ /* 0x000fea0003800200 */
.L_x_206:
[----:B------:R-:W-:Y:S04]  /*3e90*/  BSSY.RECONVERGENT B0, `(.L_x_209) ;  /* 0x000000e000007945 */ /* 0x000fe80003800200 */
[----:B------:R-:W-:Y:S05]  /*3ea0*/  @!P6 BRA `(.L_x_210) ;  /* 0x000000000030e947 */ /* 0x000fea0003800000 */
[----:B------:R-:W-:Y:S01]  /*3eb0*/  UMOV.64 UR6, 0xfffffffefffffc2f ;  /* 0xfefffffc2f067482 */ /* 0x000fe20008ffffff */
[----:B------:R-:W-:Y:S01]  /*3ec0*/  LOP3.LUT R11, RZ, R11, RZ, 0x33, !PT ;  /* 0x0000000bff0b7212 */ /* 0x000fe200078e33ff */
[C---:B------:R-:W-:Y:S02]  /*3ed0*/  IADD.64 RZ, P0, -R8.reuse, UR6 ;  /* 0x0000000608ff7c35 */ /* 0x040fe4000f800300 */
[----:B------:R-:W-:-:S03]  /*3ee0*/  IADD.64 R8, -R8, UR6 ;  /* 0x0000000608087c35 */ /* 0x000fc6000f8e0300 */
[----:B------:R-:W-:Y:S02]  /*3ef0*/  LOP3.LUT R10, RZ, R10, RZ, 0x33, !PT ;  /* 0x0000000aff0a7212 */ /* 0x000fe400078e33ff */
[----:B------:R-:W-:Y:S02]  /*3f00*/  LOP3.LUT R157, RZ, R157, RZ, 0x33, !PT ;  /* 0x0000009dff9d7212 */ /* 0x000fe400078e33ff */
[----:B------:R-:W-:Y:S01]  /*3f10*/  LOP3.LUT R156, RZ, R156, RZ, 0x33, !PT ;  /* 0x0000009cff9c7212 */ /* 0x000fe200078e33ff */
[----:B------:R-:W-:-:S03]  /*3f20*/  IADD.64.X R10, P0, R10, -0x1, P0 ;  /* 0xffffffff0a0a7835 */ /* 0x000fc60000000600 */
[----:B------:R-:W-:Y:S02]  /*3f30*/  LOP3.LUT R159, RZ, R159, RZ, 0x33, !PT ;  /* 0x0000009fff9f7212 */ /* 0x000fe400078e33ff */
[----:B------:R-:W-:Y:S01]  /*3f40*/  LOP3.LUT R158, RZ, R158, RZ, 0x33, !PT ;  /* 0x0000009eff9e7212 */ /* 0x000fe200078e33ff */
[----:B------:R-:W-:-:S06]  /*3f50*/  IADD.64.X R156, P0, R156, -0x1, P0 ;  /* 0xffffffff9c9c7835 */ /* 0x000fcc0000000600 */
[----:B------:R-:W-:-:S08]  /*3f60*/  IADD.64.X R158, R158, -0x1, P0 ;  /* 0xffffffff9e9e7835 */ /* 0x000fd000000e0600 */
.L_x_210:
[----:B------:R-:W-:Y:S05]  /*3f70*/  BSYNC.RECONVERGENT B0 ;  /* 0x0000000000007941 */ /* 0x000fea0003800200 */
.L_x_209:
        /* <DEDUP_REMOVED lines=13> */
.L_x_212:
[----:B------:R-:W-:Y:S05]  /*4050*/  BSYNC.RECONVERGENT B0 ;  /* 0x0000000000007941 */ /* 0x000fea0003800200 */
.L_x_211:
[----:B------:R-:W-:-:S04]  /*4060*/  IMAD.WIDE.U32 R8, R38, R131, RZ ;  /* 0x0000008326087225 */ /* 0x000fc800078e00ff */
[----:B------:R-:W-:-:S04]  /*4070*/  IMAD.WIDE.U32 R10, R39, R131, RZ ;  /* 0x00000083270a7225 */ /* 0x000fc800078e00ff */
[----:B------:R-:W-:Y:S01]  /*4080*/  IMAD.WIDE.U32 R16, R38, R139, RZ ;  /* 0x0000008b26107225 */ /* 0x000fe200078e00ff */
[----:B------:R-:W-:-:S03]  /*4090*/  IADD3 R9, P4, PT, R9, R10, RZ ;  /* 0x0000000a09097210 */ /* 0x000fc60007f9e0ff */
[----:B------:R-:W-:-:S04]  /*40a0*/  IMAD.WIDE.U32 R18, R39, R139, RZ ;  /* 0x0000008b27127225 */ /* 0x000fc800078e00ff */
[----:B------:R-:W-:Y:S01]  /*40b0*/  IMAD.WIDE.U32 R12, R38, R135, RZ ;  /* 0x00000087260c7225 */ /* 0x000fe200078e00ff */
[----:B------:R-:W-:-:S03]  /*40c0*/  IADD3 R17, P1, PT, R17, R18, RZ ;  /* 0x0000001211117210 */ /* 0x000fc60007f3e0ff */
[----:B------:R-:W-:-:S04]  /*40d0*/  IMAD.WIDE.U32 R14, R39, R135, RZ ;  /* 0x00000087270e7225 */ /* 0x000fc800078e00ff */
[C---:B------:R-:W-:Y:S01]  /*40e0*/  IMAD.WIDE.U32 R40, R94.reuse, R131, RZ ;  /* 0x000000835e287225 */ /* 0x040fe200078e00ff */
[----:B------:R-:W-:Y:S02]  /*40f0*/  IADD3 R10, P0, PT, R13, R14, RZ ;  /* 0x0000000e0d0a7210 */ /* 0x000fe40007f1e0ff */
[----:B------:R-:W-:Y:S01]  /*4100*/  IADD3 R13, P5, PT, R9, R12, RZ ;  /* 0x0000000c090d7210 */ /* 0x000fe20007fbe0ff */
[C---:B------:R-:W-:Y:S01]  /*4110*/  IMAD.WIDE.U32 R48, R94.reuse, R139, RZ ;  /* 0x0000008b5e307225 */ /* 0x040fe200078e00ff */
[----:B------:R-:W-:Y:S01]  /*4120*/  IADD3.X R11, P4, PT, R11, R40, RZ, P4, !PT ;  /* 0x000000280b0b7210 */ /* 0x000fe2000279e4ff */
[----:B------:R-:W-:Y:S02]  /*4130*/  MOV R12, R8 ;  /* 0x00000008000c7202 */ /* 0x000fe40000000f00 */
[----:B------:R-:W-:Y:S01]  /*4140*/  IMAD.WIDE.U32 R42, R95, R131, RZ ;  /* 0x000000835f2a7225 */ /* 0x000fe200078e00ff */
[----:B------:R-:W-:Y:S02]  /*4150*/  IADD3.X R18, P1, PT, R19, R48, RZ, P1, !PT ;  /* 0x0000003013127210 */ /* 0x000fe40000f3e4ff */
[----:B------:R-:W-:Y:S01]  /*4160*/  IADD3.X R10, P5, PT, R11, R10, RZ, P5, !PT ;  /* 0x0000000a0b0a7210 */ /* 0x000fe20002fbe4ff */
[----:B------:R-:W-:Y:S01]  /*4170*/  IMAD.WIDE.U32 R44, R94, R135, RZ ;  /* 0x000000875e2c7225 */ /* 0x000fe200078e00ff */
[----:B------:R-:W-:-:S03]  /*4180*/  IADD3.X R41, P4, PT, R41, R42, RZ, P4, !PT ;  /* 0x0000002a29297210 */ /* 0x000fc6000279e4ff */
[----:B------:R-:W-:Y:S01]  /*4190*/  IMAD.WIDE.U32 R50, R95, R139, RZ ;  /* 0x0000008b5f327225 */ /* 0x000fe200078e00ff */
[----:B------:R-:W-:-:S03]  /*41a0*/  IADD3.X R14, P0, PT, R15, R44, RZ, P0, !PT ;  /* 0x0000002c0f0e7210 */ /* 0x000fc6000071e4ff */
        /* <DEDUP_REMOVED lines=61> */
[----:B------:R-:W-:Y:S02]  /*4580*/  IADD3.X R22, PT, PT, RZ, R131, RZ, P4, !PT ;  /* 0x00000083ff167210 */ /* 0x000fe400027fe4ff */
[----:B------:R-:W-:Y:S01]  /*4590*/  IADD3.X R21, P5, PT, R128, R103, RZ, P5, !PT ;  /* 0x0000006780157210 */ /* 0x000fe20002fbe4ff */
[----:B------:R-:W-:Y:S01]  /*45a0*/  IMAD.WIDE.U32 R56, R94, R147, RZ ;  /* 0x000000935e387225 */ /* 0x000fe200078e00ff */
[----:B------:R-:W-:Y:S02]  /*45b0*/  IADD3.X R43, PT, PT, RZ, RZ, R143, P2, P3 ;  /* 0x000000ffff2b7210 */ /* 0x000fe400017e648f */
[----:B------:R-:W-:Y:S01]  /*45c0*/  IADD3.X R22, P5, PT, R22, R23, RZ, P5, !PT ;  /* 0x0000001716167210 */ /* 0x000fe20002fbe4ff */
[----:B------:R-:W-:-:S02]  /*45d0*/  IMAD.WIDE.U32 R58, R95, R147, RZ ;  /* 0x000000935f3a7225 */ /* 0x000fc400078e00ff */
[----:B------:R-:W-:Y:S02]  /*45e0*/  IADD.64.X R14, P4, R20, R42, P1 ;  /* 0x0000002a140e7235 */ /* 0x000fe40000880600 */
[-C--:B------:R-:W-:Y:S01]  /*45f0*/  IMAD.WIDE.U32 R32, R38, R155.reuse, RZ ;  /* 0x0000009b26207225 */ /* 0x080fe200078e00ff */
[----:B------:R-:W-:Y:S02]  /*4600*/  IADD3.X R23, PT, PT, RZ, RZ, R135, P5, P0 ;  /* 0x000000ffff177210 */ /* 0x000fe40002fe0487 */
[----:B------:R-:W-:Y:S01]  /*4610*/  IADD3 R25, P5, PT, R25, R26, RZ ;  /* 0x0000001a19197210 */ /* 0x000fe20007fbe0ff */
[----:B------:R-:W-:Y:S02]  /*4620*/  IMAD.WIDE.U32 R34, R39, R155, RZ ;  /* 0x0000009b27227225 */ /* 0x000fe400078e00ff */
[----:B------:R-:W-:Y:S02]  /*4630*/  IADD.64.X R20, RZ, R22, P4 ;  /* 0x00000016ff147235 */ /* 0x000fe400020e0600 */
[----:B------:R-:W-:Y:S01]  /*4640*/  IMAD.WIDE.U32 R112, R126, R147, RZ ;  /* 0x000000937e707225 */ /* 0x000fe200078e00ff */
[----:B------:R-:W-:-:S02]  /*4650*/  IADD3.X R22, P5, PT, R27, R56, RZ, P5, !PT ;  /* 0x000000381b167210 */ /* 0x000fc40002fbe4ff */
[----:B------:R-:W-:Y:S01]  /*4660*/  IADD3 R33, P2, PT, R33, R34, RZ ;  /* 0x0000002221217210 */ /* 0x000fe20007f5e0ff */
[----:B------:R-:W-:Y:S01]  /*4670*/  IMAD.WIDE.U32 R28, R38, R151, RZ ;  /* 0x00000097261c7225 */ /* 0x000fe200078e00ff */
[----:B------:R-:W-:-:S03]  /*4680*/  IADD3.X R56, P5, PT, R57, R58, RZ, P5, !PT ;  /* 0x0000003a39387210 */ /* 0x000fc60002fbe4ff */
[----:B------:R-:W-:Y:S01]  /*4690*/  IMAD.WIDE.U32 R30, R39, R151, RZ ;  /* 0x00000097271e7225 */ /* 0x000fe200078e00ff */
[----:B------:R-:W-:Y:S02]  /*46a0*/  IADD3.X R26, P5, PT, R59, R112, RZ, P5, !PT ;  /* 0x000000703b1a7210 */ /* 0x000fe40002fbe4ff */
[----:B------:R-:W-:Y:S01]  /*46b0*/  IADD3 R25, P0, PT, R25, R28, RZ ;  /* 0x0000001c19197210 */ /* 0x000fe20007f1e0ff */
        /* <DEDUP_REMOVED lines=22> */
[----:B------:R-:W-:Y:S01]  /*4820*/  IADD3.X R120, P2, PT, R121, R122, RZ, P2, !PT ;  /* 0x0000007a79787210 */ /* 0x000fe2000175e4ff */
[----:B------:R-:W-:Y:S02]  /*4830*/  IADD.64 RZ, P5, R10, R24 ;  /* 0x000000180aff7235 */ /* 0x000fe400078a0200 */
[----:B------:R-:W-:Y:S01]  /*4840*/  IMAD.WIDE.U32 R38, R39, R165, RZ ;  /* 0x000000a527267225 */ /* 0x000fe200078e00ff */
[----:B------:R-:W-:Y:S01]  /*4850*/  IADD3 R33, P4, PT, R33, R36, RZ ;  /* 0x0000002421217210 */ /* 0x000fe20007f9e0ff */
[----:B------:R-:W-:-:S02]  /*4860*/  IADD.64 R10, R10, R24 ;  /* 0x000000180a0a7235 */ /* 0x000fc400078e0200 */
[----:B------:R-:W-:Y:S01]  /*4870*/  IMAD.WIDE.U32 R116, R126, R151, RZ ;  /* 0x000000977e747225 */ /* 0x000fe200078e00ff */
[----:B------:R-:W-:Y:S01]  /*4880*/  IADD3 R37, P3, PT, R37, R38, RZ ;  /* 0x0000002625257210 */ /* 0x000fe20007f7e0ff */
        /* <DEDUP_REMOVED lines=14> */
[----:B------:R-:W-:Y:S01]  /*4970*/  IADD3.X R152, P2, PT, R153, R154, RZ, P2, !PT ;  /* 0x0000009a99987210 */ /* 0x000fe2000175e4ff */
[----:B------:R-:W-:Y:S02]  /*4980*/  IADD.64.X R14, P5, R14, R26, P5 ;  /* 0x0000001a0e0e7235 */ /* 0x000fe400028a0600 */
[----:B------:R-:W-:Y:S01]  /*4990*/  IMAD.WIDE.U32 R148, R158, R151, RZ ;  /* 0x000000979e947225 */ /* 0x000fe200078e00ff */
[----:B------:R-:W-:-:S02]  /*49a0*/  IADD3.X R35, P3, PT, R93, R94, RZ, P3, !PT ;  /* 0x0000005e5d237210 */ /* 0x000fc40001f7e4ff */
[----:B------:R-:W-:Y:S01]  /*49b0*/  IADD3.X R28, P0, PT, R28, R29, RZ, P0, !PT ;  /* 0x0000001d1c1c7210 */ /* 0x000fe2000071e4ff */
[----:B------:R-:W-:Y:S01]  /*49c0*/  IMAD.WIDE.U32 R124, R126, R165, RZ ;  /* 0x000000a57e7c7225 */ /* 0x000fe200078e00ff */
[----:B------:R-:W-:Y:S02]  /*49d0*/  IADD3.X R119, P1, PT, R119, R148, RZ, P1, !PT ;  /* 0x0000009477777210 */ /* 0x000fe40000f3e4ff */
[----:B------:R-:W-:Y:S01]  /*49e0*/  IADD3.X R154, PT, PT, RZ, R155, RZ, P2, !PT ;  /* 0x0000009bff9a7210 */ /* 0x000fe200017fe4ff */
[----:B------:R-:W-:Y:S01]  /*49f0*/  IMAD.WIDE.U32 R150, R159, R151, RZ ;  /* 0x000000979f967225 */ /* 0x000fe200078e00ff */
[CC--:B------:R-:W-:Y:S02]  /*4a00*/  IADD.64 RZ, P2, R22.reuse, R32.reuse ;  /* 0x0000002016ff7235 */ /* 0x0c0fe40007840200 */
        /* <DEDUP_REMOVED lines=10> */
[----:B------:R-:W-:Y:S02]  /*4ab0*/  IADD.64.X R20, P5, R20, R28, P5 ;  /* 0x0000001c14147235 */ /* 0x000fe400028a0600 */
[----:B------:R-:W-:Y:S01]  /*4ac0*/  IMAD.WIDE.U32 R26, R30, 0x3d1, RZ ;  /* 0x000003d11e1a7825 */ /* 0x000fe200078e00ff */
[----:B------:R-:W-:Y:S01]  /*4ad0*/  IADD3.X R37, P3, PT, R125, R126, RZ, P3, !PT ;  /* 0x0000007e7d257210 */ /* 0x000fe20001f7e4ff */
[----:B------:R-:W-:-:S02]  /*4ae0*/  IADD.64.X R20, P2, R20, R34, P2 ;  /* 0x0000002214147235 */ /* 0x000fc40001040600 */
[----:B------:R-:W-:Y:S01]  /*4af0*/  IMAD.WIDE.U32 R28, R31, 0x3d1, RZ ;  /* 0x000003d11f1c7825 */ /* 0x000fe200078e00ff */
[----:B------:R-:W-:Y:S02]  /*4b00*/  IADD3.X R8, P0, PT, R146, R149, RZ, P0, !PT ;  /* 0x0000009592087210 */ /* 0x000fe4000071e4ff */
[----:B------:R-:W-:Y:S01]  /*4b10*/  IADD3.X R127, P3, PT, R127, R156, RZ, P3, !PT ;  /* 0x0000009c7f7f7210 */ /* 0x000fe20001f7e4ff */
[----:B------:R-:W-:Y:S01]  /*4b20*/  IMAD.WIDE.U32 R34, R20, 0x3d1, RZ ;  /* 0x000003d114227825 */ /* 0x000fe200078e00ff */
[----:B------:R-:W-:Y:S02]  /*4b30*/  IADD3.X R36, P4, PT, R36, R37, RZ, P4, !PT ;  /* 0x0000002524247210 */ /* 0x000fe4000279e4ff */
[----:B------:R-:W-:Y:S02]  /*4b40*/  IADD3.X R9, PT, PT, RZ, RZ, R151, P0, P1 ;  /* 0x000000ffff097210 */ /* 0x000fe400007e2497 */
[----:B------:R-:W-:Y:S02]  /*4b50*/  IADD3.X R157, P3, PT, R157, R158, RZ, P3, !PT ;  /* 0x0000009e9d9d7210 */ /* 0x000fe40001f7e4ff */
[----:B------:R-:W-:Y:S01]  /*4b60*/  IADD3.X R37, P4, PT, R152, R127, RZ, P4, !PT ;  /* 0x0000007f98257210 */ /* 0x000fe2000279e4ff */
[----:B------:R-:W-:-:S03]  /*4b70*/  IADD.64.X R8, RZ, R8, P5 ;  /* 0x00000008ff087235 */ /* 0x000fc600028e0600 */
[----:B------:R-:W-:Y:S01]  /*4b80*/  IADD3 R27, P0, PT, R27, R28, RZ ;  /* 0x0000001c1b1b7210 */ /* 0x000fe20007f1e0ff */
[----:B------:R-:W-:-:S03]  /*4b90*/  IADD.64.X R8, P2, R8, R36, P2 ;  /* 0x0000002408087235 */ /* 0x000fc60001040600 */
[----:B------:R-:W-:Y:S02]  /*4ba0*/  IADD3.X R14, P4, PT, R154, R157, RZ, P4, !PT ;  /* 0x0000009d9a0e7210 */ /* 0x000fe4000279e4ff */
[----:B------:R-:W-:Y:S01]  /*4bb0*/  IADD3.X R39, P0, PT, R29, R34, RZ, P0, !PT ;  /* 0x000000221d277210 */ /* 0x000fe2000071e4ff */
[----:B------:R-:W-:Y:S01]  /*4bc0*/  IMAD.WIDE.U32 R28, R21, 0x3d1, RZ ;  /* 0x000003d1151c7825 */ /* 0x000fe200078e00ff */
[----:B------:R-:W-:Y:S02]  /*4bd0*/  IADD3 R27, P1, PT, R30, R27, RZ ;  /* 0x0000001b1e1b7210 */ /* 0x000fe40007f3e0ff */
[----:B------:R-:W-:Y:S02]  /*4be0*/  IADD3.X R15, PT, PT, RZ, RZ, R159, P4, P3 ;  /* 0x000000ffff0f7210 */ /* 0x000fe400027e649f */
[----:B------:R-:W-:Y:S01]  /*4bf0*/  IADD3.X R36, P1, PT, R31, R39, RZ, P1, !PT ;  /* 0x000000271f247210 */ /* 0x000fe20000f3e4ff */
[----:B------:R-:W-:Y:S01]  /*4c00*/  IMAD.WIDE.U32 R30, R8, 0x3d1, RZ ;  /* 0x000003d1081e7825 */ /* 0x000fe200078e00ff */
[----:B------:R-:W-:Y:S01]  /*4c10*/  IADD3.X R37, P0, PT, R35, R28, RZ, P0, !PT ;  /* 0x0000001c23257210 */ /* 0x000fe2000071e4ff */
[----:B------:R-:W-:-:S02]  /*4c20*/  IADD.64.X R14, RZ, R14, P2 ;  /* 0x0000000eff0e7235 */ /* 0x000fc400010e0600 */
[----:B------:R-:W-:Y:S01]  /*4c30*/  IMAD.WIDE.U32 R34, R9, 0x3d1, RZ ;  /* 0x000003d109227825 */ /* 0x000fe200078e00ff */
[----:B------:R-:W-:Y:S01]  /*4c40*/  IADD3.X R39, P0, PT, R29, R30, RZ, P0, !PT ;  /* 0x0000001e1d277210 */ /* 0x000fe2000071e4ff */
[----:B------:R-:W-:Y:S02]  /*4c50*/  IADD.64 RZ, P2, R16, R26 ;  /* 0x0000001a10ff7235 */ /* 0x000fe40007840200 */
[----:B------:R-:W-:Y:S01]  /*4c60*/  IMAD.WIDE.U32 R28, R14, 0x3d1, RZ ;  /* 0x000003d10e1c7825 */ /* 0x000fe200078e00ff */
[----:B------:R-:W-:Y:S01]  /*4c70*/  IADD3.X R37, P1, PT, R20, R37, RZ, P1, !PT ;  /* 0x0000002514257210 */ /* 0x000fe20000f3e4ff */
[----:B------:R-:W-:-:S03]  /*4c80*/  IADD.64 R16, R16, R26 ;  /* 0x0000001a10107235 */ /* 0x000fc600078e0200 */
[----:B------:R-:W-:Y:S01]  /*4c90*/  IADD3.X R31, P0, PT, R31, R34, RZ, P0, !PT ;  /* 0x000000221f1f7210 */ /* 0x000fe2000071e4ff */
[----:B------:R-:W-:-:S03]  /*4ca0*/  IADD.64.X R12, P2, R12, R36, P2 ;  /* 0x000000240c0c7235 */ /* 0x000fc60001040600 */
[----:B------:R-:W-:Y:S01]  /*4cb0*/  IADD3.X R30, P1, PT, R21, R39, RZ, P1, !PT ;  /* 0x00000027151e7210 */ /* 0x000fe20000f3e4ff */
[----:B------:R-:W-:Y:S01]  /*4cc0*/  IMAD.WIDE.U32 R20, R15, 0x3d1, RZ ;  /* 0x000003d10f147825 */ /* 0x000fe200078e00ff */
        /* <DEDUP_REMOVED lines=8> */
[----:B------:R-:W-:Y:S02]  /*4d50*/  IADD.64.X R24, P2, R22, R8, P2 ;  /* 0x0000000816187235 */ /* 0x000fe40001040600 */
[----:B------:R-:W0:Y:S02]  /*4d60*/  LDC.64 R20, c[0x0][0x380] ;  /* 0x0000e000ff147b82 */ /* 0x000e240000000a00 */
        /* <DEDUP_REMOVED lines=8> */
[----:B------:R-:W-:-:S04]  /*4df0*/  IADD.64 R90, R16, R8 ;  /* 0x00000008105a7235 */ /* 0x000fc800078e0200 */
[----:B------:R-:W-:Y:S01]  /*4e00*/  SEL R49, RZ, 0x1, !P0 ;  /* 0x00000001ff317807 */ /* 0x000fe20004000000 */
[----:B------:R-:W-:Y:S02]  /*4e10*/  IADD.64 RZ, P0, R16, R8 ;  /* 0x0000000810ff7235 */ /* 0x000fe40007800200 */
[----:B------:R-:W-:Y:S02]  /*4e20*/  IMAD R9, R4, 0xc, RZ ;  /* 0x0000000c04097824 */ /* 0x000fe400078e02ff */
[----:B------:R-:W-:Y:S02]  /*4e30*/  IMAD.WIDE.U32 R16, R91, R90, RZ ;  /* 0x0000005a5b107225 */ /* 0x000fe400078e00ff */
[----:B------:R-:W-:Y:S02]  /*4e40*/  IADD.64.X R48, P2, R12, R48, P0 ;  /* 0x000000300c307235 */ /* 0x000fe40000040600 */
[----:B0-----:R-:W-:-:S04]  /*4e50*/  IMAD.WIDE.U32 R8, R9, 0x8, R20 ;  /* 0x0000000809087825 */ /* 0x001fc800078e0014 */
[-C--:B------:R-:W-:Y:S01]  /*4e60*/  IMAD.WIDE.U32 R18, R90, R90.reuse, RZ ;  /* 0x0000005a5a127225 */ /* 0x080fe200078e00ff */
[----:B------:R0:W5:Y:S03]  /*4e70*/  LDG.E.64 R10, desc[UR4][R8.64+0x40] ;  /* 0x00004004080a7981 */ /* 0x000166000c1e1b00 */
[----:B------:R-:W-:Y:S01]  /*4e80*/  IMAD.WIDE.U32 R20, R48, R90, RZ ;  /* 0x0000005a30147225 */ /* 0x000fe200078e00ff */
[----:B------:R0:W5:Y:S01]  /*4e90*/  LDG.E.64 R12, desc[UR4][R8.64+0x48] ;  /* 0x00004804080c7981 */ /* 0x000162000c1e1b00 */
[----:B------:R-:W-:-:S03]  /*4ea0*/  IADD3 R19, P0, PT, R16, R19, RZ ;  /* 0x0000001310137210 */ /* 0x000fc60007f1e0ff */
[----:B------:R0:W5:Y:S01]  /*4eb0*/  LDG.E.64 R14, desc[UR4][R8.64+0x50] ;  /* 0x00005004080e7981 */ /* 0x000162000c1e1b00 */
[----:B------:R-:W-:Y:S02]  /*4ec0*/  IADD3 R19, P1, PT, R16, R19, RZ ;  /* 0x0000001310137210 */ /* 0x000fe40007f3e0ff */
[----:B------:R-:W-:Y:S01]  /*4ed0*/  IADD3.X R16, P0, PT, R17, R20, RZ, P0, !PT ;  /* 0x0000001411107210 */ /* 0x000fe2000071e4ff */
[----:B------:R-:W-:-:S03]  /*4ee0*/  IMAD.WIDE.U32 R32, R49, R90, RZ ;  /* 0x0000005a31207225 */ /* 0x000fc600078e00ff */
[----:B------:R-:W-:Y:S01]  /*4ef0*/  IADD3.X R27, P5, PT, R17, R16, RZ, P1, !PT ;  /* 0x00000010111b7210 */ /* 0x000fe20000fbe4ff */
[----:B------:R-:W-:Y:S01]  /*4f00*/  IMAD.WIDE.U32 R16, R91, R91, RZ ;  /* 0x0000005b5b107225 */ /* 0x000fe200078e00ff */
[----:B------:R-:W-:-:S03]  /*4f10*/  IADD.64.X R122, P1, RZ, R30, P2 ;  /* 0x0000001eff7a7235 */ /* 0x000fc60001020600 */
[----:B------:R-:W-:Y:S01]  /*4f20*/  IMAD.WIDE.U32 R28, R48, R91, RZ ;  /* 0x0000005b301c7225 */ /* 0x000fe200078e00ff */
[----:B------:R-:W-:Y:S02]  /*4f30*/  IADD3.X R23, P0, PT, R21, R32, RZ, P0, !PT ;  /* 0x0000002015177210 */ /* 0x000fe4000071e4ff */
[----:B------:R-:W-:Y:S01]  /*4f40*/  IADD3 R31, P2, PT, R16, R27, RZ ;  /* 0x0000001b101f7210 */ /* 0x000fe20007f5e0ff */
[----:B------:R-:W-:Y:S01]  /*4f50*/  IMAD.WIDE.U32 R26, R122, R90, RZ ;  /* 0x0000005a7a1a7225 */ /* 0x000fe200078e00ff */
[----:B------:R-:W-:Y:S02]  /*4f60*/  IADD3.X R23, P5, PT, R28, R23, RZ, P5, !PT ;  /* 0x000000171c177210 */ /* 0x000fe40002fbe4ff */
[----:B------:R-:W-:Y:S02]  /*4f70*/  IADD3 R20, P3, PT, R20, R31, RZ ;  /* 0x0000001f14147210 */ /* 0x000fe40007f7e0ff */
[----:B------:R-:W-:Y:S02]  /*4f80*/  IADD3.X R23, P2, PT, R17, R23, RZ, P2, !PT ;  /* 0x0000001711177210 */ /* 0x000fe4000175e4ff */
[----:B------:R-:W-:Y:S01]  /*4f90*/  IADD3.X R17, P4, PT, R33, R26, RZ, P0, !PT ;  /* 0x0000001a21117210 */ /* 0x000fe2000079e4ff */
[----:B------:R-:W-:Y:S01]  /*4fa0*/  IMAD.WIDE.U32 R36, R49, R91, RZ ;  /* 0x0000005b31247225 */ /* 0x000fe200078e00ff */
[----:B------:R-:W-:-:S02]  /*4fb0*/  IADD3.X R41, P0, PT, R21, R23, RZ, P3, !PT ;  /* 0x0000001715297210 */ /* 0x000fc40001f1e4ff */
[----:B------:R-:W-:Y:S01]  /*4fc0*/  IADD3.X R17, P5, PT, R29, R17, RZ, P5, !PT ;  /* 0x000000111d117210 */ /* 0x000fe20002fbe4ff */
[----:B------:R-:W-:-:S03]  /*4fd0*/  IMAD.WIDE.U32 R22, R123, R90, RZ ;  /* 0x0000005a7b167225 */ /* 0x000fc600078e00ff */
[----:B------:R-:W-:Y:S01]  /*4fe0*/  IADD3.X R39, P2, PT, R36, R17, RZ, P2, !PT ;  /* 0x0000001124277210 */ /* 0x000fe2000175e4ff */
[----:B------:R-:W-:Y:S01]  /*4ff0*/  IMAD.WIDE.U32 R34, R122, R91, RZ ;  /* 0x0000005b7a227225 */ /* 0x000fe200078e00ff */
[----:B------:R-:W-:-:S03]  /*5000*/  IADD.64.X R16, RZ, R24, P1 ;  /* 0x00000018ff107235 */ /* 0x000fc600008e0600 */
[----:B------:R-:W-:Y:S01]  /*5010*/  IADD3.X R21, P4, PT, R27, R22, RZ, P4, !PT ;  /* 0x000000161b157210 */ /* 0x000fe2000279e4ff */
[----:B------:R-:W-:-:S03]  /*5020*/  IMAD.WIDE.U32 R30, R48, R48, RZ ;  /* 0x00000030301e7225 */ /* 0x000fc600078e00ff */
[----:B------:R-:W-:Y:S01]  /*5030*/  IADD3.X R21, P5, PT, R34, R21, RZ, P5, !PT ;  /* 0x0000001522157210 */ /* 0x000fe20002fbe4ff */
[----:B------:R-:W-:Y:S01]  /*5040*/  IMAD.WIDE.U32 R24, R16, R90, RZ ;  /* 0x0000005a10187225 */ /* 0x000fe200078e00ff */
[----:B------:R-:W-:Y:S02]  /*5050*/  IADD3.X R39, P1, PT, R39, R30, RZ, P0, !PT ;  /* 0x0000001e27277210 */ /* 0x000fe4000073e4ff */
[----:B------:R-:W-:Y:S02]  /*5060*/  IADD3.X R21, P3, PT, R37, R21, RZ, P2, !PT ;  /* 0x0000001525157210 */ /* 0x000fe4000177e4ff */
[----:B------:R-:W-:Y:S02]  /*5070*/  IADD3 R43, P0, PT, R28, R41, RZ ;  /* 0x000000291c2b7210 */ /* 0x000fe40007f1e0ff */
[----:B------:R-:W-:Y:S02]  /*5080*/  IADD3.X R41, P4, PT, R23, R24, RZ, P4, !PT ;  /* 0x0000001817297210 */ /* 0x000fe4000279e4ff */
[----:B------:R-:W-:Y:S01]  /*5090*/  IADD3.X R51, P1, PT, R21, R31, RZ, P1, !PT ;  /* 0x0000001f15337210 */ /* 0x000fe20000f3e4ff */
[----:B------:R-:W-:Y:S01]  /*50a0*/  IMAD.WIDE.U32 R30, R123, R91, RZ ;  /* 0x0000005b7b1e7225 */ /* 0x000fe200078e00ff */
[----:B------:R-:W-:-:S02]  /*50b0*/  IADD3.X R47, P0, PT, R29, R39, RZ, P0, !PT ;  /* 0x000000271d2f7210 */ /* 0x000fc4000071e4ff */
[----:B------:R-:W-:Y:S01]  /*50c0*/  IADD3 R21, P2, PT, R32, R43, RZ ;  /* 0x0000002b20157210 */ /* 0x000fe20007f5e0ff */
        /* <DEDUP_REMOVED lines=9> */
[----:B------:R-:W-:Y:S02]  /*5160*/  IADD3.X R47, P1, PT, R42, R47, RZ, P1, !PT ;  /* 0x0000002f2a2f7210 */ /* 0x000fe40000f3e4ff */
[----:B------:R-:W-:Y:S02]  /*5170*/  IADD3.X R41, P5, PT, R32, R41, RZ, P5, !PT ;  /* 0x0000002920297210 */ /* 0x000fe40002fbe4ff */
[----:B------:R-:W-:Y:S02]  /*5180*/  IADD3.X R45, PT, PT, RZ, R29, RZ, P4, !PT ;  /* 0x0000001dff2d7210 */ /* 0x000fe400027fe4ff */
[----:B------:R-:W-:Y:S02]  /*5190*/  IADD3.X R51, P2, PT, R38, R51, RZ, P2, !PT ;  /* 0x0000003326337210 */ /* 0x000fe4000175e4ff */
[----:B------:R-:W-:-:S02]  /*51a0*/  IADD3.X R47, P0, PT, R39, R47, RZ, P0, !PT ;  /* 0x0000002f272f7210 */ /* 0x000fc4000071e4ff */
[----:B------:R-:W-:Y:S02]  /*51b0*/  IADD3 R57, P4, PT, R36, R53, RZ ;  /* 0x0000003524397210 */ /* 0x000fe40007f9e0ff */
        /* <DEDUP_REMOVED lines=11> */
[----:B------:R-:W-:Y:S01]  /*5270*/  SEL R51, RZ, 0x1, !P5 ;  /* 0x00000001ff337807 */ /* 0x000fe20006800000 */
[----:B------:R-:W-:Y:S02]  /*5280*/  IADD3.X R53, P2, PT, R46, R53, RZ, P2, !PT ;  /* 0x000000352e357210 */ /* 0x000fe4000175e4ff */
[----:B------:R-:W-:Y:S02]  /*5290*/  IADD3 R26, P5, PT, R26, R57, RZ ;  /* 0x000000391a1a7210 */ /* 0x000fe40007fbe0ff */
[----:B------:R-:W-:Y:S02]  /*52a0*/  IADD3.X R45, P3, PT, R36, R45, RZ, P3, !PT ;  /* 0x0000002d242d7210 */ /* 0x000fe40001f7e4ff */
[----:B------:R-:W-:Y:S01]  /*52b0*/  IADD3.X R53, P4, PT, R41, R53, RZ, P4, !PT ;  /* 0x0000003529357210 */ /* 0x000fe2000279e4ff */
[----:B------:R-:W-:Y:S01]  /*52c0*/  IMAD.WIDE.U32 R40, R16, R48, RZ ;  /* 0x0000003010287225 */ /* 0x000fe200078e00ff */
[----:B------:R-:W-:-:S02]  /*52d0*/  IADD3.X R59, P5, PT, R27, R59, RZ, P5, !PT ;  /* 0x0000003b1b3b7210 */ /* 0x000fc40002fbe4ff */
[----:B------:R-:W-:Y:S02]  /*52e0*/  IADD3.X R51, P3, PT, R37, R51, RZ, P3, !PT ;  /* 0x0000003325337210 */ /* 0x000fe40001f7e4ff */
[----:B------:R-:W-:Y:S02]  /*52f0*/  IADD3.X R55, P5, PT, R42, R55, RZ, P5, !PT ;  /* 0x000000372a377210 */ /* 0x000fe40002fbe4ff */
[----:B------:R-:W-:Y:S01]  /*5300*/  IADD3.X R27, P1, PT, R40, R45, RZ, P1, !PT ;  /* 0x0000002d281b7210 */ /* 0x000fe20000f3e4ff */
[----:B------:R-:W-:Y:S01]  /*5310*/  SEL R4, RZ, 0x1, !P3 ;  /* 0x00000001ff047807 */ /* 0x000fe20005800000 */
[----:B------:R-:W-:Y:S02]  /*5320*/  IADD3 R61, P3, PT, R34, R59, RZ ;  /* 0x0000003b223d7210 */ /* 0x000fe40007f7e0ff */
[----:B------:R-:W-:Y:S02]  /*5330*/  IADD3.X R59, P5, PT, R43, R53, RZ, P5, !PT ;  /* 0x000000352b3b7210 */ /* 0x000fe40002fbe4ff */
[----:B------:R-:W-:Y:S01]  /*5340*/  IADD3.X R43, P0, PT, R39, R27, RZ, P0, !PT ;  /* 0x0000001b272b7210 */ /* 0x000fe2000071e4ff */
[----:B------:R-:W-:Y:S01]  /*5350*/  IMAD.WIDE.U32 R44, R123, R49, RZ ;  /* 0x000000317b2c7225 */ /* 0x000fe200078e00ff */
[----:B------:R-:W-:-:S02]  /*5360*/  IADD3.X R63, P3, PT, R35, R55, RZ, P3, !PT ;  /* 0x00000037233f7210 */ /* 0x000fc40001f7e4ff */
        /* <DEDUP_REMOVED lines=8> */
[----:B------:R-:W-:-:S02]  /*53f0*/  IADD3 R27, P1, PT, R22, R61, RZ ;  /* 0x0000003d161b7210 */ /* 0x000fc40007f3e0ff */
[----:B------:R-:W-:Y:S02]  /*5400*/  IADD3.X R59, P3, PT, R46, R59, RZ, P3, !PT ;  /* 0x0000003b2e3b7210 */ /* 0x000fe40001f7e4ff */
[----:B------:R-:W-:Y:S02]  /*5410*/  IADD3.X R55, P2, PT, R42, R55, RZ, P2, !PT ;  /* 0x000000372a377210 */ /* 0x000fe4000175e4ff */
[----:B------:R-:W-:Y:S02]  /*5420*/  IADD3.X R57, P5, PT, R57, R50, RZ, P5, !PT ;  /* 0x0000003239397210 */ /* 0x000fe40002fbe4ff */
[----:B------:R-:W-:Y:S02]  /*5430*/  IADD3.X R63, P1, PT, R23, R63, RZ, P1, !PT ;  /* 0x0000003f173f7210 */ /* 0x000fe40000f3e4ff */
[----:B------:R-:W-:Y:S02]  /*5440*/  IADD3.X R23, P0, PT, R35, R53, RZ, P0, !PT ;  /* 0x0000003523177210 */ /* 0x000fe4000071e4ff */
[----:B------:R-:W-:-:S02]  /*5450*/  IADD3.X R55, P4, PT, R45, R55, RZ, P4, !PT ;  /* 0x000000372d377210 */ /* 0x000fc4000279e4ff */
[----:B------:R-:W-:Y:S01]  /*5460*/  IADD3.X R57, P3, PT, R47, R57, RZ, P3, !PT ;  /* 0x000000392f397210 */ /* 0x000fe20001f7e4ff */
[----:B------:R-:W-:Y:S01]  /*5470*/  IMAD.WIDE.U32 R46, R17, R49, RZ ;  /* 0x00000031112e7225 */ /* 0x000fe200078e00ff */
[----:B------:R-:W-:Y:S02]  /*5480*/  IADD3.X R23, P2, PT, R43, R23, RZ, P2, !PT ;  /* 0x000000172b177210 */ /* 0x000fe4000175e4ff */
[----:B------:R-:W-:Y:S01]  /*5490*/  IADD3.X R55, P5, PT, R55, R51, RZ, P5, !PT ;  /* 0x0000003337377210 */ /* 0x000fe20002fbe4ff */
[----:B------:R-:W-:Y:S01]  /*54a0*/  IMAD.WIDE.U32 R50, R16, R122, RZ ;  /* 0x0000007a10327225 */ /* 0x000fe200078e00ff */
[----:B------:R-:W-:Y:S01]  /*54b0*/  SEL R4, RZ, 0x1, !P0 ;  /* 0x00000001ff047807 */ /* 0x000fe20004000000 */
[----:B------:R-:W-:Y:S02]  /*54c0*/  IADD3.X R59, P1, PT, R38, R59, RZ, P1, !PT ;  /* 0x0000003b263b7210 */ /* 0x000fe40000f3e4ff */
[----:B------:R-:W-:Y:S02]  /*54d0*/  IADD3 R63, P0, PT, R30, R63, RZ ;  /* 0x0000003f1e3f7210 */ /* 0x000fe40007f1e0ff */
[----:B------:R-:W-:-:S02]  /*54e0*/  IADD3.X R23, P4, PT, R46, R23, RZ, P4, !PT ;  /* 0x000000172e177210 */ /* 0x000fc4000279e4ff */
[----:B------:R-:W-:Y:S01]  /*54f0*/  IADD3.X R59, P0, PT, R31, R59, RZ, P0, !PT ;  /* 0x0000003b1f3b7210 */ /* 0x000fe2000071e4ff */
[----:B------:R-:W-:Y:S01]  /*5500*/  IMAD.WIDE.U32 R52, R123, R122, RZ ;  /* 0x0000007a7b347225 */ /* 0x000fe200078e00ff */
[----:B------:R-:W-:Y:S02]  /*5510*/  IADD3.X R31, P5, PT, R50, R23, RZ, P5, !PT ;  /* 0x00000017321f7210 */ /* 0x000fe40002fbe4ff */
[----:B------:R-:W-:Y:S02]  /*5520*/  IADD3.X R23, PT, PT, RZ, R4, RZ, P2, !PT ;  /* 0x00000004ff177210 */ /* 0x000fe400017fe4ff */
[----:B------:R-:W-:Y:S02]  /*5530*/  IADD3.X R57, P1, PT, R39, R57, RZ, P1, !PT ;  /* 0x0000003927397210 */ /* 0x000fe40000f3e4ff */
[----:B------:R-:W-:Y:S02]  /*5540*/  IADD3 R22, P2, PT, R24, R63, RZ ;  /* 0x0000003f18167210 */ /* 0x000fe40007f5e0ff */
[----:B------:R-:W-:-:S02]  /*5550*/  IADD3.X R23, P4, PT, R47, R23, RZ, P4, !PT ;  /* 0x000000172f177210 */ /* 0x000fc4000279e4ff */
[----:B------:R-:W-:Y:S02]  /*5560*/  IADD3.X R55, P3, PT, R52, R55, RZ, P3, !PT ;  /* 0x0000003734377210 */ /* 0x000fe40001f7e4ff */
[----:B------:R-:W-:Y:S02]  /*5570*/  IADD3.X R59, P2, PT, R25, R59, RZ, P2, !PT ;  /* 0x0000003b193b7210 */ /* 0x000fe4000175e4ff */
[----:B------:R-:W-:Y:S01]  /*5580*/  IADD3.X R57, P0, PT, R44, R57, RZ, P0, !PT ;  /* 0x000000392c397210 */ /* 0x000fe2000071e4ff */
[----:B------:R-:W-:Y:S01]  /*5590*/  IMAD.WIDE.U32 R24, R17, R122, RZ ;  /* 0x0000007a11187225 */ /* 0x000fe200078e00ff */
[----:B------:R-:W-:Y:S02]  /*55a0*/  IADD3.X R55, P1, PT, R52, R55, RZ, P1, !PT ;  /* 0x0000003734377210 */ /* 0x000fe40000f3e4ff */
[----:B------:R-:W-:Y:S01]  /*55b0*/  IADD3.X R31, P3, PT, R53, R31, RZ, P3, !PT ;  /* 0x0000001f351f7210 */ /* 0x000fe20001f7e4ff */
[----:B------:R-:W-:Y:S01]  /*55c0*/  SEL R4, RZ, 0x1, !P4 ;  /* 0x00000001ff047807 */ /* 0x000fe20006000000 */
[----:B------:R-:W-:-:S02]  /*55d0*/  IADD3.X R57, P4, PT, R40, R57, RZ, P2, !PT ;  /* 0x0000003928397210 */ /* 0x000fc4000179e4ff */
[----:B------:R-:W-:Y:S02]  /*55e0*/  IADD3.X R23, P5, PT, R51, R23, RZ, P5, !PT ;  /* 0x0000001733177210 */ /* 0x000fe40002fbe4ff */
[----:B------:R-:W-:Y:S01]  /*55f0*/  IADD3 R59, P2, PT, R32, R59, RZ ;  /* 0x0000003b203b7210 */ /* 0x000fe20007f5e0ff */
[----:B------:R-:W-:Y:S01]  /*5600*/  IMAD.WIDE.U32 R38, R123, R123, RZ ;  /* 0x0000007b7b267225 */ /* 0x000fe200078e00ff */
[----:B------:R-:W-:Y:S02]  /*5610*/  IADD3.X R53, P1, PT, R53, R31, RZ, P1, !PT ;  /* 0x0000001f35357210 */ /* 0x000fe40000f3e4ff */
[----:B------:R-:W-:Y:S01]  /*5620*/  IADD3.X R23, P3, PT, R24, R23, RZ, P3, !PT ;  /* 0x0000001718177210 */ /* 0x000fe20001f7e4ff */
[----:B------:R-:W-:Y:S01]  /*5630*/  IMAD.WIDE.U32 R30, R16, R123, RZ ;  /* 0x0000007b101e7225 */ /* 0x000fe200078e00ff */
[----:B------:R-:W-:Y:S02]  /*5640*/  IADD3.X R55, P0, PT, R45, R55, RZ, P0, !PT ;  /* 0x000000372d377210 */ /* 0x000fe4000071e4ff */
[----:B------:R-:W-:-:S02]  /*5650*/  IADD3.X R57, P2, PT, R33, R57, RZ, P2, !PT ;  /* 0x0000003921397210 */ /* 0x000fc4000175e4ff */
[----:B------:R-:W-:Y:S02]  /*5660*/  IADD3.X R33, PT, PT, RZ, R4, RZ, P5, !PT ;  /* 0x00000004ff217210 */ /* 0x000fe40002ffe4ff */
[----:B------:R-:W-:Y:S02]  /*5670*/  IADD3.X R45, P1, PT, R30, R23, RZ, P1, !PT ;  /* 0x000000171e2d7210 */ /* 0x000fe40000f3e4ff */
[----:B------:R-:W-:Y:S02]  /*5680*/  IADD3.X R53, P0, PT, R38, R53, RZ, P0, !PT ;  /* 0x0000003526357210 */ /* 0x000fe4000071e4ff */
[----:B------:R-:W-:Y:S02]  /*5690*/  IADD3.X R55, P4, PT, R41, R55, RZ, P4, !PT ;  /* 0x0000003729377210 */ /* 0x000fe4000279e4ff */
[----:B------:R-:W-:Y:S02]  /*56a0*/  IADD3.X R33, P3, PT, R25, R33, RZ, P3, !PT ;  /* 0x0000002119217210 */ /* 0x000fe40001f7e4ff */
[----:B------:R-:W-:-:S02]  /*56b0*/  IADD3 R23, P5, PT, R28, R59, RZ ;  /* 0x0000003b1c177210 */ /* 0x000fc40007fbe0ff */
[----:B------:R-:W-:Y:S02]  /*56c0*/  IADD3.X R45, P0, PT, R39, R45, RZ, P0, !PT ;  /* 0x0000002d272d7210 */ /* 0x000fe4000071e4ff */
[----:B------:R-:W-:Y:S02]  /*56d0*/  IADD3.X R53, P4, PT, R50, R53, RZ, P4, !PT ;  /* 0x0000003532357210 */ /* 0x000fe4000279e4ff */
[----:B------:R-:W-:Y:S01]  /*56e0*/  IADD3.X R57, P5, PT, R29, R57, RZ, P5, !PT ;  /* 0x000000391d397210 */ /* 0x000fe20002fbe4ff */
[----:B------:R-:W-:Y:S01]  /*56f0*/  IMAD.WIDE.U32 R28, R17, R123, RZ ;  /* 0x0000007b111c7225 */ /* 0x000fe200078e00ff */
[----:B------:R-:W-:Y:S01]  /*5700*/  SEL R4, RZ, 0x1, !P3 ;  /* 0x00000001ff047807 */ /* 0x000fe20005800000 */
[----:B------:R-:W-:Y:S02]  /*5710*/  IADD3.X R39, P3, PT, R31, R33, RZ, P1, !PT ;  /* 0x000000211f277210 */ /* 0x000fe40000f7e4ff */
[----:B------:R-:W-:Y:S02]  /*5720*/  IADD3.X R45, P1, PT, R51, R45, RZ, P4, !PT ;  /* 0x0000002d332d7210 */ /* 0x000fe4000273e4ff */
[----:B------:R-:W-:Y:S01]  /*5730*/  IADD3.X R55, P4, PT, R42, R55, RZ, P2, !PT ;  /* 0x000000372a377210 */ /* 0x000fe2000179e4ff */
[----:B------:R-:W-:Y:S01]  /*5740*/  IMAD.WIDE.U32 R32, R16, R16, RZ ;  /* 0x0000001010207225 */ /* 0x000fe200078e00ff */
[----:B------:R-:W-:-:S02]  /*5750*/  IADD3.X R39, P2, PT, R28, R39, RZ, P0, !PT ;  /* 0x000000271c277210 */ /* 0x000fc4000075e4ff */
[----:B------:R-:W-:Y:S02]  /*5760*/  IADD3.X R41, PT, PT, RZ, R4, RZ, P3, !PT ;  /* 0x00000004ff297210 */ /* 0x000fe40001ffe4ff */
[----:B------:R-:W-:Y:S02]  /*5770*/  IADD3.X R53, P0, PT, R43, R53, RZ, P4, !PT ;  /* 0x000000352b357210 */ /* 0x000fe4000271e4ff */
[----:B------:R-:W-:Y:S02]  /*5780*/  IADD3.X R55, P5, PT, R34, R55, RZ, P5, !PT ;  /* 0x0000003722377210 */ /* 0x000fe40002fbe4ff */
[----:B------:R-:W-:Y:S02]  /*5790*/  IADD3 R57, P3, PT, R36, R57, RZ ;  /* 0x0000003924397210 */ /* 0x000fe40007f7e0ff */
[----:B------:R-:W-:Y:S02]  /*57a0*/  IADD3.X R41, P2, PT, R29, R41, RZ, P2, !PT ;  /* 0x000000291d297210 */ /* 0x000fe4000175e4ff */
[----:B------:R-:W-:-:S02]  /*57b0*/  IADD3.X R39, P1, PT, R39, R32, RZ, P1, !PT ;  /* 0x0000002027277210 */ /* 0x000fc40000f3e4ff */
[----:B------:R-:W-:Y:S02]  /*57c0*/  IADD3.X R45, P0, PT, R30, R45, RZ, P0, !PT ;  /* 0x0000002d1e2d7210 */ /* 0x000fe4000071e4ff */
[----:B------:R-:W-:Y:S02]  /*57d0*/  IADD3.X R53, P5, PT, R35, R53, RZ, P5, !PT ;  /* 0x0000003523357210 */ /* 0x000fe40002fbe4ff */
[----:B------:R-:W-:Y:S02]  /*57e0*/  IADD3.X R55, P3, PT, R37, R55, RZ, P3, !PT ;  /* 0x0000003725377210 */ /* 0x000fe40001f7e4ff */
[----:B------:R-:W-:Y:S01]  /*57f0*/  IADD3.X R39, P0, PT, R31, R39, RZ, P0, !PT ;  /* 0x000000271f277210 */ /* 0x000fe2000071e4ff */
[----:B------:R-:W-:Y:S01]  /*5800*/  IMAD.WIDE.U32 R30, R17, R16, RZ ;  /* 0x00000010111e7225 */ /* 0x000fe200078e00ff */
[----:B------:R-:W-:Y:S01]  /*5810*/  IADD3.X R45, P4, PT, R24, R45, RZ, P5, !PT ;  /* 0x0000002d182d7210 */ /* 0x000fe20002f9e4ff */
[----:B------:R-:W-:Y:S01]  /*5820*/  SEL R4, RZ, 0x1, !P2 ;  /* 0x00000001ff047807 */ /* 0x000fe20005000000 */
[----:B------:R-:W-:Y:S01]  /*5830*/  IADD3.X R41, P1, PT, R41, R33, RZ, P1, !PT ;  /* 0x0000002129297210 */ /* 0x000fe20000f3e4ff */
[----:B------:R-:W-:Y:S01]  /*5840*/  IMAD.WIDE.U32 R32, R57, 0x3d1, RZ ;  /* 0x000003d139207825 */ /* 0x000fe200078e00ff */
[----:B------:R-:W-:-:S02]  /*5850*/  IADD3.X R53, P2, PT, R46, R53, RZ, P3, !PT ;  /* 0x000000352e357210 */ /* 0x000fc40001f5e4ff */
[----:B------:R-:W-:Y:S01]  /*5860*/  IADD3.X R39, P4, PT, R25, R39, RZ, P4, !PT ;  /* 0x0000002719277210 */ /* 0x000fe2000279e4ff */
[----:B------:R-:W-:Y:S01]  /*5870*/  IMAD.WIDE.U32 R34, R55, 0x3d1, RZ ;  /* 0x000003d137227825 */ /* 0x000fe200078e00ff */
[----:B------:R-:W-:Y:S02]  /*5880*/  IADD3.X R25, PT, PT, RZ, R4, RZ, P1, !PT ;  /* 0x00000004ff197210 */ /* 0x000fe40000ffe4ff */
[----:B------:R-:W-:Y:S01]  /*5890*/  IADD3.X R41, P0, PT, R30, R41, RZ, P0, !PT ;  /* 0x000000291e297210 */ /* 0x000fe2000071e4ff */
[----:B------:R-:W-:Y:S01]  /*58a0*/  IMAD.WIDE.U32 R36, R53, 0x3d1, RZ ;  /* 0x000003d135247825 */ /* 0x000fe200078e00ff */
[----:B------:R-:W-:Y:S02]  /*58b0*/  IADD3 R4, P3, PT, R33, R34, RZ ;  /* 0x0000002221047210 */ /* 0x000fe40007f7e0ff */
[----:B------:R-:W-:Y:S02]  /*58c0*/  IADD3.X R45, P2, PT, R47, R45, RZ, P2, !PT ;  /* 0x0000002d2f2d7210 */ /* 0x000fe4000175e4ff */
[----:B------:R-:W-:-:S02]  /*58d0*/  IADD3.X R25, P0, PT, R31, R25, RZ, P0, !PT ;  /* 0x000000191f197210 */ /* 0x000fc4000071e4ff */
[----:B------:R-:W-:Y:S02]  /*58e0*/  IADD3.X R41, P4, PT, R30, R41, RZ, P4, !PT ;  /* 0x000000291e297210 */ /* 0x000fe4000279e4ff */
[----:B------:R-:W-:Y:S02]  /*58f0*/  IADD3 R33, P1, PT, R57, R4, RZ ;  /* 0x0000000439217210 */ /* 0x000fe40007f3e0ff */
[----:B------:R-:W-:Y:S02]  /*5900*/  IADD3.X R34, P3, PT, R35, R36, RZ, P3, !PT ;  /* 0x0000002423227210 */ /* 0x000fe40001f7e4ff */
[----:B------:R-:W-:Y:S02]  /*5910*/  IADD3.X R4, P2, PT, R28, R39, RZ, P2, !PT ;  /* 0x000000271c047210 */ /* 0x000fe4000175e4ff */
[----:B------:R-:W-:Y:S01]  /*5920*/  IADD3.X R35, P4, PT, R31, R25, RZ, P4, !PT ;  /* 0x000000191f237210 */ /* 0x000fe2000279e4ff */
[----:B------:R-:W-:Y:S01]  /*5930*/  IMAD.WIDE.U32 R30, R45, 0x3d1, RZ ;  /* 0x000003d12d1e7825 */ /* 0x000fe200078e00ff */
[----:B------:R-:W-:-:S03]  /*5940*/  IADD3.X R41, P2, PT, R29, R41, RZ, P2, !PT ;  /* 0x000000291d297210 */ /* 0x000fc6000175e4ff */
[----:B------:R-:W-:Y:S01]  /*5950*/  IMAD.WIDE.U32 R24, R17, R17, RZ ;  /* 0x0000001111187225 */ /* 0x000fe200078e00ff */
[----:B------:R-:W-:Y:S02]  /*5960*/  IADD3.X R36, P1, PT, R55, R34, RZ, P1, !PT ;  /* 0x0000002237247210 */ /* 0x000fe40000f3e4ff */
[----:B------:R-:W-:Y:S01]  /*5970*/  IADD3.X R30, P3, PT, R37, R30, RZ, P3, !PT ;  /* 0x0000001e251e7210 */ /* 0x000fe20001f7e4ff */
[----:B------:R-:W-:Y:S01]  /*5980*/  IMAD.WIDE.U32 R28, R4, 0x3d1, RZ ;  /* 0x000003d1041c7825 */ /* 0x000fe200078e00ff */
[----:B------:R-:W-:Y:S01]  /*5990*/  SEL R39, RZ, 0x1, !P0 ;  /* 0x00000001ff277807 */ /* 0x000fe20004000000 */
[----:B------:R-:W-:Y:S02]  /*59a0*/  IADD3.X R38, P2, PT, R24, R35, RZ, P2, !PT ;  /* 0x0000002318267210 */ /* 0x000fe4000175e4ff */
[----:B------:R-:W-:Y:S01]  /*59b0*/  IMAD.WIDE.U32 R34, R41, 0x3d1, RZ ;  /* 0x000003d129227825 */ /* 0x000fe200078e00ff */
[----:B------:R-:W-:Y:S02]  /*59c0*/  IADD3.X R28, P3, PT, R31, R28, RZ, P3, !PT ;  /* 0x0000001c1f1c7210 */ /* 0x000fe40001f7e4ff */
[----:B------:R-:W-:-:S02]  /*59d0*/  IADD3.X R37, P1, PT, R53, R30, RZ, P1, !PT ;  /* 0x0000001e35257210 */ /* 0x000fc40000f3e4ff */
[----:B------:R-:W-:Y:S01]  /*59e0*/  IADD3.X R39, PT, PT, R25, RZ, R39, P2, P4 ;  /* 0x000000ff19277210 */ /* 0x000fe200017e8427 */
[----:B------:R-:W-:Y:S01]  /*59f0*/  IMAD.WIDE.U32 R24, R38, 0x3d1, RZ ;  /* 0x000003d126187825 */ /* 0x000fe200078e00ff */
[----:B------:R-:W-:Y:S02]  /*5a00*/  IADD3.X R31, P3, PT, R29, R34, RZ, P3, !PT ;  /* 0x000000221d1f7210 */ /* 0x000fe40001f7e4ff */
[----:B------:R-:W-:Y:S01]  /*5a10*/  IADD3.X R30, P1, PT, R45, R28, RZ, P1, !PT ;  /* 0x0000001c2d1e7210 */ /* 0x000fe20000f3e4ff */
[----:B------:R-:W-:Y:S02]  /*5a20*/  IADD.64 RZ, P0, R18, R32 ;  /* 0x0000002012ff7235 */ /* 0x000fe40007800200 */
[----:B------:R-:W-:Y:S01]  /*5a30*/  IMAD.WIDE.U32 R28, R39, 0x3d1, RZ ;  /* 0x000003d1271c7825 */ /* 0x000fe200078e00ff */
[----:B------:R-:W-:Y:S02]  /*5a40*/  IADD3.X R24, P3, PT, R35, R24, RZ, P3, !PT ;  /* 0x0000001823187210 */ /* 0x000fe40001f7e4ff */
[----:B------:R-:W-:Y:S01]  /*5a50*/  IADD3.X R31, P1, PT, R4, R31, RZ, P1, !PT ;  /* 0x0000001f041f7210 */ /* 0x000fe20000f3e4ff */
[----:B------:R-:W-:-:S03]  /*5a60*/  IADD.64.X R36, P0, R20, R36, P0 ;  /* 0x0000002414247235 */ /* 0x000fc60000000600 */
[----:B------:R-:W-:Y:S02]  /*5a70*/  IADD3.X R25, P3, PT, R25, R28, RZ, P3, !PT ;  /* 0x0000001c19197210 */ /* 0x000fe40001f7e4ff */
[----:B------:R-:W-:Y:S02]  /*5a80*/  IADD3.X R24, P1, PT, R41, R24, RZ, P1, !PT ;  /* 0x0000001829187210 */ /* 0x000fe40000f3e4ff */
[----:B------:R-:W-:Y:S02]  /*5a90*/  IADD3.X R28, PT, PT, RZ, R29, RZ, P3, !PT ;  /* 0x0000001dff1c7210 */ /* 0x000fe40001ffe4ff */
[----:B------:R-:W-:Y:S01]  /*5aa0*/  IADD3.X R25, P1, PT, R38, R25, RZ, P1, !PT ;  /* 0x0000001926197210 */ /* 0x000fe20000f3e4ff */
[----:B------:R-:W-:-:S03]  /*5ab0*/  IADD.64.X R26, P0, R26, R30, P0 ;  /* 0x0000001e1a1a7235 */ /* 0x000fc60000000600 */
[----:B------:R-:W-:-:S03]  /*5ac0*/  IADD3.X R20, P1, PT, R39, R28, RZ, P1, !PT ;  /* 0x0000001c27147210 */ /* 0x000fc60000f3e4ff */
[----:B------:R-:W-:Y:S02]  /*5ad0*/  IADD.64.X R22, P0, R22, R24, P0 ;  /* 0x0000001816167235 */ /* 0x000fe40000000600 */
[----:B------:R-:W-:-:S05]  /*5ae0*/  SEL R21, RZ, 0x1, !P1 ;  /* 0x00000001ff157807 */ /* 0x000fca0004800000 */
[----:B------:R-:W-:-:S06]  /*5af0*/  IADD.64.X R20, RZ, R20, P0 ;  /* 0x00000014ff147235 */ /* 0x000fcc00000e0600 */
[----:B------:R-:W-:-:S04]  /*5b00*/  IMAD.WIDE.U32 R24, R20, 0x3d1, RZ ;  /* 0x000003d114187825 */ /* 0x000fc800078e00ff */
[----:B------:R-:W-:-:S03]  /*5b10*/  IMAD.WIDE.U32 R28, R21, 0x3d1, RZ ;  /* 0x000003d1151c7825 */ /* 0x000fc600078e00ff */
[----:B------:R-:W-:-:S04]  /*5b20*/  IADD3 R25, P0, PT, R25, R28, RZ ;  /* 0x0000001c19197210 */ /* 0x000fc80007f1e0ff */
[----:B------:R-:W-:Y:S02]  /*5b30*/  IADD3.X R29, PT, PT, RZ, R29, RZ, P0, !PT ;  /* 0x0000001dff1d7210 */ /* 0x000fe400007fe4ff */
[----:B------:R-:W-:Y:S01]  /*5b40*/  IADD3 R25, P0, PT, R20, R25, RZ ;  /* 0x0000001914197210 */ /* 0x000fe20007f1e0ff */
[----:B------:R-:W-:-:S03]  /*5b50*/  IADD.64 R18, R18, R32 ;  /* 0x0000002012127235 */ /* 0x000fc600078e0200 */
[----:B------:R-:W-:-:S05]  /*5b60*/  IADD3.X R20, P0, PT, R21, R29, RZ, P0, !PT ;  /* 0x0000001d15147210 */ /* 0x000fca000071e4ff */
[----:B------:R-:W-:Y:S01]  /*5b70*/  SEL R21, RZ, 0x1, !P0 ;  /* 0x00000001ff157807 */ /* 0x000fe20004000000 */
[CC--:B------:R-:W-:Y:S02]  /*5b80*/  IADD.64 RZ, P0, R18.reuse, R24.reuse ;  /* 0x0000001812ff7235 */ /* 0x0c0fe40007800200 */
[----:B------:R-:W-:-:S04]  /*5b90*/  IADD.64 R18, R18, R24 ;  /* 0x0000001812127235 */ /* 0x000fc800078e0200 */
[----:B------:R-:W-:Y:S02]  /*5ba0*/  IADD.64 RZ, P1, -R80, R18 ;  /* 0x0000001250ff7235 */ /* 0x000fe40007820300 */
[----:B------:R-:W-:-:S04]  /*5bb0*/  IADD.64.X R20, P0, R36, R20, P0 ;  /* 0x0000001424147235 */ /* 0x000fc80000000600 */
[----:B------:R-:W-:Y:S02]  /*5bc0*/  IADD.64.X R20, P1, ~R82, R20, P1 ;  /* 0x0000001452147235 */ /* 0x000fe40000820700 */
[----:B------:R-:W-:-:S04]  /*5bd0*/  IADD.64.X R26, P0, RZ, R26, P0 ;  /* 0x0000001aff1a7235 */ /* 0x000fc80000000600 */
[----:B------:R-:W-:Y:S02]  /*5be0*/  IADD.64.X R26, P1, ~R84, R26, P1 ;  /* 0x0000001a541a7235 */ /* 0x000fe40000820700 */
[----:B------:R-:W-:-:S04]  /*5bf0*/  IADD.64.X R22, RZ, R22, P0 ;  /* 0x00000016ff167235 */ /* 0x000fc800000e0600 */
[----:B------:R-:W-:Y:S02]  /*5c00*/  IADD.64.X R22, P1, ~R86, R22, P1 ;  /* 0x0000001656167235 */ /* 0x000fe40000820700 */
[----:B------:R-:W-:Y:S01]  /*5c10*/  BSSY.RECONVERGENT B0, `(.L_x_213) ;  /* 0x0000009000007945 */ /* 0x000fe20003800200 */
[----:B------:R-:W-:-:S11]  /*5c20*/  IADD.64 R24, -R80, R18 ;  /* 0x0000001250187235 */ /* 0x000fd600078e0300 */
[----:B0-----:R-:W-:Y:S05]  /*5c30*/  @P1 BRA `(.L_x_214) ;  /* 0x0000000000181947 */ /* 0x001fea0003800000 */
[----:B------:R-:W-:Y:S02]  /*5c40*/  UMOV.64 UR6, 0xfffffffefffffc2f ;  /* 0xfefffffc2f067482 */ /* 0x000fe40008ffffff */
[C---:B------:R-:W-:Y:S02]  /*5c50*/  IADD.64 RZ, P0, R24.reuse, UR6 ;  /* 0x0000000618ff7c35 */ /* 0x040fe4000f800200 */
[----:B------:R-:W-:-:S04]  /*5c60*/  IADD.64 R24, R24, UR6 ;  /* 0x0000000618187c35 */ /* 0x000fc8000f8e0200 */
[----:B------:R-:W-:-:S06]  /*5c70*/  IADD.64.X R20, P0, R20, -0x1, P0 ;  /* 0xffffffff14147835 */ /* 0x000fcc0000000600 */
[----:B------:R-:W-:-:S06]  /*5c80*/  IADD.64.X R26, P0, R26, -0x1, P0 ;  /* 0xffffffff1a1a7835 */ /* 0x000fcc0000000600 */
[----:B------:R-:W-:-:S08]  /*5c90*/  IADD.64.X R22, R22, -0x1, P0 ;  /* 0xffffffff16167835 */ /* 0x000fd000000e0600 */
.L_x_214:
[----:B------:R-:W-:Y:S05]  /*5ca0*/  BSYNC.RECONVERGENT B0 ;  /* 0x0000000000007941 */ /* 0x000fea0003800200 */
.L_x_213:
        /* <DEDUP_REMOVED lines=13> */
.L_x_216:
[----:B------:R-:W-:Y:S05]  /*5d80*/  BSYNC.RECONVERGENT B0 ;  /* 0x0000000000007941 */ /* 0x000fea0003800200 */
.L_x_215:
        /* <DEDUP_REMOVED lines=13> */
.L_x_218:
[----:B------:R-:W-:Y:S05]  /*5e60*/  BSYNC.RECONVERGENT B0 ;  /* 0x0000000000007941 */ /* 0x000fea0003800200 */
.L_x_217:
        /* <DEDUP_REMOVED lines=9> */
[----:B------:R-:W-:-:S03]  /*5f00*/  IADD3.X R35, P1, PT, R53, R54, RZ, P1, !PT ;  /* 0x0000003635237210 */ /* 0x000fc60000f3e4ff */
[----:B------:R-:W-:-:S04]  /*5f10*/  IMAD.WIDE.U32 R158, R131, R48, RZ ;  /* 0x00000030839e7225 */ /* 0x000fc800078e00ff */
[----:B------:R-:W-:Y:S01]  /*5f20*/  IMAD.WIDE.U32 R56, R139, R90, RZ ;  /* 0x0000005a8b387225 */ /* 0x000fe200078e00ff */
[----:B------:R-:W-:-:S03]  /*5f30*/  IADD3 R165, P4, PT, R165, R158, RZ ;  /* 0x0000009ea5a57210 */ /* 0x000fc60007f9e0ff */
[----:B------:R-:W-:Y:S01]  /*5f40*/  IMAD.WIDE.U32 R156, R138, R48, RZ ;  /* 0x000000308a9c7225 */ /* 0x000fe200078e00ff */
[----:B------:R-:W-:Y:S02]  /*5f50*/  IADD3.X R55, P1, PT, R55, R56, RZ, P1, !PT ;  /* 0x0000003837377210 */ /* 0x000fe40000f3e4ff */
[----:B------:R-:W-:Y:S01]  /*5f60*/  IADD3 R165, P5, PT, R165, R34, RZ ;  /* 0x00000022a5a57210 */ /* 0x000fe20007fbe0ff */
        /* <DEDUP_REMOVED lines=46> */
[----:B------:R-:W-:-:S02]  /*6250*/  IADD.64 RZ, P1, R164, R34 ;  /* 0x00000022a4ff7235 */ /* 0x000fc40007820200 */
        /* <DEDUP_REMOVED lines=13> */
[----:B------:R-:W-:Y:S02]  /*6330*/  IADD.64.X R26, P1, R26, R36, P1 ;  /* 0x000000241a1a7235 */ /* 0x000fe40000820600 */
[-C--:B------:R-:W-:Y:S01]  /*6340*/  IMAD.WIDE.U32 R92, R130, R122.reuse, RZ ;  /* 0x0000007a825c7225 */ /* 0x080fe200078e00ff */
[----:B------:R-:W-:Y:S02]  /*6350*/  IADD3.X R30, P5, PT, R30, R43, RZ, P5, !PT ;  /* 0x0000002b1e1e7210 */ /* 0x000fe40002fbe4ff */
[----:B------:R-:W-:Y:S01]  /*6360*/  IADD3.X R40, P2, PT, R40, R41, RZ, P2, !PT ;  /* 0x0000002928287210 */ /* 0x000fe2000175e4ff */
[----:B------:R-:W-:Y:S01]  /*6370*/  IMAD.WIDE.U32 R94, R131, R122, RZ ;  /* 0x0000007a835e7225 */ /* 0x000fe200078e00ff */
[----:B------:R-:W-:-:S02]  /*6380*/  IADD3.X R47, P0, PT, R47, R48, RZ, P0, !PT ;  /* 0x000000302f2f7210 */ /* 0x000fc4000071e4ff */
[----:B------:R-:W-:Y:S01]  /*6390*/  IADD3.X R32, PT, PT, RZ, R33, RZ, P4, !PT ;  /* 0x00000021ff207210 */ /* 0x000fe200027fe4ff */
[----:B------:R-:W-:Y:S01]  /*63a0*/  IMAD.WIDE.U32 R96, R138, R122, RZ ;  /* 0x0000007a8a607225 */ /* 0x000fe200078e00ff */
[----:B------:R-:W-:Y:S02]  /*63b0*/  IADD3.X R31, P5, PT, R31, R44, RZ, P5, !PT ;  /* 0x0000002c1f1f7210 */ /* 0x000fe40002fbe4ff */
[----:B------:R-:W-:Y:S01]  /*63c0*/  IADD3.X R41, PT, PT, RZ, RZ, R91, P2, P3 ;  /* 0x000000ffff297210 */ /* 0x000fe200017e645b */
[----:B------:R-:W-:Y:S01]  /*63d0*/  IMAD.WIDE.U32 R98, R139, R122, RZ ;  /* 0x0000007a8b627225 */ /* 0x000fe200078e00ff */
[----:B------:R-:W-:-:S03]  /*63e0*/  IADD3.X R32, P5, PT, R32, R47, RZ, P5, !PT ;  /* 0x0000002f20207210 */ /* 0x000fc60002fbe4ff */
[----:B------:R-:W-:Y:S02]  /*63f0*/  IADD.64.X R28, P4, R30, R40, P1 ;  /* 0x000000281e1c7235 */ /* 0x000fe40000880600 */
[----:B------:R-:W-:Y:S01]  /*6400*/  IMAD.WIDE.U32 R124, R130, R16, RZ ;  /* 0x00000010827c7225 */ /* 0x000fe200078e00ff */
        /* <DEDUP_REMOVED lines=16> */
[----:B------:R-:W-:Y:S01]  /*6510*/  IADD3 R125, P4, PT, R125, R128, RZ ;  /* 0x000000807d7d7210 */ /* 0x000fe20007f9e0ff */
        /* <DEDUP_REMOVED lines=53> */
[----:B------:R-:W-:Y:S01]  /*6870*/  IADD3.X R16, PT, PT, RZ, R151, RZ, P2, !PT ;  /* 0x00000097ff107210 */ /* 0x000fe200017fe4ff */
[----:B------:R-:W-:Y:S02]  /*6880*/  IADD.64 RZ, P2, R32, R124 ;  /* 0x0000007c20ff7235 */ /* 0x000fe40007840200 */
[----:B------:R-:W-:Y:S01]  /*6890*/  IMAD.WIDE.U32 R122, R71, R123, RZ ;  /* 0x0000007b477a7225 */ /* 0x000fe200078e00ff */
[----:B------:R-:W-:Y:S01]  /*68a0*/  IADD3.X R119, P1, PT, R119, R120, RZ, P1, !PT ;  /* 0x0000007877777210 */ /* 0x000fe20000f3e4ff */
[----:B------:R-:W-:Y:S02]  /*68b0*/  IADD.64 R32, R32, R124 ;  /* 0x0000007c20207235 */ /* 0x000fe400078e0200 */
[----:B------:R-:W-:-:S03]  /*68c0*/  IADD.64.X R28, P2, R28, R42, P2 ;  /* 0x0000002a1c1c7235 */ /* 0x000fc60001040600 */
[----:B------:R-:W-:Y:S02]  /*68d0*/  IADD3.X R41, P0, PT, R104, R119, RZ, P0, !PT ;  /* 0x0000007768297210 */ /* 0x000fe4000071e4ff */
[----:B------:R-:W-:Y:S01]  /*68e0*/  IADD3.X R121, P1, PT, R121, R122, RZ, P1, !PT ;  /* 0x0000007a79797210 */ /* 0x000fe20000f3e4ff */
[----:B------:R-:W-:Y:S01]  /*68f0*/  IMAD.WIDE.U32 R36, R28, 0x3d1, RZ ;  /* 0x000003d11c247825 */ /* 0x000fe200078e00ff */
[----:B------:R-:W-:Y:S01]  /*6900*/  IADD3.X R46, P4, PT, R46, R47, RZ, P4, !PT ;  /* 0x0000002f2e2e7210 */ /* 0x000fe2000279e4ff */
[----:B------:R-:W-:Y:S02]  /*6910*/  IADD.64.X R30, P5, R30, R40, P5 ;  /* 0x000000281e1e7235 */ /* 0x000fe400028a0600 */
[----:B------:R-:W-:Y:S01]  /*6920*/  IMAD.WIDE.U32 R40, R29, 0x3d1, RZ ;  /* 0x000003d11d287825 */ /* 0x000fe200078e00ff */
[----:B------:R-:W-:Y:S01]  /*6930*/  IADD3.X R26, P0, PT, R106, R121, RZ, P0, !PT ;  /* 0x000000796a1a7210 */ /* 0x000fe2000071e4ff */
[----:B------:R-:W-:-:S03]  /*6940*/  IADD.64.X R30, P2, R30, R44, P2 ;  /* 0x0000002c1e1e7235 */ /* 0x000fc60001040600 */
[----:B------:R-:W-:Y:S02]  /*6950*/  IADD3.X R27, PT, PT, RZ, RZ, R123, P0, P1 ;  /* 0x000000ffff1b7210 */ /* 0x000fe400007e247b */
[----:B------:R-:W-:Y:S01]  /*6960*/  IADD3.X R47, P4, PT, R148, R147, RZ, P4, !PT ;  /* 0x00000093942f7210 */ /* 0x000fe2000279e4ff */
[----:B------:R-:W-:Y:S01]  /*6970*/  IMAD.WIDE.U32 R42, R30, 0x3d1, RZ ;  /* 0x000003d11e2a7825 */ /* 0x000fe200078e00ff */
[----:B------:R-:W-:Y:S01]  /*6980*/  IADD3 R37, P0, PT, R37, R40, RZ ;  /* 0x0000002825257210 */ /* 0x000fe20007f1e0ff */
[----:B------:R-:W-:-:S03]  /*6990*/  IADD.64.X R26, RZ, R26, P5 ;  /* 0x0000001aff1a7235 */ /* 0x000fc600028e0600 */
[----:B------:R-:W-:Y:S01]  /*69a0*/  IADD3.X R16, P4, PT, R16, R153, RZ, P4, !PT ;  /* 0x0000009910107210 */ /* 0x000fe2000279e4ff */
[----:B------:R-:W-:-:S03]  /*69b0*/  IADD.64.X R26, P2, R26, R46, P2 ;  /* 0x0000002e1a1a7235 */ /* 0x000fc60001040600 */
[----:B------:R-:W-:Y:S01]  /*69c0*/  IADD3.X R45, P0, PT, R41, R42, RZ, P0, !PT ;  /* 0x0000002a292d7210 */ /* 0x000fe2000071e4ff */
[----:B------:R-:W-:Y:S01]  /*69d0*/  IMAD.WIDE.U32 R40, R31, 0x3d1, RZ ;  /* 0x000003d11f287825 */ /* 0x000fe200078e00ff */
[----:B------:R-:W-:Y:S02]  /*69e0*/  IADD3.X R17, PT, PT, RZ, RZ, R17, P4, P3 ;  /* 0x000000ffff117210 */ /* 0x000fe400027e6411 */
[----:B------:R-:W-:Y:S02]  /*69f0*/  IADD3 R37, P1, PT, R28, R37, RZ ;  /* 0x000000251c257210 */ /* 0x000fe40007f3e0ff */
[----:B------:R-:W-:Y:S01]  /*6a00*/  IADD3.X R47, P0, PT, R43, R40, RZ, P0, !PT ;  /* 0x000000282b2f7210 */ /* 0x000fe2000071e4ff */
[----:B------:R-:W-:Y:S01]  /*6a10*/  IMAD.WIDE.U32 R42, R26, 0x3d1, RZ ;  /* 0x000003d11a2a7825 */ /* 0x000fe200078e00ff */
        /* <DEDUP_REMOVED lines=10> */
[----:B------:R-:W-:-:S03]  /*6ac0*/  IADD.64.X R34, P2, R34, R44, P2 ;  /* 0x0000002c22227235 */ /* 0x000fc60001040600 */
[----:B------:R-:W-:Y:S01]  /*6ad0*/  IADD3.X R47, P0, PT, R29, R40, RZ, P0, !PT ;  /* 0x000000281d2f7210 */ /* 0x000fe2000071e4ff */
[----:B------:R-:W-:Y:S01]  /*6ae0*/  IMAD.WIDE.U32 R28, R17, 0x3d1, RZ ;  /* 0x000003d1111c7825 */ /* 0x000fe200078e00ff */
[----:B------:R-:W-:-:S04]  /*6af0*/  IADD3.X R31, P1, PT, R26, R43, RZ, P1, !PT ;  /* 0x0000002b1a1f7210 */ /* 0x000fc80000f3e4ff */
[----:B------:R-:W-:Y:S01]  /*6b00*/  IADD3.X R26, P1, PT, R27, R47, RZ, P1, !PT ;  /* 0x0000002f1b1a7210 */ /* 0x000fe20000f3e4ff */
[----:B------:R-:W-:-:S03]  /*6b10*/  IADD.64.X R30, P2, R38, R30, P2 ;  /* 0x0000001e261e7235 */ /* 0x000fc60001040600 */
[----:B------:R-:W-:-:S04]  /*6b20*/  IADD3.X R41, P0, PT, R41, R28, RZ, P0, !PT ;  /* 0x0000001c29297210 */ /* 0x000fc8000071e4ff */
        /* <DEDUP_REMOVED lines=30> */
.L_x_220:
[----:B------:R-:W-:Y:S05]  /*6d10*/  BSYNC.RECONVERGENT B0 ;  /* 0x0000000000007941 */ /* 0x000fea0003800200 */
.L_x_219:
[----:B------:R0:W-:Y:S01]  /*6d20*/  STG.E.64 desc[UR4][R8.64], R24 ;  /* 0x0000001808007986 */ /* 0x0001e2000c101b04 */
[----:B------:R-:W-:Y:S03]  /*6d30*/  BSSY.RECONVERGENT B0, `(.L_x_221) ;  /* 0x0000016000007945 */ /* 0x000fe60003800200 */
[----:B------:R0:W-:Y:S04]  /*6d40*/  STG.E.64 desc[UR4][R8.64+0x8], R18 ;  /* 0x0000081208007986 */ /* 0x0001e8000c101b04 */
[----:B------:R0:W-:Y:S04]  /*6d50*/  STG.E.64 desc[UR4][R8.64+0x10], R20 ;  /* 0x0000101408007986 */ /* 0x0001e8000c101b04 */
[----:B------:R0:W-:Y:S04]  /*6d60*/  STG.E.64 desc[UR4][R8.64+0x18], R22 ;  /* 0x0000181608007986 */ /* 0x0001e8000c101b04 */
[----:B------:R0:W-:Y:S04]  /*6d70*/  STG.E.64 desc[UR4][R8.64+0x20], R28 ;  /* 0x0000201c08007986 */ /* 0x0001e8000c101b04 */
[----:B------:R0:W-:Y:S04]  /*6d80*/  STG.E.64 desc[UR4][R8.64+0x28], R16 ;  /* 0x0000281008007986 */ /* 0x0001e8000c101b04 */
[----:B------:R0:W-:Y:S04]  /*6d90*/  STG.E.64 desc[UR4][R8.64+0x30], R30 ;  /* 0x0000301e08007986 */ /* 0x0001e8000c101b04 */
[----:B------:R0:W-:Y:S01]  /*6da0*/  STG.E.64 desc[UR4][R8.64+0x38], R26 ;  /* 0x0000381a08007986 */ /* 0x0001e2000c101b04 */
[----:B------:R-:W-:Y:S05]  /*6db0*/  @!P6 BRA `(.L_x_222) ;  /* 0x00000000001ce947 */ /* 0x000fea0003800000 */
[----:B0-----:R-:W0:Y:S04]  /*6dc0*/  LDS.128 R16, [R7+0x40] ;  /* 0x0000400007107984 */ /* 0x001e280000000c00 */
[----:B------:R-:W1:Y:S01]  /*6dd0*/  LDS.64 R20, [R7+0x50] ;  /* 0x0000500007147984 */ /* 0x000e620000000a00 */
[CC--:B0----5:R-:W-:Y:S02]  /*6de0*/  IADD.64 RZ, P0, R10.reuse, -R16.reuse ;  /* 0x800000100aff7235 */ /* 0x0e1fe40007800200 */
[----:B------:R-:W-:-:S04]  /*6df0*/  IADD.64 R10, R10, -R16 ;  /* 0x800000100a0a7235 */ /* 0x000fc800078e0200 */
[----:B------:R-:W-:-:S06]  /*6e00*/  IADD.64.X R12, P0, R12, ~R18, P0 ;  /* 0x800000120c0c7235 */ /* 0x000fcc0000000600 */
[----:B-1----:R-:W-:Y:S02]  /*6e10*/  IADD.64.X R14, R14, ~R20, P0 ;  /* 0x800000140e0e7235 */ /* 0x002fe400000e0600 */
[----:B------:R-:W-:Y:S06]  /*6e20*/  BRA `(.L_x_223) ;  /* 0x0000000000187947 */ /* 0x000fec0003800000 */
.L_x_222:
[----:B0-----:R-:W0:Y:S04]  /*6e30*/  LDS.128 R16, [R7+0x40] ;  /* 0x0000400007107984 */ /* 0x001e280000000c00 */
[----:B------:R-:W1:Y:S01]  /*6e40*/  LDS.64 R20, [R7+0x50] ;  /* 0x0000500007147984 */ /* 0x000e620000000a00 */
[CC--:B0----5:R-:W-:Y:S02]  /*6e50*/  IADD.64 RZ, P0, R10.reuse, R16.reuse ;  /* 0x000000100aff7235 */ /* 0x0e1fe40007800200 */
[----:B------:R-:W-:-:S04]  /*6e60*/  IADD.64 R10, R10, R16 ;  /* 0x000000100a0a7235 */ /* 0x000fc800078e0200 */
[----:B------:R-:W-:-:S06]  /*6e70*/  IADD.64.X R12, P0, R12, R18, P0 ;  /* 0x000000120c0c7235 */ /* 0x000fcc0000000600 */
[----:B-1----:R-:W-:-:S08]  /*6e80*/  IADD.64.X R14, R14, R20, P0 ;  /* 0x000000140e0e7235 */ /* 0x002fd000000e0600 */
.L_x_223:
[----:B------:R-:W-:Y:S05]  /*6e90*/  BSYNC.RECONVERGENT B0 ;  /* 0x0000000000007941 */ /* 0x000fea0003800200 */
.L_x_221:
[----:B------:R-:W0:Y:S01]  /*6ea0*/  S2R R7, SR_LANEID ;  /* 0x0000000000077919 */ /* 0x000e220000000000 */
[----:B------:R-:W1:Y:S01]  /*6eb0*/  LDC.64 R16, c[0x0][0x3d8] ;  /* 0x0000f600ff107b82 */ /* 0x000e620000000a00 */
[----:B------:R-:W-:Y:S01]  /*6ec0*/  VOTEU.ANY UR6, UPT, PT ;  /* 0x0000000000067886 */ /* 0x000fe200038e0100 */
[----:B------:R-:W-:Y:S01]  /*6ed0*/  IMAD R5, R5, 0x100, R160 ;  /* 0x0000010005057824 */ /* 0x000fe200078e02a0 */
[----:B------:R-:W0:Y:S01]  /*6ee0*/  FLO.U32 R18, UR6 ;  /* 0x0000000600127d00 */ /* 0x000e2200080e0000 */
[----:B------:R-:W-:Y:S01]  /*6ef0*/  SHF.L.U32 R6, R161, R6, RZ ;  /* 0x00000006a1067219 */ /* 0x000fe200000006ff */
[----:B------:R-:W-:Y:S04]  /*6f00*/  STG.E.64 desc[UR4][R8.64+0x40], R10 ;  /* 0x0000400a08007986 */ /* 0x000fe8000c101b04 */
[----:B------:R-:W-:Y:S01]  /*6f10*/  STG.E.64 desc[UR4][R8.64+0x48], R12 ;  /* 0x0000480c08007986 */ /* 0x000fe2000c101b04 */
[----:B------:R-:W2:Y:S03]  /*6f20*/  POPC R19, UR6 ;  /* 0x0000000600137d09 */ /* 0x000ea60008000000 */
[----:B------:R-:W-:Y:S01]  /*6f30*/  STG.E.64 desc[UR4][R8.64+0x50], R14 ;  /* 0x0000500e08007986 */ /* 0x000fe2000c101b04 */
[----:B-1----:R-:W-:Y:S01]  /*6f40*/  IMAD.WIDE.U32 R4, R5, 0x4, R16 ;  /* 0x0000000405047825 */ /* 0x002fe200078e0010 */
[----:B------:R-:W-:-:S05]  /*6f50*/  LOP3.LUT R17, RZ, R6, RZ, 0x33, !PT ;  /* 0x00000006ff117212 */ /* 0x000fca00078e33ff */
[----:B------:R-:W-:Y:S01]  /*6f60*/  REDG.E.AND.STRONG.GPU desc[UR4][R4.64], R17 ;  /* 0x000000110400798e */ /* 0x000fe2000e92e104 */
[----:B0-----:R-:W-:-:S13]  /*6f70*/  ISETP.EQ.U32.AND P0, PT, R18, R7, PT ;  /* 0x000000071200720c */ /* 0x001fda0003f02070 */
[----:B--2---:R-:W2:Y:S01]  /*6f80*/  @P0 ATOMG.E.ADD.STRONG.GPU PT, R19, desc[UR4][R162.64], R19 ;  /* 0x80000013a21309a8 */ /* 0x004ea200081ef104 */
[----:B------:R-:W0:Y:S03]  /*6f90*/  LDC.64 R6, c[0x0][0x3f8] ;  /* 0x0000fe00ff067b82 */ /* 0x000e260000000a00 */
[----:B0-----:R-:W3:Y:S01]  /*6fa0*/  LDG.E R7, desc[UR4][R6.64] ;  /* 0x0000000406077981 */ /* 0x001ee2000c1e1900 */
[----:B------:R-:W0:Y:S02]  /*6fb0*/  S2R R16, SR_LTMASK ;  /* 0x0000000000107919 */ /* 0x000e240000003900 */
[----:B0-----:R-:W-:-:S04]  /*6fc0*/  LOP3.LUT R16, R16, UR6, RZ, 0xc0, !PT ;  /* 0x0000000610107c12 */ /* 0x001fc8000f8ec0ff */
[----:B------:R-:W0:Y:S01]  /*6fd0*/  POPC R21, R16 ;  /* 0x0000001000157309 */ /* 0x000e220000000000 */
[----:B--2---:R-:W0:Y:S02]  /*6fe0*/  SHFL.IDX PT, R18, R19, R18, 0x1f ;  /* 0x00001f1213127589 */ /* 0x004e2400000e0000 */
[----:B0-----:R-:W-:-:S05]  /*6ff0*/  IADD3 R10, PT, PT, R18, R21, RZ ;  /* 0x00000015120a7210 */ /* 0x001fca0007ffe0ff */
[----:B---3--:R-:W-:-:S13]  /*7000*/  ISETP.GE.U32.AND P0, PT, R10, R7, PT ;  /* 0x000000070a00720c */ /* 0x008fda0003f06070 */
[----:B------:R-:W-:Y:S05]  /*7010*/  @!P0 BRA `(.L_x_224) ;  /* 0xffffff9000bc8947 */ /* 0x000fea000383ffff */
[----:B------:R-:W-:Y:S05]  /*7020*/  EXIT ;  /* 0x000000000000794d */ /* 0x000fea0003800000 */
.L_x_225:
        /* <DEDUP_REMOVED lines=13> */
.L_x_469:


//--------------------- .text.KernelB             --------------------------
	.section	.text.KernelB,"ax",@progbits
	.align	128
        .global         KernelB
        .type           KernelB,@function
        .size           KernelB,(.L_x_470 - KernelB)
        .other          KernelB,@"STO_CUDA_ENTRY STV_DEFAULT"
KernelB:
.text.KernelB:
[----:B------:R-:W-:Y:S01]  /*0000*/  LDC R1, c[0x0][0x37c] ;  /* 0x0000df00ff017b82 */ /* 0x000fe20000000800 */
[----:B------:R-:W0:Y:S01]  /*0010*/  S2R R3, SR_CgaCtaId ;  /* 0x0000000000037919 */ /* 0x000e220000008800 */
[----:B------:R-:W-:Y:S01]  /*0020*/  MOV R18, 0x400 ;  /* 0x0000040000127802 */ /* 0x000fe20000000f00 */
[----:B------:R-:W-:Y:S01]  /*0030*/  BSSY.RECONVERGENT B0, `(.L_x_226) ;  /* 0x0000018000007945 */ /* 0x000fe20003800200 */
[----:B------:R-:W1:Y:S01]  /*0040*/  LDCU.64 UR6, c[0x0][0x358] ;  /* 0x00006b00ff0677ac */ /* 0x000e620008000a00 */
[----:B------:R-:W2:Y:S02]  /*0050*/  S2R R19, SR_TID.X ;  /* 0x0000000000137919 */ /* 0x000ea40000002100 */
[----:B0-----:R-:W-:Y:S01]  /*0060*/  LEA R18, R3, R18, 0x18 ;  /* 0x0000001203127211 */ /* 0x001fe200078ec0ff */
[----:B-12---:R-:W-:-:S07]  /*0070*/  MOV R21, R19 ;  /* 0x0000001300157202 */ /* 0x006fce0000000f00 */
.L_x_227:
[----:B0-----:R-:W0:Y:S01]  /*0080*/  LDC.64 R2, c[0x0][0x3b0] ;  /* 0x0000ec00ff027b82 */ /* 0x001e220000000a00 */
[----:B------:R-:W-:-:S07]  /*0090*/  IMAD R5, R21, 0xc, RZ ;  /* 0x0000000c15057824 */ /* 0x000fce00078e02ff */
[----:B------:R-:W1:Y:S01]  /*00a0*/  LDC.64 R10, c[0x0][0x3b8] ;  /* 0x0000ee00ff0a7b82 */ /* 0x000e620000000a00 */
[----:B0-----:R-:W-:-:S05]  /*00b0*/  IMAD.WIDE.U32 R2, R5, 0x8, R2 ;  /* 0x0000000805027825 */ /* 0x001fca00078e0002 */
[----:B------:R-:W2:Y:S01]  /*00c0*/  LDG.E.64 R8, desc[UR6][R2.64+0x50] ;  /* 0x0000500602087981 */ /* 0x000ea2000c1e1b00 */
[----:B-1----:R-:W-:-:S03]  /*00d0*/  IMAD.WIDE.U32 R10, R5, 0x8, R10 ;  /* 0x00000008050a7825 */ /* 0x002fc600078e000a */
[----:B------:R-:W3:Y:S04]  /*00e0*/  LDG.E.64 R6, desc[UR6][R2.64+0x48] ;  /* 0x0000480602067981 */ /* 0x000ee8000c1e1b00 */
[----:B------:R-:W3:Y:S04]  /*00f0*/  LDG.E.64 R4, desc[UR6][R2.64+0x40] ;  /* 0x0000400602047981 */ /* 0x000ee8000c1e1b00 */
[----:B------:R-:W4:Y:S04]  /*0100*/  LDG.E.64 R12, desc[UR6][R10.64+0x40] ;  /* 0x000040060a0c7981 */ /* 0x000f28000c1e1b00 */
[----:B------:R-:W4:Y:S04]  /*0110*/  LDG.E.64 R14, desc[UR6][R10.64+0x48] ;  /* 0x000048060a0e7981 */ /* 0x000f28000c1e1b00 */
[----:B------:R-:W5:Y:S01]  /*0120*/  LDG.E.64 R16, desc[UR6][R10.64+0x50] ;  /* 0x000050060a107981 */ /* 0x000f62000c1e1b00 */
[C---:B------:R-:W-:Y:S01]  /*0130*/  IMAD R23, R21.reuse, 0x20, R18 ;  /* 0x0000002015177824 */ /* 0x040fe200078e0212 */
[C---:B------:R-:W-:Y:S01]  /*0140*/  ISETP.GE.U32.AND P0, PT, R21.reuse, 0x100, PT ;  /* 0x000001001500780c */ /* 0x040fe20003f06070 */
[----:B------:R-:W-:-:S03]  /*0150*/  IADD3 R21, PT, PT, R21, 0x100, RZ ;  /* 0x0000010015157810 */ /* 0x000fc60007ffe0ff */
[----:B--2---:R0:W-:Y:S04]  /*0160*/  STS.64 [R23+0x10], R8 ;  /* 0x0000100817007388 */ /* 0x0041e80000000a00 */
[----:B---3--:R0:W-:Y:S04]  /*0170*/  STS.128 [R23], R4 ;  /* 0x0000000417007388 */ /* 0x0081e80000000c00 */
[----:B----4-:R0:W-:Y:S04]  /*0180*/  STS.128 [R23+0x4000], R12 ;  /* 0x0040000c17007388 */ /* 0x0101e80000000c00 */
[----:B-----5:R0:W-:Y:S01]  /*0190*/  STS.64 [R23+0x4010], R16 ;  /* 0x0040101017007388 */ /* 0x0201e20000000a00 */
[----:B------:R-:W-:Y:S05]  /*01a0*/  @!P0 BRA `(.L_x_227) ;  /* 0xfffffffc00b48947 */ /* 0x000fea000383ffff */
[----:B------:R-:W-:Y:S05]  /*01b0*/  BSYNC.RECONVERGENT B0 ;  /* 0x0000000000007941 */ /* 0x000fea0003800200 */
.L_x_226:
[----:B------:R-:W1:Y:S01]  /*01c0*/  S2R R3, SR_CTAID.X ;  /* 0x0000000000037919 */ /* 0x000e620000002500 */
[----:B------:R-:W1:Y:S01]  /*01d0*/  LDC.64 R20, c[0x0][0x3c8] ;  /* 0x0000f200ff147b82 */ /* 0x000e620000000a00 */
[----:B------:R-:W-:Y:S02]  /*01e0*/  IMAD.SHL.U32 R0, R19, 0x2, RZ ;  /* 0x0000000213007824 */ /* 0x000fe400078e00ff */
[----:B0-----:R-:W-:Y:S01]  /*01f0*/  HFMA2 R17, -RZ, RZ, 0, 0 ;  /* 0x00000000ff117431 */ /* 0x001fe200000001ff */
[----:B------:R-:W-:Y:S02]  /*0200*/  SHF.R.U32.HI R16, RZ, 0x2, R19 ;  /* 0x00000002ff107819 */ /* 0x000fe40000011613 */
[----:B------:R-:W-:Y:S01]  /*0210*/  LOP3.LUT R0, R0, 0x6, RZ, 0xc0, !PT ;  /* 0x0000000600007812 */ /* 0x000fe200078ec0ff */
[----:B-1----:R-:W-:-:S04]  /*0220*/  IMAD.WIDE.U32 R20, R3, 0x1f40000, R20 ;  /* 0x01f4000003147825 */ /* 0x002fc800078e0014 */
[C---:B------:R-:W-:Y:S02]  /*0230*/  IMAD R15, R3.reuse, 0x4000, R0 ;  /* 0x00004000030f7824 */ /* 0x040fe400078e0200 */
[----:B------:R-:W-:Y:S01]  /*0240*/  IMAD R14, R3, 0x28001, RZ ;  /* 0x00028001030e7824 */ /* 0x000fe200078e02ff */
[----:B------:R-:W-:Y:S06]  /*0250*/  BAR.SYNC.DEFER_BLOCKING 0x0 ;  /* 0x0000000000007b1d */ /* 0x000fec0000010000 */
.L_x_389:
[C---:B--2---:R-:W-:Y:S01]  /*0260*/  IMAD.SHL.U32 R34, R17.reuse, 0x100, RZ ;  /* 0x0000010011227824 */ /* 0x044fe200078e00ff */
[----:B------:R-:W0:Y:S01]  /*0270*/  LDC.64 R50, c[0x0][0x3e8] ;  /* 0x0000fa00ff327b82 */ /* 0x000e220000000a00 */
[----:B------:R-:W-:Y:S01]  /*0280*/  IMAD R13, R17, 0x1400, R14 ;  /* 0x00001400110d7824 */ /* 0x000fe200078e020e */
[----:B------:R-:W1:Y:S02]  /*0290*/  LDCU.64 UR8, c[0x0][0x3d0] ;  /* 0x00007a00ff0877ac */ /* 0x000e640008000a00 */
[----:B------:R-:W-:Y:S02]  /*02a0*/  LOP3.LUT R0, R34, R19, RZ, 0xfc, !PT ;  /* 0x0000001322007212 */ /* 0x000fe400078efcff */
[C---:B------:R-:W-:Y:S02]  /*02b0*/  IADD3 R87, PT, PT, R13.reuse, 0xa00, RZ ;  /* 0x00000a000d577810 */ /* 0x040fe40007ffe0ff */
[----:B------:R-:W-:Y:S02]  /*02c0*/  IADD3 R85, PT, PT, R13, 0x100, RZ ;  /* 0x000001000d557810 */ /* 0x000fe40007ffe0ff */
[----:B------:R-:W-:Y:S01]  /*02d0*/  SHF.R.U32.HI R2, RZ, 0x4, R0 ;  /* 0x00000004ff027819 */ /* 0x000fe20000011600 */
[----:B------:R-:W-:Y:S01]  /*02e0*/  IMAD.SHL.U32 R0, R17, 0x8, RZ ;  /* 0x0000000811007824 */ /* 0x000fe200078e00ff */
[----:B------:R-:W2:Y:S01]  /*02f0*/  LDC.64 R40, c[0x0][0x380] ;  /* 0x0000e000ff287b82 */ /* 0x000ea20000000a00 */
[----:B------:R-:W-:-:S02]  /*0300*/  IADD3 R83, PT, PT, R13, 0xb00, RZ ;  /* 0x00000b000d537810 */ /* 0x000fc40007ffe0ff */
[----:B------:R-:W-:Y:S02]  /*0310*/  LOP3.LUT R2, R2, 0x38, RZ, 0xc0, !PT ;  /* 0x0000003802027812 */ /* 0x000fe400078ec0ff */
[----:B------:R-:W-:Y:S02]  /*0320*/  LOP3.LUT R3, R0, 0xe0, RZ, 0xc0, !PT ;  /* 0x000000e000037812 */ /* 0x000fe400078ec0ff */
[----:B------:R-:W-:Y:S02]  /*0330*/  IADD3 R81, PT, PT, R13, 0x200, RZ ;  /* 0x000002000d517810 */ /* 0x000fe40007ffe0ff */
[----:B------:R-:W-:Y:S02]  /*0340*/  IADD3 R2, PT, PT, R15, R2, RZ ;  /* 0x000000020f027210 */ /* 0x000fe40007ffe0ff */
[----:B------:R-:W-:Y:S01]  /*0350*/  LOP3.LUT R3, R3, 0x1f, R16, 0xf8, !PT ;  /* 0x0000001f03037812 */ /* 0x000fe200078ef810 */
[----:B------:R-:W3:Y:S01]  /*0360*/  LDC R8, c[0x0][0x388] ;  /* 0x0000e200ff087b82 */ /* 0x000ee20000000800 */
[----:B------:R-:W-:-:S02]  /*0370*/  IADD3 R79, PT, PT, R13, 0xc00, RZ ;  /* 0x00000c000d4f7810 */ /* 0x000fc40007ffe0ff */
[C---:B------:R-:W-:Y:S02]  /*0380*/  IADD3 R77, PT, PT, R13.reuse, 0x300, RZ ;  /* 0x000003000d4d7810 */ /* 0x040fe40007ffe0ff */
[----:B------:R-:W-:Y:S01]  /*0390*/  IADD3 R75, PT, PT, R13, 0xd00, RZ ;  /* 0x00000d000d4b7810 */ /* 0x000fe20007ffe0ff */
[----:B------:R-:W-:Y:S01]  /*03a0*/  IMAD R12, R3, 0x40, R2 ;  /* 0x00000040030c7824 */ /* 0x000fe200078e0202 */
[C---:B------:R-:W-:Y:S02]  /*03b0*/  IADD3 R73, PT, PT, R13.reuse, 0x400, RZ ;  /* 0x000004000d497810 */ /* 0x040fe40007ffe0ff */
[C---:B------:R-:W-:Y:S02]  /*03c0*/  IADD3 R71, PT, PT, R13.reuse, 0xe00, RZ ;  /* 0x00000e000d477810 */ /* 0x040fe40007ffe0ff */
[C---:B------:R-:W-:Y:S01]  /*03d0*/  IADD3 R69, PT, PT, R13.reuse, 0x500, RZ ;  /* 0x000005000d457810 */ /* 0x040fe20007ffe0ff */
[----:B------:R-:W-:Y:S01]  /*03e0*/  IMAD R9, R12, 0xc, RZ ;  /* 0x0000000c0c097824 */ /* 0x000fe200078e02ff */
[----:B------:R-:W-:-:S02]  /*03f0*/  IADD3 R67, PT, PT, R13, 0xf00, RZ ;  /* 0x00000f000d437810 */ /* 0x000fc40007ffe0ff */
[C---:B------:R-:W-:Y:S02]  /*0400*/  IADD3 R65, PT, PT, R13.reuse, 0x600, RZ ;  /* 0x000006000d417810 */ /* 0x040fe40007ffe0ff */
[C---:B------:R-:W-:Y:S02]  /*0410*/  IADD3 R63, PT, PT, R13.reuse, 0x1000, RZ ;  /* 0x000010000d3f7810 */ /* 0x040fe40007ffe0ff */
[C---:B------:R-:W-:Y:S02]  /*0420*/  IADD3 R61, PT, PT, R13.reuse, 0x700, RZ ;  /* 0x000007000d3d7810 */ /* 0x040fe40007ffe0ff */
[C---:B------:R-:W-:Y:S02]  /*0430*/  IADD3 R59, PT, PT, R13.reuse, 0x1100, RZ ;  /* 0x000011000d3b7810 */ /* 0x040fe40007ffe0ff */
[C---:B------:R-:W-:Y:S02]  /*0440*/  IADD3 R57, PT, PT, R13.reuse, 0x800, RZ ;  /* 0x000008000d397810 */ /* 0x040fe40007ffe0ff */
[----:B------:R-:W-:-:S02]  /*0450*/  IADD3 R55, PT, PT, R13, 0x1200, RZ ;  /* 0x000012000d377810 */ /* 0x000fc40007ffe0ff */
[C---:B------:R-:W-:Y:S02]  /*0460*/  IADD3 R53, PT, PT, R13.reuse, 0x900, RZ ;  /* 0x000009000d357810 */ /* 0x040fe40007ffe0ff */
[----:B------:R-:W-:Y:S02]  /*0470*/  IADD3 R3, PT, PT, R13, 0x1300, RZ ;  /* 0x000013000d037810 */ /* 0x000fe40007ffe0ff */
[C---:B------:R-:W-:Y:S02]  /*0480*/  IADD3 R23, PT, PT, R9.reuse, 0xa, RZ ;  /* 0x0000000a09177810 */ /* 0x040fe40007ffe0ff */
[C---:B------:R-:W-:Y:S02]  /*0490*/  IADD3 R11, PT, PT, R9.reuse, 0x15, RZ ;  /* 0x00000015090b7810 */ /* 0x040fe40007ffe0ff */
[C---:B------:R-:W-:Y:S02]  /*04a0*/  IADD3 R10, PT, PT, R9.reuse, 0x8, RZ ;  /* 0x00000008090a7810 */ /* 0x040fe40007ffe0ff */
[----:B------:R-:W-:Y:S01]  /*04b0*/  IADD3 R9, PT, PT, R9, 0x14, RZ ;  /* 0x0000001409097810 */ /* 0x000fe20007ffe0ff */
[--C-:B0-----:R-:W-:Y:S01]  /*04c0*/  IMAD.WIDE.U32 R88, R13, 0x8, R50.reuse ;  /* 0x000000080d587825 */ /* 0x101fe200078e0032 */
[----:B------:R-:W0:Y:S03]  /*04d0*/  LDC R7, c[0x0][0x400] ;  /* 0x00010000ff077b82 */ /* 0x000e260000000800 */
[----:B------:R-:W-:-:S02]  /*04e0*/  IMAD.WIDE.U32 R86, R87, 0x8, R50 ;  /* 0x0000000857567825 */ /* 0x000fc400078e0032 */
[----:B------:R-:W5:Y:S02]  /*04f0*/  LDG.E.64 R88, desc[UR6][R88.64] ;  /* 0x0000000658587981 */ /* 0x000f64000c1e1b00 */
[--C-:B------:R-:W-:Y:S01]  /*0500*/  IMAD.WIDE.U32 R84, R85, 0x8, R50.reuse ;  /* 0x0000000855547825 */ /* 0x100fe200078e0032 */
[----:B------:R-:W4:Y:S01]  /*0510*/  LDC.64 R26, c[0x0][0x3d0] ;  /* 0x0000f400ff1a7b82 */ /* 0x000f220000000a00 */
[----:B------:R-:W5:Y:S02]  /*0520*/  LDG.E.64 R86, desc[UR6][R86.64] ;  /* 0x0000000656567981 */ /* 0x000f64000c1e1b00 */
[--C-:B------:R-:W-:Y:S02]  /*0530*/  IMAD.WIDE.U32 R82, R83, 0x8, R50.reuse ;  /* 0x0000000853527825 */ /* 0x100fe400078e0032 */
[----:B------:R-:W5:Y:S02]  /*0540*/  LDG.E.64 R84, desc[UR6][R84.64] ;  /* 0x0000000654547981 */ /* 0x000f64000c1e1b00 */
[--C-:B------:R-:W-:Y:S01]  /*0550*/  IMAD.WIDE.U32 R80, R81, 0x8, R50.reuse ;  /* 0x0000000851507825 */ /* 0x100fe200078e0032 */
[----:B------:R-:W0:Y:S01]  /*0560*/  LDC.64 R28, c[0x0][0x3a8] ;  /* 0x0000ea00ff1c7b82 */ /* 0x000e220000000a00 */
[----:B------:R-:W5:Y:S02]  /*0570*/  LDG.E.64 R82, desc[UR6][R82.64] ;  /* 0x0000000652527981 */ /* 0x000f64000c1e1b00 */
[----:B------:R-:W-:-:S02]  /*0580*/  IMAD.WIDE.U32 R78, R79, 0x8, R50 ;  /* 0x000000084f4e7825 */ /* 0x000fc400078e0032 */
[----:B------:R-:W5:Y:S02]  /*0590*/  LDG.E.64 R80, desc[UR6][R80.64] ;  /* 0x0000000650507981 */ /* 0x000f64000c1e1b00 */
[--C-:B------:R-:W-:Y:S01]  /*05a0*/  IMAD.WIDE.U32 R76, R77, 0x8, R50.reuse ;  /* 0x000000084d4c7825 */ /* 0x100fe200078e0032 */
[----:B------:R-:W0:Y:S01]  /*05b0*/  LDC.64 R30, c[0x0][0x3f0] ;  /* 0x0000fc00ff1e7b82 */ /* 0x000e220000000a00 */
        /* <DEDUP_REMOVED lines=8> */
[--C-:B------:R-:W-:Y:S02]  /*0640*/  IMAD.WIDE.U32 R68, R69, 0x8, R50.reuse ;  /* 0x0000000845447825 */ /* 0x100fe400078e0032 */
[----:B------:R-:W5:Y:S02]  /*0650*/  LDG.E.64 R70, desc[UR6][R70.64] ;  /* 0x0000000646467981 */ /* 0x000f64000c1e1b00 */
[--C-:B------:R-:W-:Y:S02]  /*0660*/  IMAD.WIDE.U32 R66, R67, 0x8, R50.reuse ;  /* 0x0000000843427825 */ /* 0x100fe400078e0032 */
        /* <DEDUP_REMOVED lines=15> */
[----:B------:R-:W-:Y:S02]  /*0760*/  IMAD.WIDE.U32 R50, R3, 0x8, R50 ;  /* 0x0000000803327825 */ /* 0x000fe400078e0032 */
[----:B------:R-:W5:Y:S02]  /*0770*/  LDG.E.64 R52, desc[UR6][R52.64] ;  /* 0x0000000634347981 */ /* 0x000f64000c1e1b00 */
[--C-:B--2---:R-:W-:Y:S02]  /*0780*/  IMAD.WIDE.U32 R22, R23, 0x8, R40.reuse ;  /* 0x0000000817167825 */ /* 0x104fe400078e0028 */
[----:B------:R-:W5:Y:S02]  /*0790*/  LDG.E.64 R50, desc[UR6][R50.64] ;  /* 0x0000000632327981 */ /* 0x000f64000c1e1b00 */
[----:B------:R-:W-:-:S02]  /*07a0*/  IMAD.WIDE.U32 R4, R11, 0x8, R40 ;  /* 0x000000080b047825 */ /* 0x000fc400078e0028 */
[----:B------:R-:W5:Y:S02]  /*07b0*/  LDG.E.64 R22, desc[UR6][R22.64] ;  /* 0x0000000616167981 */ /* 0x000f64000c1e1b00 */
[--C-:B------:R-:W-:Y:S02]  /*07c0*/  IMAD.WIDE.U32 R2, R10, 0x8, R40.reuse ;  /* 0x000000080a027825 */ /* 0x100fe400078e0028 */
[----:B------:R-:W5:Y:S02]  /*07d0*/  LDG.E.64 R24, desc[UR6][R4.64+0x8] ;  /* 0x0000080604187981 */ /* 0x000f64000c1e1b00 */
[----:B------:R-:W-:Y:S02]  /*07e0*/  IMAD.WIDE.U32 R40, R9, 0x8, R40 ;  /* 0x0000000809287825 */ /* 0x000fe400078e0028 */
[----:B------:R2:W5:Y:S04]  /*07f0*/  LDG.E.64 R42, desc[UR6][R4.64] ;  /* 0x00000006042a7981 */ /* 0x000568000c1e1b00 */
[----:B------:R-:W5:Y:S01]  /*0800*/  LDG.E.64 R40, desc[UR6][R40.64] ;  /* 0x0000000628287981 */ /* 0x000f62000c1e1b00 */
[----:B------:R-:W-:Y:S01]  /*0810*/  PRMT R49, RZ, 0x7610, R49 ;  /* 0x00007610ff317816 */ /* 0x000fe20000000031 */
[----:B------:R-:W-:Y:S01]  /*0820*/  IMAD.WIDE.U32 R34, R34, 0x4, R20 ;  /* 0x0000000422227825 */ /* 0x000fe200078e0014 */
[----:B------:R-:W-:Y:S01]  /*0830*/  PRMT R92, RZ, 0x7610, R92 ;  /* 0x00007610ff5c7816 */ /* 0x000fe2000000005c */
[----:B------:R-:W5:Y:S01]  /*0840*/  LDG.E.64 R36, desc[UR6][R2.64] ;  /* 0x0000000602247981 */ /* 0x000f62000c1e1b00 */
[C---:B--2---:R-:W-:Y:S01]  /*0850*/  IADD3 R5, PT, PT, R12.reuse, 0x1, RZ ;  /* 0x000000010c057810 */ /* 0x044fe20007ffe0ff */
[----:B------:R-:W-:-:S02]  /*0860*/  IMAD R4, R12, 0x3, RZ ;  /* 0x000000030c047824 */ /* 0x000fc400078e02ff */
[----:B------:R2:W5:Y:S01]  /*0870*/  LDG.E.64 R38, desc[UR6][R2.64+0x8] ;  /* 0x0000080602267981 */ /* 0x000562000c1e1b00 */
[----:B------:R-:W-:Y:S01]  /*0880*/  MOV R6, RZ ;  /* 0x000000ff00067202 */ /* 0x000fe20000000f00 */
[----:B------:R-:W-:Y:S01]  /*0890*/  MOV R48, RZ ;  /* 0x000000ff00307202 */ /* 0x000fe20000000f00 */
[----:B------:R-:W-:Y:S01]  /*08a0*/  IADD3 R0, PT, PT, R4, 0x3, RZ ;  /* 0x0000000304007810 */ /* 0x000fe20007ffe0ff */
[----:B------:R-:W-:Y:S01]  /*08b0*/  UMOV UR4, URZ ;  /* 0x000000ff00047c82 */ /* 0x000fe20008000000 */
[----:B--2---:R-:W-:Y:S02]  /*08c0*/  IMAD.SHL.U32 R3, R12, 0x40, RZ ;  /* 0x000000400c037824 */ /* 0x004fe400078e00ff */
[----:B01-34-:R-:W-:-:S07]  /*08d0*/  IMAD.SHL.U32 R2, R5, 0x40, RZ ;  /* 0x0000004005027824 */ /* 0x01bfce00078e00ff */
.L_x_388:
[----:B01---5:R-:W-:-:S05]  /*08e0*/  IMAD.WIDE.U32 R90, R19, 0x4, R34 ;  /* 0x00000004135a7825 */ /* 0x023fca00078e0022 */
[----:B--2-45:R0:W5:Y:S01]  /*08f0*/  LDG.E R94, desc[UR6][R90.64] ;  /* 0x000000065a5e7981 */ /* 0x034162000c1e1900 */
[----:B------:R-:W-:Y:S01]  /*0900*/  LOP3.LUT P1, RZ, R92, 0xff, RZ, 0xc0, !PT ;  /* 0x000000ff5cff7812 */ /* 0x000fe2000782c0ff */
[----:B------:R-:W-:Y:S01]  /*0910*/  BSSY.RECONVERGENT B0, `(.L_x_228) ;  /* 0x000009a000007945 */ /* 0x000fe20003800200 */
[----:B------:R-:W-:-:S11]  /*0920*/  PLOP3.LUT P0, PT, PT, PT, PT, 0x8, 0x80 ;  /* 0x000000000080781c */ /* 0x000fd60003f0e170 */
[----:B0--3--:R-:W-:Y:S05]  /*0930*/  @P1 BRA `(.L_x_229) ;  /* 0x00000008005c1947 */ /* 0x009fea0003800000 */
[C---:B-----5:R-:W-:Y:S01]  /*0940*/  R2P PR, R94.reuse.B1, 0x60 ;  /* 0x000000605e007804 */ /* 0x060fe20000001000 */
[----:B------:R-:W-:Y:S01]  /*0950*/  IMAD.SHL.U32 R44, R94, 0x20, RZ ;  /* 0x000000205e2c7824 */ /* 0x000fe200078e00ff */
[----:B------:R-:W-:Y:S01]  /*0960*/  IADD3 R45, PT, PT, R18, 0x4000, RZ ;  /* 0x00004000122d7810 */ /* 0x000fe20007ffe0ff */
[----:B------:R-:W-:Y:S03]  /*0970*/  BSSY.RECONVERGENT B1, `(.L_x_230) ;  /* 0x0000010000017945 */ /* 0x000fe60003800200 */
[----:B------:R-:W-:Y:S01]  /*0980*/  LOP3.LUT R44, R44, 0x3fe0, RZ, 0xc0, !PT ;  /* 0x00003fe02c2c7812 */ /* 0x000fe200078ec0ff */
[----:B------:R-:W-:-:S05]  /*0990*/  SEL R45, R18, R45, !P5 ;  /* 0x0000002d122d7207 */ /* 0x000fca0006800000 */
[----:B------:R-:W-:-:S05]  /*09a0*/  IADD3 R48, PT, PT, R45, R44, RZ ;  /* 0x0000002c2d307210 */ /* 0x000fca0007ffe0ff */
[----:B------:R0:W1:Y:S04]  /*09b0*/  LDS.64 R92, [R48+0x10] ;  /* 0x00001000305c7984 */ /* 0x0000680000000a00 */
[----:B------:R0:W2:Y:S01]  /*09c0*/  LDS.128 R44, [R48] ;  /* 0x00000000302c7984 */ /* 0x0000a20000000c00 */
[----:B------:R-:W-:Y:S05]  /*09d0*/  @!P6 BRA `(.L_x_231) ;  /* 0x000000000014e947 */ /* 0x000fea0003800000 */
[CC--:B--2---:R-:W-:Y:S02]  /*09e0*/  IADD.64 RZ, P1, R36.reuse, -R44.reuse ;  /* 0x8000002c24ff7235 */ /* 0x0c4fe40007820200 */
[----:B------:R-:W-:-:S04]  /*09f0*/  IADD.64 R36, R36, -R44 ;  /* 0x8000002c24247235 */ /* 0x000fc800078e0200 */
[----:B------:R-:W-:-:S06]  /*0a00*/  IADD.64.X R38, P1, R38, ~R46, P1 ;  /* 0x8000002e26267235 */ /* 0x000fcc0000820600 */
[----:B-1----:R-:W-:Y:S02]  /*0a10*/  IADD.64.X R22, R22, ~R92, P1 ;  /* 0x8000005c16167235 */ /* 0x002fe400008e0600 */
[----:B------:R-:W-:Y:S06]  /*0a20*/  BRA `(.L_x_232) ;  /* 0x0000000000107947 */ /* 0x000fec0003800000 */
.L_x_231:
[CC--:B--2---:R-:W-:Y:S02]  /*0a30*/  IADD.64 RZ, P1, R36.reuse, R44.reuse ;  /* 0x0000002c24ff7235 */ /* 0x0c4fe40007820200 */
[----:B------:R-:W-:-:S04]  /*0a40*/  IADD.64 R36, R36, R44 ;  /* 0x0000002c24247235 */ /* 0x000fc800078e0200 */
[----:B------:R-:W-:-:S06]  /*0a50*/  IADD.64.X R38, P1, R38, R46, P1 ;  /* 0x0000002e26267235 */ /* 0x000fcc0000820600 */
[----:B-1----:R-:W-:-:S08]  /*0a60*/  IADD.64.X R22, R22, R92, P1 ;  /* 0x0000005c16167235 */ /* 0x002fd000008e0600 */
.L_x_232:
[----:B------:R-:W-:Y:S05]  /*0a70*/  BSYNC.RECONVERGENT B1 ;  /* 0x0000000000017941 */ /* 0x000fea0003800200 */
.L_x_230:
[----:B------:R-:W-:Y:S02]  /*0a80*/  ISETP.NE.S64.AND P1, PT, R64, R36, PT ;  /* 0x000000244000720c */ /* 0x000fe40003f35270 */
[----:B------:R-:W-:Y:S01]  /*0a90*/  BSSY.RECONVERGENT B1, `(.L_x_233) ;  /* 0x000000a000017945 */ /* 0x000fe20003800200 */
[----:B------:R-:W-:-:S11]  /*0aa0*/  HFMA2 R44, -RZ, RZ, 0, 3.5762786865234375e-07 ;  /* 0x00000006ff2c7431 */ /* 0x000fd600000001ff */
[----:B------:R-:W-:Y:S05]  /*0ab0*/  @!P1 BRA `(.L_x_234) ;  /* 0x00000000001c9947 */ /* 0x000fea0003800000 */
[----:B------:R-:W-:Y:S02]  /*0ac0*/  ISETP.NE.S64.AND P1, PT, R72, R36, PT ;  /* 0x000000244800720c */ /* 0x000fe40003f35270 */
[----:B------:R-:W-:-:S12]  /*0ad0*/  MOV R44, 0x4 ;  /* 0x00000004002c7802 */ /* 0x000fd80000000f00 */
[----:B------:R-:W-:Y:S05]  /*0ae0*/  @!P1 BRA `(.L_x_234) ;  /* 0x0000000000109947 */ /* 0x000fea0003800000 */
[----:B------:R-:W-:Y:S02]  /*0af0*/  ISETP.NE.S64.AND P2, PT, R80, R36, PT ;  /* 0x000000245000720c */ /* 0x000fe40003f55270 */
[----:B------:R-:W-:-:S12]  /*0b00*/  MOV R44, 0x2 ;  /* 0x00000002002c7802 */ /* 0x000fd80000000f00 */
[----:B------:R-:W-:-:S06]  /*0b10*/  @P2 ISETP.NE.S64.AND P1, PT, R88, R36, PT ;  /* 0x000000245800220c */ /* 0x000fcc0003f35270 */
[----:B------:R-:W-:-:S08]  /*0b20*/  @P2 SEL R44, RZ, 0xffffffff, !P1 ;  /* 0xffffffffff2c2807 */ /* 0x000fd00004800000 */
.L_x_234:
[----:B------:R-:W-:Y:S05]  /*0b30*/  BSYNC.RECONVERGENT B1 ;  /* 0x0000000000017941 */ /* 0x000fea0003800200 */
.L_x_233:
[----:B------:R-:W-:-:S13]  /*0b40*/  ISETP.GT.AND P1, PT, R44, -0x1, PT ;  /* 0xffffffff2c00780c */ /* 0x000fda0003f24270 */
[----:B------:R-:W-:Y:S05]  /*0b50*/  @P1 BRA `(.L_x_235) ;  /* 0x0000000400201947 */ /* 0x000fea0003800000 */
[----:B------:R-:W-:Y:S01]  /*0b60*/  LOP3.LUT P1, RZ, R94, 0x8000, RZ, 0xc0, !PT ;  /* 0x000080005eff7812 */ /* 0x000fe2000782c0ff */
[----:B------:R-:W-:Y:S02]  /*0b70*/  MOV.64 R88, R36 ;  /* 0x0000002400587202 */ /* 0x000fe40000010f00 */
[----:B0-----:R-:W-:Y:S01]  /*0b80*/  HFMA2 R48, -RZ, RZ, 0, 5.9604644775390625e-08 ;  /* 0x00000001ff307431 */ /* 0x001fe200000001ff */
[----:B------:R-:W-:-:S09]  /*0b90*/  PLOP3.LUT P0, PT, PT, PT, PT, 0x80, 0x8 ;  /* 0x000000000008781c */ /* 0x000fd20003f0f070 */
[----:B------:R-:W-:Y:S05]  /*0ba0*/  @!P1 BRA `(.L_x_229) ;  /* 0x0000000400c09947 */ /* 0x000fea0003800000 */
[----:B------:R-:W-:Y:S01]  /*0bb0*/  IMAD.WIDE R44, R12, 0x4, R26 ;  /* 0x000000040c2c7825 */ /* 0x000fe200078e021a */
[----:B------:R-:W-:-:S05]  /*0bc0*/  MOV R47, 0x10000 ;  /* 0x00010000002f7802 */ /* 0x000fca0000000f00 */
[----:B------:R-:W2:Y:S01]  /*0bd0*/  ATOMG.E.ADD.STRONG.GPU PT, R44, desc[UR6][R44.64], R47 ;  /* 0x8000002f2c2c79a8 */ /* 0x000ea200081ef106 */
[----:B------:R-:W-:-:S03]  /*0be0*/  MOV.64 R88, R36 ;  /* 0x0000002400587202 */ /* 0x000fc60000010f00 */
[----:B--2---:R-:W-:-:S05]  /*0bf0*/  SHF.R.S32.HI R46, RZ, 0x10, R44 ;  /* 0x00000010ff2e7819 */ /* 0x004fca000001142c */
[----:B------:R-:W-:-:S13]  /*0c00*/  ISETP.GT.AND P1, PT, R46, 0xf, PT ;  /* 0x0000000f2e00780c */ /* 0x000fda0003f24270 */
[----:B------:R-:W-:Y:S05]  /*0c10*/  @P1 BRA `(.L_x_229) ;  /* 0x0000000400a41947 */ /* 0x000fea0003800000 */
[----:B------:R-:W0:Y:S01]  /*0c20*/  S2R R89, SR_LANEID ;  /* 0x0000000000597919 */ /* 0x000e220000000000 */
[----:B------:R-:W-:Y:S01]  /*0c30*/  VOTEU.ANY UR5, UPT, PT ;  /* 0x0000000000057886 */ /* 0x000fe200038e0100 */
[----:B------:R-:W-:Y:S01]  /*0c40*/  IMAD R46, R46, 0x4, R3 ;  /* 0x000000042e2e7824 */ /* 0x000fe200078e0203 */
[----:B------:R-:W0:Y:S01]  /*0c50*/  FLO.U32 R96, UR5 ;  /* 0x0000000500607d00 */ /* 0x000e2200080e0000 */
[----:B------:R-:W-:Y:S01]  /*0c60*/  MOV R44, R8 ;  /* 0x00000008002c7202 */ /* 0x000fe20000000f00 */
[----:B------:R-:W-:Y:S02]  /*0c70*/  HFMA2 R45, -RZ, RZ, 0, 0 ;  /* 0x00000000ff2d7431 */ /* 0x000fe400000001ff */
[----:B------:R-:W-:Y:S01]  /*0c80*/  SHF.R.S32.HI R47, RZ, 0x1f, R46 ;  /* 0x0000001fff2f7819 */ /* 0x000fe2000001142e */
[----:B------:R-:W1:Y:S04]  /*0c90*/  POPC R95, UR5 ;  /* 0x00000005005f7d09 */ /* 0x000e680008000000 */
[----:B------:R-:W-:-:S05]  /*0ca0*/  IADD.64 R46, R44, R46 ;  /* 0x0000002e2c2e7235 */ /* 0x000fca00078e0200 */
[----:B------:R-:W-:-:S04]  /*0cb0*/  LEA R44, P2, R46, UR8, 0x2 ;  /* 0x000000082e2c7c11 */ /* 0x000fc8000f8410ff */
[----:B------:R-:W-:-:S06]  /*0cc0*/  LEA.HI.X R45, R46, UR9, R47, 0x2, P2 ;  /* 0x000000092e2d7c11 */ /* 0x000fcc00090f142f */
[----:B------:R-:W2:Y:S01]  /*0cd0*/  LDG.E.128 R44, desc[UR6][R44.64] ;  /* 0x000000062c2c7981 */ /* 0x000ea2000c1e1d00 */
[----:B0-----:R-:W-:Y:S02]  /*0ce0*/  ISETP.EQ.U32.AND P1, PT, R96, R89, PT ;  /* 0x000000596000720c */ /* 0x001fe40003f22070 */
[----:B------:R-:W1:Y:S11]  /*0cf0*/  LDC.64 R88, c[0x0][0x3a8] ;  /* 0x0000ea00ff587b82 */ /* 0x000e760000000a00 */
[----:B-1----:R0:W3:Y:S01]  /*0d00*/  @P1 ATOMG.E.ADD.STRONG.GPU PT, R89, desc[UR6][R88.64], R95 ;  /* 0x8000005f585919a8 */ /* 0x0020e200081ef106 */
[----:B------:R-:W1:Y:S01]  /*0d10*/  S2R R93, SR_LTMASK ;  /* 0x00000000005d7919 */ /* 0x000e620000003900 */
[----:B------:R-:W-:Y:S01]  /*0d20*/  ISETP.NE.AND P1, PT, R7, 0x2, PT ;  /* 0x000000020700780c */ /* 0x000fe20003f25270 */
[----:B-1----:R-:W-:-:S06]  /*0d30*/  LOP3.LUT R97, R93, UR5, RZ, 0xc0, !PT ;  /* 0x000000055d617c12 */ /* 0x002fcc000f8ec0ff */
[----:B------:R-:W1:Y:S06]  /*0d40*/  POPC R97, R97 ;  /* 0x0000006100617309 */ /* 0x000e6c0000000000 */
[----:B------:R-:W-:Y:S01]  /*0d50*/  @!P1 SHF.R.U32.HI R93, RZ, 0x1, R8 ;  /* 0x00000001ff5d9819 */ /* 0x000fe20000011608 */
[----:B------:R-:W-:-:S04]  /*0d60*/  @!P1 MOV R98, 0x1 ;  /* 0x0000000100629802 */ /* 0x000fc80000000f00 */
[----:B------:R-:W-:-:S05]  /*0d70*/  @!P1 ISETP.GE.U32.AND P2, PT, R12, R93, PT ;  /* 0x0000005d0c00920c */ /* 0x000fca0003f46070 */
[----:B0-----:R-:W-:Y:S01]  /*0d80*/  @!P1 SEL R95, R98, 0x2, !P2 ;  /* 0x00000002625f9807 */ /* 0x001fe20005000000 */
[----:B---3--:R-:W1:Y:S02]  /*0d90*/  SHFL.IDX PT, R92, R89, R96, 0x1f ;  /* 0x00001f60595c7589 */ /* 0x008e6400000e0000 */
[----:B-1----:R-:W-:-:S05]  /*0da0*/  IADD3 R92, PT, PT, R92, R97, RZ ;  /* 0x000000615c5c7210 */ /* 0x002fca0007ffe0ff */
[----:B------:R-:W-:-:S05]  /*0db0*/  VIMNMX.U32 R92, R92, 0x3ffff, PT ;  /* 0x0003ffff5c5c7848 */ /* 0x000fca0003fe0000 */
[----:B------:R-:W-:-:S04]  /*0dc0*/  IMAD R93, R92, 0xc, RZ ;  /* 0x0000000c5c5d7824 */ /* 0x000fc800078e02ff */
[----:B------:R-:W-:-:S05]  /*0dd0*/  IMAD.WIDE.U32 R92, R93, 0x4, R28 ;  /* 0x000000045d5c7825 */ /* 0x000fca00078e001c */
[----:B--2---:R0:W-:Y:S04]  /*0de0*/  STG.E.128 desc[UR6][R92.64+0x10], R44 ;  /* 0x0000102c5c007986 */ /* 0x0041e8000c101d06 */
[----:B------:R0:W-:Y:S04]  /*0df0*/  @!P1 STG.E desc[UR6][R92.64+0x38], R95 ;  /* 0x0000385f5c009986 */ /* 0x0001e8000c101906 */
[----:B------:R0:W-:Y:S04]  /*0e00*/  STG.E.128 desc[UR6][R92.64+0x20], R36 ;  /* 0x000020245c007986 */ /* 0x0001e8000c101d06 */
[----:B------:R0:W-:Y:S01]  /*0e10*/  STG.E.64 desc[UR6][R92.64+0x30], R22 ;  /* 0x000030165c007986 */ /* 0x0001e2000c101b06 */
[----:B------:R-:W-:-:S02]  /*0e20*/  @!P1 MOV.64 R88, R36 ;  /* 0x0000002400589202 */ /* 0x000fc40000010f00 */
[----:B------:R-:W-:Y:S06]  /*0e30*/  @!P1 BRA `(.L_x_229) ;  /* 0x00000004001c9947 */ /* 0x000fec0003800000 */
[----:B0-----:R-:W-:-:S05]  /*0e40*/  LOP3.LUT R44, R7, 0xfffffffd, RZ, 0xc0, !PT ;  /* 0xfffffffd072c7812 */ /* 0x001fca00078ec0ff */
[----:B------:R-:W-:-:S13]  /*0e50*/  ISETP.NE.AND P1, PT, R44, 0x1, PT ;  /* 0x000000012c00780c */ /* 0x000fda0003f25270 */
[----:B------:R1:W-:Y:S01]  /*0e60*/  @!P1 STG.E desc[UR6][R92.64+0x38], RZ ;  /* 0x000038ff5c009986 */ /* 0x0003e2000c101906 */
[----:B------:R-:W-:Y:S02]  /*0e70*/  @!P1 MOV.64 R88, R36 ;  /* 0x0000002400589202 */ /* 0x000fe40000010f00 */
[----:B------:R-:W-:Y:S06]  /*0e80*/  @!P1 BRA `(.L_x_229) ;  /* 0x0000000400089947 */ /* 0x000fec0003800000 */
[----:B------:R-:W0:Y:S01]  /*0e90*/  I2F.U32.RP R46, R8 ;  /* 0x00000008002e7306 */ /* 0x000e220000209000 */
[----:B------:R-:W-:Y:S01]  /*0ea0*/  ISETP.NE.U32.AND P3, PT, R8, RZ, PT ;  /* 0x000000ff0800720c */ /* 0x000fe20003f65070 */
[----:B------:R-:W-:Y:S02]  /*0eb0*/  MOV.64 R88, R36 ;  /* 0x0000002400587202 */ /* 0x000fe40000010f00 */
[----:B0-----:R-:W0:Y:S02]  /*0ec0*/  MUFU.RCP R46, R46 ;  /* 0x0000002e002e7308 */ /* 0x001e240000001000 */
[----:B0-----:R-:W-:-:S04]  /*0ed0*/  IADD3 R44, PT, PT, R46, 0xffffffe, RZ ;  /* 0x0ffffffe2e2c7810 */ /* 0x001fc80007ffe0ff */
[----:B------:R0:W2:Y:S02]  /*0ee0*/  F2I.FTZ.U32.TRUNC.NTZ R45, R44 ;  /* 0x0000002c002d7305 */ /* 0x0000a4000021f000 */
[----:B0-----:R-:W-:Y:S01]  /*0ef0*/  HFMA2 R44, -RZ, RZ, 0, 0 ;  /* 0x00000000ff2c7431 */ /* 0x001fe200000001ff */
[----:B--2---:R-:W-:-:S05]  /*0f00*/  IADD3 R47, PT, PT, RZ, -R45, RZ ;  /* 0x8000002dff2f7210 */ /* 0x004fca0007ffe0ff */
[----:B------:R-:W-:-:S04]  /*0f10*/  IMAD R47, R47, R8, RZ ;  /* 0x000000082f2f7224 */ /* 0x000fc800078e02ff */
[----:B------:R-:W-:-:S06]  /*0f20*/  IMAD.HI.U32 R45, R45, R47, R44 ;  /* 0x0000002f2d2d7227 */ /* 0x000fcc00078e002c */
[----:B------:R-:W-:-:S05]  /*0f30*/  IMAD.HI.U32 R45, R45, R4, RZ ;  /* 0x000000042d2d7227 */ /* 0x000fca00078e00ff */
[----:B------:R-:W-:-:S05]  /*0f40*/  IADD3 R47, PT, PT, -R45, RZ, RZ ;  /* 0x000000ff2d2f7210 */ /* 0x000fca0007ffe1ff */
[----:B------:R-:W-:-:S05]  /*0f50*/  IMAD R47, R8, R47, R4 ;  /* 0x0000002f082f7224 */ /* 0x000fca00078e0204 */
[----:B------:R-:W-:-:S13]  /*0f60*/  ISETP.GE.U32.AND P1, PT, R47, R8, PT ;  /* 0x000000082f00720c */ /* 0x000fda0003f26070 */
[----:B------:R-:W-:Y:S02]  /*0f70*/  @P1 IADD3 R47, PT, PT, R47, -R8, RZ ;  /* 0x800000082f2f1210 */ /* 0x000fe40007ffe0ff */
[----:B------:R-:W-:-:S03]  /*0f80*/  @P1 IADD3 R45, PT, PT, R45, 0x1, RZ ;  /* 0x000000012d2d1810 */ /* 0x000fc60007ffe0ff */
[----:B------:R-:W-:-:S13]  /*0f90*/  ISETP.GE.U32.AND P2, PT, R47, R8, PT ;  /* 0x000000082f00720c */ /* 0x000fda0003f46070 */
[----:B------:R-:W-:Y:S02]  /*0fa0*/  @P2 IADD3 R45, PT, PT, R45, 0x1, RZ ;  /* 0x000000012d2d2810 */ /* 0x000fe40007ffe0ff */
[----:B------:R-:W-:-:S05]  /*0fb0*/  @!P3 LOP3.LUT R45, RZ, R8, RZ, 0x33, !PT ;  /* 0x00000008ff2db212 */ /* 0x000fca00078e33ff */
[----:B------:R2:W-:Y:S01]  /*0fc0*/  STG.E desc[UR6][R92.64+0x38], R45 ;  /* 0x0000382d5c007986 */ /* 0x0005e2000c101906 */
[----:B------:R-:W-:Y:S05]  /*0fd0*/  BRA `(.L_x_229) ;  /* 0x0000000000b47947 */ /* 0x000fea0003800000 */
.L_x_235:
[----:B------:R-:W1:Y:S01]  /*0fe0*/  S2R R45, SR_LANEID ;  /* 0x00000000002d7919 */ /* 0x000e620000000000 */
[----:B------:R-:W-:Y:S01]  /*0ff0*/  VOTEU.ANY UR10, UPT, PT ;  /* 0x00000000000a7886 */ /* 0x000fe200038e0100 */
[C---:B------:R-:W-:Y:S01]  /*1000*/  ISETP.NE.AND P1, PT, R44.reuse, RZ, PT ;  /* 0x000000ff2c00720c */ /* 0x040fe20003f25270 */
[----:B------:R-:W1:Y:S01]  /*1010*/  FLO.U32 R92, UR10 ;  /* 0x0000000a005c7d00 */ /* 0x000e6200080e0000 */
[----:B------:R-:W-:Y:S01]  /*1020*/  IADD3 R44, PT, PT, -R44, 0xa, RZ ;  /* 0x0000000a2c2c7810 */ /* 0x000fe20007ffe1ff */
[----:B------:R-:W-:Y:S01]  /*1030*/  HFMA2 R99, -RZ, RZ, 0, 5.9604644775390625e-08 ;  /* 0x00000001ff637431 */ /* 0x000fe200000001ff */
[----:B------:R-:W2:Y:S03]  /*1040*/  LDC.64 R46, c[0x0][0x3f8] ;  /* 0x0000fe00ff2e7b82 */ /* 0x000ea60000000a00 */
[----:B------:R-:W-:Y:S01]  /*1050*/  SEL R44, R44, RZ, P1 ;  /* 0x000000ff2c2c7207 */ /* 0x000fe20000800000 */
[----:B------:R-:W2:Y:S04]  /*1060*/  POPC R95, UR10 ;  /* 0x0000000a005f7d09 */ /* 0x000ea80008000000 */
[----:B------:R-:W-:-:S05]  /*1070*/  ISETP.NE.AND P1, PT, R44, RZ, PT ;  /* 0x000000ff2c00720c */ /* 0x000fca0003f25270 */
[----:B------:R-:W-:Y:S01]  /*1080*/  SEL R93, R44, 0xa, P1 ;  /* 0x0000000a2c5d7807 */ /* 0x000fe20000800000 */
[----:B-1----:R-:W-:-:S04]  /*1090*/  ISETP.EQ.U32.AND P2, PT, R92, R45, PT ;  /* 0x0000002d5c00720c */ /* 0x002fc80003f42070 */
[----:B------:R-:W-:-:S05]  /*10a0*/  IMAD.WIDE.U32 R44, R93, 0x4, R30 ;  /* 0x000000045d2c7825 */ /* 0x000fca00078e001e */
[----:B------:R1:W-:Y:S04]  /*10b0*/  REDG.E.ADD.STRONG.GPU desc[UR6][R44.64], R99 ;  /* 0x000000632c00798e */ /* 0x0003e8000c12e106 */
[----:B--2---:R2:W3:Y:S01]  /*10c0*/  @P2 ATOMG.E.ADD.STRONG.GPU PT, R95, desc[UR6][R46.64], R95 ;  /* 0x8000005f2e5f29a8 */ /* 0x0044e200081ef106 */
[----:B0-----:R-:W0:Y:S01]  /*10d0*/  I2F.U32.RP R48, R93 ;  /* 0x0000005d00307306 */ /* 0x001e220000209000 */
[----:B------:R-:W-:Y:S01]  /*10e0*/  IADD3 R97, PT, PT, RZ, -R93, RZ ;  /* 0x8000005dff617210 */ /* 0x000fe20007ffe0ff */
[----:B------:R-:W-:Y:S01]  /*10f0*/  UIADD3 UR5, UPT, UPT, -UR4, 0x3e7, URZ ;  /* 0x000003e704057890 */ /* 0x000fe2000fffe1ff */
[----:B------:R-:W-:Y:S01]  /*1100*/  ISETP.NE.U32.AND P2, PT, R93, RZ, PT ;  /* 0x000000ff5d00720c */ /* 0x000fe20003f45070 */
[----:B--2---:R-:W2:Y:S01]  /*1110*/  S2R R46, SR_LTMASK ;  /* 0x00000000002e7919 */ /* 0x004ea20000003900 */
[----:B------:R-:W-:Y:S01]  /*1120*/  MOV R47, 0xf0000000 ;  /* 0xf0000000002f7802 */ /* 0x000fe20000000f00 */
[----:B0-----:R-:W0:Y:S02]  /*1130*/  MUFU.RCP R48, R48 ;  /* 0x0000003000307308 */ /* 0x001e240000001000 */
[----:B0-----:R-:W-:Y:S01]  /*1140*/  IADD3 R88, PT, PT, R48, 0xffffffe, RZ ;  /* 0x0ffffffe30587810 */ /* 0x001fe20007ffe0ff */
[----:B------:R-:W-:-:S03]  /*1150*/  HFMA2 R48, -RZ, RZ, 0, 5.9604644775390625e-08 ;  /* 0x00000001ff307431 */ /* 0x000fc600000001ff */
[----:B------:R0:W4:Y:S01]  /*1160*/  F2I.FTZ.U32.TRUNC.NTZ R89, R88 ;  /* 0x0000005800597305 */ /* 0x000122000021f000 */
[----:B--2---:R-:W-:Y:S01]  /*1170*/  LOP3.LUT R46, R46, UR10, RZ, 0xc0, !PT ;  /* 0x0000000a2e2e7c12 */ /* 0x004fe2000f8ec0ff */
[----:B0-----:R-:W-:-:S05]  /*1180*/  HFMA2 R88, -RZ, RZ, 0, 0 ;  /* 0x00000000ff587431 */ /* 0x001fca00000001ff */
[----:B------:R-:W0:Y:S01]  /*1190*/  POPC R46, R46 ;  /* 0x0000002e002e7309 */ /* 0x000e220000000000 */
[----:B----4-:R-:W-:-:S04]  /*11a0*/  IMAD R97, R97, R89, RZ ;  /* 0x0000005961617224 */ /* 0x010fc800078e02ff */
[----:B------:R-:W-:-:S06]  /*11b0*/  IMAD.HI.U32 R89, R89, R97, R88 ;  /* 0x0000006159597227 */ /* 0x000fcc00078e0058 */
[----:B------:R-:W-:-:S05]  /*11c0*/  IMAD.HI.U32 R89, R89, UR5, RZ ;  /* 0x0000000559597c27 */ /* 0x000fca000f8e00ff */
[----:B-1----:R-:W-:Y:S01]  /*11d0*/  IADD3 R44, PT, PT, -R89, RZ, RZ ;  /* 0x000000ff592c7210 */ /* 0x002fe20007ffe1ff */
[----:B------:R-:W-:-:S04]  /*11e0*/  MOV.64 R88, R36 ;  /* 0x0000002400587202 */ /* 0x000fc80000010f00 */
[----:B------:R-:W-:-:S05]  /*11f0*/  IMAD R44, R93, R44, UR5 ;  /* 0x000000055d2c7e24 */ /* 0x000fca000f8e022c */
[----:B------:R-:W-:-:S13]  /*1200*/  ISETP.GE.U32.AND P1, PT, R44, R93, PT ;  /* 0x0000005d2c00720c */ /* 0x000fda0003f26070 */
[----:B------:R-:W-:-:S05]  /*1210*/  @P1 IADD3 R44, PT, PT, -R93, R44, RZ ;  /* 0x0000002c5d2c1210 */ /* 0x000fca0007ffe1ff */
[----:B------:R-:W-:-:S13]  /*1220*/  ISETP.GE.U32.AND P1, PT, R44, R93, PT ;  /* 0x0000005d2c00720c */ /* 0x000fda0003f26070 */
[----:B------:R-:W-:Y:S02]  /*1230*/  @P1 IADD3 R44, PT, PT, -R93, R44, RZ ;  /* 0x0000002c5d2c1210 */ /* 0x000fe40007ffe1ff */
[----:B------:R-:W-:-:S05]  /*1240*/  @!P2 LOP3.LUT R44, RZ, R93, RZ, 0x33, !PT ;  /* 0x0000005dff2ca212 */ /* 0x000fca00078e33ff */
[----:B------:R-:W-:-:S05]  /*1250*/  IMAD R47, R44, R47, -0x70000000 ;  /* 0x900000002c2f7424 */ /* 0x000fca00078e022f */
[----:B------:R-:W-:Y:S01]  /*1260*/  LOP3.LUT R47, R47, R12, RZ, 0xfc, !PT ;  /* 0x0000000c2f2f7212 */ /* 0x000fe200078efcff */
[----:B---3--:R-:W0:Y:S02]  /*1270*/  SHFL.IDX PT, R45, R95, R92, 0x1f ;  /* 0x00001f5c5f2d7589 */ /* 0x008e2400000e0000 */
[----:B0-----:R-:W-:-:S05]  /*1280*/  IADD3 R45, PT, PT, R45, 0x2, R46 ;  /* 0x000000022d2d7810 */ /* 0x001fca0007ffe02e */
[----:B------:R-:W-:-:S05]  /*1290*/  IMAD.WIDE.U32 R44, R45, 0x4, R32 ;  /* 0x000000042d2c7825 */ /* 0x000fca00078e0020 */
[----:B------:R3:W-:Y:S02]  /*12a0*/  STG.E desc[UR6][R44.64], R47 ;  /* 0x0000002f2c007986 */ /* 0x0007e4000c101906 */
.L_x_229:
[----:B------:R-:W-:Y:S05]  /*12b0*/  BSYNC.RECONVERGENT B0 ;  /* 0x0000000000007941 */ /* 0x000fea0003800200 */
.L_x_228:
[----:B------:R-:W-:Y:S01]  /*12c0*/  LOP3.LUT P1, RZ, R49, 0xff, RZ, 0xc0, !PT ;  /* 0x000000ff31ff7812 */ /* 0x000fe2000782c0ff */
[----:B------:R-:W-:Y:S01]  /*12d0*/  BSSY.RECONVERGENT B0, `(.L_x_236) ;  /* 0x000009a000007945 */ /* 0x000fe20003800200 */
[----:B------:R-:W-:-:S11]  /*12e0*/  PLOP3.LUT P2, PT, PT, PT, PT, 0x8, 0x80 ;  /* 0x000000000080781c */ /* 0x000fd60003f4e170 */
[----:B------:R-:W-:Y:S05]  /*12f0*/  @P1 BRA `(.L_x_237) ;  /* 0x00000008005c1947 */ /* 0x000fea0003800000 */
[----:B-----5:R-:W-:Y:S01]  /*1300*/  R2P PR, R94.B3, 0x60 ;  /* 0x000000605e007804 */ /* 0x020fe20000003000 */
[----:B------:R-:W-:Y:S01]  /*1310*/  BSSY.RECONVERGENT B1, `(.L_x_238) ;  /* 0x0000012000017945 */ /* 0x000fe20003800200 */
[----:B0-23--:R-:W-:Y:S02]  /*1320*/  IADD3 R45, PT, PT, R18, 0x4000, RZ ;  /* 0x00004000122d7810 */ /* 0x00dfe40007ffe0ff */
[----:B------:R-:W-:-:S03]  /*1330*/  SHF.R.U32.HI R44, RZ, 0xb, R94 ;  /* 0x0000000bff2c7819 */ /* 0x000fc6000001165e */
[----:B------:R-:W-:Y:S01]  /*1340*/  SEL R6, R18, R45, !P5 ;  /* 0x0000002d12067207 */ /* 0x000fe20006800000 */
[----:B------:R-:W-:-:S04]  /*1350*/  LOP3.LUT R45, R44, 0x3fe0, RZ, 0xc0, !PT ;  /* 0x00003fe02c2d7812 */ /* 0x000fc800078ec0ff */
[----:B------:R-:W-:-:S05]  /*1360*/  IADD3 R6, PT, PT, R6, R45, RZ ;  /* 0x0000002d06067210 */ /* 0x000fca0007ffe0ff */
[----:B-1----:R0:W1:Y:S04]  /*1370*/  LDS.64 R92, [R6+0x10] ;  /* 0x00001000065c7984 */ /* 0x0020680000000a00 */
[----:B------:R0:W2:Y:S01]  /*1380*/  LDS.128 R44, [R6] ;  /* 0x00000000062c7984 */ /* 0x0000a20000000c00 */
[----:B------:R-:W-:Y:S05]  /*1390*/  @!P6 BRA `(.L_x_239) ;  /* 0x000000000014e947 */ /* 0x000fea0003800000 */
[CC--:B--2---:R-:W-:Y:S02]  /*13a0*/  IADD.64 RZ, P1, R40.reuse, -R44.reuse ;  /* 0x8000002c28ff7235 */ /* 0x0c4fe40007820200 */
[----:B------:R-:W-:-:S04]  /*13b0*/  IADD.64 R40, R40, -R44 ;  /* 0x8000002c28287235 */ /* 0x000fc800078e0200 */
[----:B------:R-:W-:-:S06]  /*13c0*/  IADD.64.X R42, P1, R42, ~R46, P1 ;  /* 0x8000002e2a2a7235 */ /* 0x000fcc0000820600 */
[----:B-1----:R-:W-:Y:S02]  /*13d0*/  IADD.64.X R24, R24, ~R92, P1 ;  /* 0x8000005c18187235 */ /* 0x002fe400008e0600 */
[----:B------:R-:W-:Y:S06]  /*13e0*/  BRA `(.L_x_240) ;  /* 0x0000000000107947 */ /* 0x000fec0003800000 */
.L_x_239:
[CC--:B--2---:R-:W-:Y:S02]  /*13f0*/  IADD.64 RZ, P1, R40.reuse, R44.reuse ;  /* 0x0000002c28ff7235 */ /* 0x0c4fe40007820200 */
[----:B------:R-:W-:-:S04]  /*1400*/  IADD.64 R40, R40, R44 ;  /* 0x0000002c28287235 */ /* 0x000fc800078e0200 */
[----:B------:R-:W-:-:S06]  /*1410*/  IADD.64.X R42, P1, R42, R46, P1 ;  /* 0x0000002e2a2a7235 */ /* 0x000fcc0000820600 */
[----:B-1----:R-:W-:-:S08]  /*1420*/  IADD.64.X R24, R24, R92, P1 ;  /* 0x0000005c18187235 */ /* 0x002fd000008e0600 */
.L_x_240:
[----:B------:R-:W-:Y:S05]  /*1430*/  BSYNC.RECONVERGENT B1 ;  /* 0x0000000000017941 */ /* 0x000fea0003800200 */
.L_x_238:
[----:B------:R-:W-:Y:S02]  /*1440*/  ISETP.NE.S64.AND P1, PT, R62, R40, PT ;  /* 0x000000283e00720c */ /* 0x000fe40003f35270 */
[----:B------:R-:W-:Y:S01]  /*1450*/  BSSY.RECONVERGENT B1, `(.L_x_241) ;  /* 0x000000a000017945 */ /* 0x000fe20003800200 */
[----:B0-----:R-:W-:-:S11]  /*1460*/  HFMA2 R6, -RZ, RZ, 0, 3.5762786865234375e-07 ;  /* 0x00000006ff067431 */ /* 0x001fd600000001ff */
        /* <DEDUP_REMOVED lines=8> */
.L_x_242:
[----:B------:R-:W-:Y:S05]  /*14f0*/  BSYNC.RECONVERGENT B1 ;  /* 0x0000000000017941 */ /* 0x000fea0003800200 */
.L_x_241:
[----:B------:R-:W-:-:S13]  /*1500*/  ISETP.GT.AND P1, PT, R6, -0x1, PT ;  /* 0xffffffff0600780c */ /* 0x000fda0003f24270 */
[----:B------:R-:W-:Y:S05]  /*1510*/  @P1 BRA `(.L_x_243) ;  /* 0x0000000400201947 */ /* 0x000fea0003800000 */
[----:B------:R-:W-:Y:S01]  /*1520*/  ISETP.GT.AND P1, PT, R94, -0x1, PT ;  /* 0xffffffff5e00780c */ /* 0x000fe20003f24270 */
[----:B------:R-:W-:Y:S02]  /*1530*/  MOV.64 R86, R40 ;  /* 0x0000002800567202 */ /* 0x000fe40000010f00 */
[----:B------:R-:W-:Y:S01]  /*1540*/  HFMA2 R6, -RZ, RZ, 0, 5.9604644775390625e-08 ;  /* 0x00000001ff067431 */ /* 0x000fe200000001ff */
[----:B------:R-:W-:-:S09]  /*1550*/  PLOP3.LUT P2, PT, PT, PT, PT, 0x80, 0x8 ;  /* 0x000000000008781c */ /* 0x000fd20003f4f070 */
[----:B------:R-:W-:Y:S05]  /*1560*/  @P1 BRA `(.L_x_237) ;  /* 0x0000000400c01947 */ /* 0x000fea0003800000 */
        /* <DEDUP_REMOVED lines=12> */
[----:B------:R-:W-:Y:S01]  /*1630*/  HFMA2 R47, -RZ, RZ, 0, 0 ;  /* 0x00000000ff2f7431 */ /* 0x000fe200000001ff */
[----:B------:R-:W1:Y:S01]  /*1640*/  LDC.64 R86, c[0x0][0x3a8] ;  /* 0x0000ea00ff567b82 */ /* 0x000e620000000a00 */
[----:B------:R-:W-:Y:S01]  /*1650*/  SHF.R.S32.HI R45, RZ, 0x1f, R44 ;  /* 0x0000001fff2d7819 */ /* 0x000fe2000001142c */
[----:B------:R-:W1:Y:S04]  /*1660*/  POPC R93, UR5 ;  /* 0x00000005005d7d09 */ /* 0x000e680008000000 */
[----:B------:R-:W-:-:S05]  /*1670*/  IADD.64 R44, R46, R44 ;  /* 0x0000002c2e2c7235 */ /* 0x000fca00078e0200 */
[----:B------:R-:W-:-:S04]  /*1680*/  LEA R46, P3, R44, UR8, 0x2 ;  /* 0x000000082c2e7c11 */ /* 0x000fc8000f8610ff */
[----:B------:R-:W-:-:S06]  /*1690*/  LEA.HI.X R47, R44, UR9, R45, 0x2, P3 ;  /* 0x000000092c2f7c11 */ /* 0x000fcc00098f142d */
[----:B------:R-:W2:Y:S01]  /*16a0*/  LDG.E.128 R44, desc[UR6][R46.64] ;  /* 0x000000062e2c7981 */ /* 0x000ea2000c1e1d00 */
[----:B0-----:R-:W-:-:S13]  /*16b0*/  ISETP.EQ.U32.AND P1, PT, R94, R49, PT ;  /* 0x000000315e00720c */ /* 0x001fda0003f22070 */
[----:B-1----:R-:W3:Y:S01]  /*16c0*/  @P1 ATOMG.E.ADD.STRONG.GPU PT, R87, desc[UR6][R86.64], R93 ;  /* 0x8000005d565719a8 */ /* 0x002ee200081ef106 */
[----:B------:R-:W0:Y:S01]  /*16d0*/  S2R R95, SR_LTMASK ;  /* 0x00000000005f7919 */ /* 0x000e220000003900 */
[----:B------:R-:W-:Y:S01]  /*16e0*/  ISETP.NE.AND P3, PT, R7, 0x2, PT ;  /* 0x000000020700780c */ /* 0x000fe20003f65270 */
[----:B0-----:R-:W-:-:S04]  /*16f0*/  LOP3.LUT R95, R95, UR5, RZ, 0xc0, !PT ;  /* 0x000000055f5f7c12 */ /* 0x001fc8000f8ec0ff */
[----:B------:R-:W0:Y:S08]  /*1700*/  POPC R92, R95 ;  /* 0x0000005f005c7309 */ /* 0x000e300000000000 */
[----:B------:R-:W-:Y:S01]  /*1710*/  @!P3 MOV R96, 0x1 ;  /* 0x000000010060b802 */ /* 0x000fe20000000f00 */
[----:B---3--:R-:W0:Y:S02]  /*1720*/  SHFL.IDX PT, R49, R87, R94, 0x1f ;  /* 0x00001f5e57317589 */ /* 0x008e2400000e0000 */
[----:B0-----:R-:W-:-:S02]  /*1730*/  IADD3 R49, PT, PT, R49, R92, RZ ;  /* 0x0000005c31317210 */ /* 0x001fc40007ffe0ff */
[----:B------:R-:W-:-:S03]  /*1740*/  @!P3 SHF.R.U32.HI R92, RZ, 0x1, R8 ;  /* 0x00000001ff5cb819 */ /* 0x000fc60000011608 */
[----:B------:R-:W-:Y:S02]  /*1750*/  VIMNMX.U32 R49, R49, 0x3ffff, PT ;  /* 0x0003ffff31317848 */ /* 0x000fe40003fe0000 */
[----:B------:R-:W-:-:S03]  /*1760*/  @!P3 ISETP.GE.U32.AND P1, PT, R5, R92, PT ;  /* 0x0000005c0500b20c */ /* 0x000fc60003f26070 */
[----:B------:R-:W-:-:S04]  /*1770*/  IMAD R49, R49, 0xc, RZ ;  /* 0x0000000c31317824 */ /* 0x000fc800078e02ff */
[----:B------:R-:W-:Y:S01]  /*1780*/  IMAD.WIDE.U32 R92, R49, 0x4, R28 ;  /* 0x00000004315c7825 */ /* 0x000fe200078e001c */
[----:B------:R-:W-:-:S04]  /*1790*/  @!P3 SEL R49, R96, 0x2, !P1 ;  /* 0x000000026031b807 */ /* 0x000fc80004800000 */
[----:B--2---:R4:W-:Y:S04]  /*17a0*/  STG.E.128 desc[UR6][R92.64+0x10], R44 ;  /* 0x0000102c5c007986 */ /* 0x0049e8000c101d06 */
[----:B------:R4:W-:Y:S04]  /*17b0*/  @!P3 STG.E desc[UR6][R92.64+0x38], R49 ;  /* 0x000038315c00b986 */ /* 0x0009e8000c101906 */
[----:B------:R4:W-:Y:S04]  /*17c0*/  STG.E.128 desc[UR6][R92.64+0x20], R40 ;  /* 0x000020285c007986 */ /* 0x0009e8000c101d06 */
[----:B------:R4:W-:Y:S01]  /*17d0*/  STG.E.64 desc[UR6][R92.64+0x30], R24 ;  /* 0x000030185c007986 */ /* 0x0009e2000c101b06 */
[----:B------:R-:W-:-:S02]  /*17e0*/  @!P3 MOV.64 R86, R40 ;  /* 0x000000280056b202 */ /* 0x000fc40000010f00 */
[----:B------:R-:W-:Y:S06]  /*17f0*/  @!P3 BRA `(.L_x_237) ;  /* 0x00000004001cb947 */ /* 0x000fec0003800000 */
[----:B----4-:R-:W-:-:S05]  /*1800*/  LOP3.LUT R44, R7, 0xfffffffd, RZ, 0xc0, !PT ;  /* 0xfffffffd072c7812 */ /* 0x010fca00078ec0ff */
[----:B------:R-:W-:-:S13]  /*1810*/  ISETP.NE.AND P1, PT, R44, 0x1, PT ;  /* 0x000000012c00780c */ /* 0x000fda0003f25270 */
[----:B------:R0:W-:Y:S01]  /*1820*/  @!P1 STG.E desc[UR6][R92.64+0x38], RZ ;  /* 0x000038ff5c009986 */ /* 0x0001e2000c101906 */
[----:B------:R-:W-:Y:S02]  /*1830*/  @!P1 MOV.64 R86, R40 ;  /* 0x0000002800569202 */ /* 0x000fe40000010f00 */
[----:B------:R-:W-:Y:S06]  /*1840*/  @!P1 BRA `(.L_x_237) ;  /* 0x0000000400089947 */ /* 0x000fec0003800000 */
[----:B------:R-:W1:Y:S01]  /*1850*/  I2F.U32.RP R46, R8 ;  /* 0x00000008002e7306 */ /* 0x000e620000209000 */
[----:B------:R-:W-:Y:S01]  /*1860*/  ISETP.NE.U32.AND P4, PT, R8, RZ, PT ;  /* 0x000000ff0800720c */ /* 0x000fe20003f85070 */
[----:B------:R-:W-:Y:S02]  /*1870*/  MOV.64 R86, R40 ;  /* 0x0000002800567202 */ /* 0x000fe40000010f00 */
[----:B-1----:R-:W1:Y:S02]  /*1880*/  MUFU.RCP R46, R46 ;  /* 0x0000002e002e7308 */ /* 0x002e640000001000 */
[----:B-1----:R-:W-:-:S04]  /*1890*/  IADD3 R44, PT, PT, R46, 0xffffffe, RZ ;  /* 0x0ffffffe2e2c7810 */ /* 0x002fc80007ffe0ff */
[----:B------:R1:W2:Y:S02]  /*18a0*/  F2I.FTZ.U32.TRUNC.NTZ R45, R44 ;  /* 0x0000002c002d7305 */ /* 0x0002a4000021f000 */
[----:B-1----:R-:W-:Y:S01]  /*18b0*/  HFMA2 R44, -RZ, RZ, 0, 0 ;  /* 0x00000000ff2c7431 */ /* 0x002fe200000001ff */
        /* <DEDUP_REMOVED lines=14> */
.L_x_243:
[----:B------:R-:W0:Y:S01]  /*19a0*/  S2R R45, SR_LANEID ;  /* 0x00000000002d7919 */ /* 0x000e220000000000 */
[----:B------:R-:W-:Y:S01]  /*19b0*/  VOTEU.ANY UR5, UPT, PT ;  /* 0x0000000000057886 */ /* 0x000fe200038e0100 */
[C---:B------:R-:W-:Y:S01]  /*19c0*/  ISETP.NE.AND P1, PT, R6.reuse, RZ, PT ;  /* 0x000000ff0600720c */ /* 0x040fe20003f25270 */
[----:B------:R-:W0:Y:S01]  /*19d0*/  FLO.U32 R92, UR5 ;  /* 0x00000005005c7d00 */ /* 0x000e2200080e0000 */
[----:B------:R-:W-:Y:S01]  /*19e0*/  IADD3 R6, PT, PT, -R6, 0xa, RZ ;  /* 0x0000000a06067810 */ /* 0x000fe20007ffe1ff */
[----:B------:R-:W1:Y:S01]  /*19f0*/  LDC.64 R46, c[0x0][0x3f8] ;  /* 0x0000fe00ff2e7b82 */ /* 0x000e620000000a00 */
[----:B------:R-:W-:-:S03]  /*1a00*/  HFMA2 R97, -RZ, RZ, 0, 5.9604644775390625e-08 ;  /* 0x00000001ff617431 */ /* 0x000fc600000001ff */
[----:B------:R-:W-:Y:S01]  /*1a10*/  SEL R6, R6, RZ, P1 ;  /* 0x000000ff06067207 */ /* 0x000fe20000800000 */
[----:B------:R-:W1:Y:S04]  /*1a20*/  POPC R93, UR5 ;  /* 0x00000005005d7d09 */ /* 0x000e680008000000 */
[----:B------:R-:W-:-:S05]  /*1a30*/  ISETP.NE.AND P1, PT, R6, RZ, PT ;  /* 0x000000ff0600720c */ /* 0x000fca0003f25270 */
[----:B------:R-:W-:Y:S01]  /*1a40*/  SEL R49, R6, 0xa, P1 ;  /* 0x0000000a06317807 */ /* 0x000fe20000800000 */
[----:B0-----:R-:W-:-:S04]  /*1a50*/  ISETP.EQ.U32.AND P3, PT, R92, R45, PT ;  /* 0x0000002d5c00720c */ /* 0x001fc80003f62070 */
[----:B------:R-:W-:-:S05]  /*1a60*/  IMAD.WIDE.U32 R44, R49, 0x4, R30 ;  /* 0x00000004312c7825 */ /* 0x000fca00078e001e */
[----:B------:R-:W-:Y:S04]  /*1a70*/  REDG.E.ADD.STRONG.GPU desc[UR6][R44.64], R97 ;  /* 0x000000612c00798e */ /* 0x000fe8000c12e106 */
[----:B-1----:R0:W2:Y:S01]  /*1a80*/  @P3 ATOMG.E.ADD.STRONG.GPU PT, R47, desc[UR6][R46.64], R93 ;  /* 0x8000005d2e2f39a8 */ /* 0x0020a200081ef106 */
[----:B------:R-:W1:Y:S01]  /*1a90*/  I2F.U32.RP R6, R49 ;  /* 0x0000003100067306 */ /* 0x000e620000209000 */
[----:B------:R-:W-:Y:S01]  /*1aa0*/  IADD3 R95, PT, PT, RZ, -R49, RZ ;  /* 0x80000031ff5f7210 */ /* 0x000fe20007ffe0ff */
[----:B------:R-:W-:Y:S01]  /*1ab0*/  UIADD3 UR10, UPT, UPT, -UR4, 0x3e7, URZ ;  /* 0x000003e7040a7890 */ /* 0x000fe2000fffe1ff */
[----:B------:R-:W-:Y:S01]  /*1ac0*/  ISETP.NE.U32.AND P3, PT, R49, RZ, PT ;  /* 0x000000ff3100720c */ /* 0x000fe20003f65070 */
[----:B0-----:R-:W0:Y:S01]  /*1ad0*/  S2R R46, SR_LTMASK ;  /* 0x00000000002e7919 */ /* 0x001e220000003900 */
[----:B-1----:R-:W1:Y:S02]  /*1ae0*/  MUFU.RCP R6, R6 ;  /* 0x0000000600067308 */ /* 0x002e640000001000 */
[----:B-1----:R-:W-:-:S04]  /*1af0*/  IADD3 R86, PT, PT, R6, 0xffffffe, RZ ;  /* 0x0ffffffe06567810 */ /* 0x002fc80007ffe0ff */
[----:B------:R1:W3:Y:S01]  /*1b00*/  F2I.FTZ.U32.TRUNC.NTZ R87, R86 ;  /* 0x0000005600577305 */ /* 0x0002e2000021f000 */
[----:B0-----:R-:W-:Y:S01]  /*1b10*/  LOP3.LUT R46, R46, UR5, RZ, 0xc0, !PT ;  /* 0x000000052e2e7c12 */ /* 0x001fe2000f8ec0ff */
[----:B-1----:R-:W-:-:S05]  /*1b20*/  HFMA2 R86, -RZ, RZ, 0, 0 ;  /* 0x00000000ff567431 */ /* 0x002fca00000001ff */
[----:B------:R-:W0:Y:S01]  /*1b30*/  POPC R46, R46 ;  /* 0x0000002e002e7309 */ /* 0x000e220000000000 */
[----:B---3--:R-:W-:-:S04]  /*1b40*/  IMAD R95, R95, R87, RZ ;  /* 0x000000575f5f7224 */ /* 0x008fc800078e02ff */
[----:B------:R-:W-:-:S06]  /*1b50*/  IMAD.HI.U32 R87, R87, R95, R86 ;  /* 0x0000005f57577227 */ /* 0x000fcc00078e0056 */
[----:B------:R-:W-:-:S05]  /*1b60*/  IMAD.HI.U32 R87, R87, UR10, RZ ;  /* 0x0000000a57577c27 */ /* 0x000fca000f8e00ff */
[----:B------:R-:W-:Y:S01]  /*1b70*/  IADD3 R6, PT, PT, -R87, RZ, RZ ;  /* 0x000000ff57067210 */ /* 0x000fe20007ffe1ff */
[----:B------:R-:W-:-:S04]  /*1b80*/  MOV.64 R86, R40 ;  /* 0x0000002800567202 */ /* 0x000fc80000010f00 */
[----:B------:R-:W-:-:S05]  /*1b90*/  IMAD R6, R49, R6, UR10 ;  /* 0x0000000a31067e24 */ /* 0x000fca000f8e0206 */
[----:B------:R-:W-:-:S13]  /*1ba0*/  ISETP.GE.U32.AND P1, PT, R6, R49, PT ;  /* 0x000000310600720c */ /* 0x000fda0003f26070 */
[----:B------:R-:W-:-:S05]  /*1bb0*/  @P1 IADD3 R6, PT, PT, -R49, R6, RZ ;  /* 0x0000000631061210 */ /* 0x000fca0007ffe1ff */
[----:B------:R-:W-:-:S13]  /*1bc0*/  ISETP.GE.U32.AND P1, PT, R6, R49, PT ;  /* 0x000000310600720c */ /* 0x000fda0003f26070 */
[----:B------:R-:W-:Y:S02]  /*1bd0*/  @P1 IADD3 R6, PT, PT, -R49, R6, RZ ;  /* 0x0000000631061210 */ /* 0x000fe40007ffe1ff */
[----:B------:R-:W-:Y:S01]  /*1be0*/  @!P3 LOP3.LUT R6, RZ, R49, RZ, 0x33, !PT ;  /* 0x00000031ff06b212 */ /* 0x000fe200078e33ff */
[----:B------:R-:W-:-:S05]  /*1bf0*/  MOV R49, 0xf0000000 ;  /* 0xf000000000317802 */ /* 0x000fca0000000f00 */
[----:B------:R-:W-:Y:S01]  /*1c00*/  IMAD R6, R6, R49, -0x70000000 ;  /* 0x9000000006067424 */ /* 0x000fe200078e0231 */
[----:B--2---:R1:W0:Y:S04]  /*1c10*/  SHFL.IDX PT, R45, R47, R92, 0x1f ;  /* 0x00001f5c2f2d7589 */ /* 0x00422800000e0000 */
[----:B-1----:R-:W-:Y:S01]  /*1c20*/  LOP3.LUT R47, R6, R5, RZ, 0xfc, !PT ;  /* 0x00000005062f7212 */ /* 0x002fe200078efcff */
[----:B------:R-:W-:Y:S01]  /*1c30*/  HFMA2 R6, -RZ, RZ, 0, 5.9604644775390625e-08 ;  /* 0x00000001ff067431 */ /* 0x000fe200000001ff */
[----:B0-----:R-:W-:-:S05]  /*1c40*/  IADD3 R45, PT, PT, R45, 0x2, R46 ;  /* 0x000000022d2d7810 */ /* 0x001fca0007ffe02e */
[----:B------:R-:W-:-:S05]  /*1c50*/  IMAD.WIDE.U32 R44, R45, 0x4, R32 ;  /* 0x000000042d2c7825 */ /* 0x000fca00078e0020 */
[----:B------:R0:W-:Y:S02]  /*1c60*/  STG.E desc[UR6][R44.64], R47 ;  /* 0x0000002f2c007986 */ /* 0x0001e4000c101906 */
.L_x_237:
[----:B------:R-:W-:Y:S05]  /*1c70*/  BSYNC.RECONVERGENT B0 ;  /* 0x0000000000007941 */ /* 0x000fea0003800200 */
.L_x_236:
[----:B-----5:R0:W5:Y:S01]  /*1c80*/  LDG.E R94, desc[UR6][R90.64+0x8000] ;  /* 0x008000065a5e7981 */ /* 0x020162000c1e1900 */
[----:B------:R-:W-:Y:S01]  /*1c90*/  BSSY.RECONVERGENT B0, `(.L_x_244) ;  /* 0x000009b000007945 */ /* 0x000fe20003800200 */
[----:B------:R-:W-:-:S03]  /*1ca0*/  PLOP3.LUT P1, PT, PT, PT, PT, 0x8, 0x80 ;  /* 0x000000000080781c */ /* 0x000fc60003f2e170 */
[----:B------:R-:W-:Y:S10]  /*1cb0*/  @!P0 BRA `(.L_x_245) ;  /* 0x0000000800608947 */ /* 0x000ff40003800000 */
[C---:B-----5:R-:W-:Y:S01]  /*1cc0*/  R2P PR, R94.reuse.B1, 0x60 ;  /* 0x000000605e007804 */ /* 0x060fe20000001000 */
[----:B01234-:R-:W-:Y:S01]  /*1cd0*/  IMAD.SHL.U32 R45, R94, 0x20, RZ ;  /* 0x000000205e2d7824 */ /* 0x01ffe200078e00ff */
[C---:B------:R-:W-:Y:S01]  /*1ce0*/  IADD3 R47, PT, PT, R18.reuse, 0x4000, RZ ;  /* 0x00004000122f7810 */ /* 0x040fe20007ffe0ff */
        /* <DEDUP_REMOVED lines=12> */
.L_x_247:
[CC--:B--2---:R-:W-:Y:S02]  /*1db0*/  IADD.64 RZ, P0, R36.reuse, R44.reuse ;  /* 0x0000002c24ff7235 */ /* 0x0c4fe40007800200 */
[----:B------:R-:W-:-:S04]  /*1dc0*/  IADD.64 R36, R36, R44 ;  /* 0x0000002c24247235 */ /* 0x000fc800078e0200 */
[----:B------:R-:W-:-:S06]  /*1dd0*/  IADD.64.X R38, P0, R38, R46, P0 ;  /* 0x0000002e26267235 */ /* 0x000fcc0000000600 */
[----:B-1----:R-:W-:-:S08]  /*1de0*/  IADD.64.X R22, R22, R48, P0 ;  /* 0x0000003016167235 */ /* 0x002fd000000e0600 */
.L_x_248:
[----:B------:R-:W-:Y:S05]  /*1df0*/  BSYNC.RECONVERGENT B1 ;  /* 0x0000000000017941 */ /* 0x000fea0003800200 */
.L_x_246:
[----:B------:R-:W-:Y:S02]  /*1e00*/  ISETP.NE.S64.AND P0, PT, R60, R36, PT ;  /* 0x000000243c00720c */ /* 0x000fe40003f15270 */
[----:B------:R-:W-:Y:S01]  /*1e10*/  BSSY.RECONVERGENT B1, `(.L_x_249) ;  /* 0x000000b000017945 */ /* 0x000fe20003800200 */
[----:B------:R-:W-:-:S11]  /*1e20*/  HFMA2 R44, -RZ, RZ, 0, 4.17232513427734375e-07 ;  /* 0x00000007ff2c7431 */ /* 0x000fd600000001ff */
[----:B------:R-:W-:Y:S05]  /*1e30*/  @!P0 BRA `(.L_x_250) ;  /* 0x0000000000208947 */ /* 0x000fea0003800000 */
[----:B------:R-:W-:Y:S02]  /*1e40*/  ISETP.NE.S64.AND P0, PT, R68, R36, PT ;  /* 0x000000244400720c */ /* 0x000fe40003f15270 */
[----:B------:R-:W-:-:S12]  /*1e50*/  MOV R44, 0x5 ;  /* 0x00000005002c7802 */ /* 0x000fd80000000f00 */
[----:B------:R-:W-:Y:S05]  /*1e60*/  @!P0 BRA `(.L_x_250) ;  /* 0x0000000000148947 */ /* 0x000fea0003800000 */
[----:B------:R-:W-:Y:S02]  /*1e70*/  ISETP.NE.S64.AND P0, PT, R76, R36, PT ;  /* 0x000000244c00720c */ /* 0x000fe40003f15270 */
[----:B------:R-:W-:-:S12]  /*1e80*/  MOV R44, 0x3 ;  /* 0x00000003002c7802 */ /* 0x000fd80000000f00 */
[----:B------:R-:W-:Y:S02]  /*1e90*/  @P0 ISETP.NE.S64.AND P3, PT, R84, R36, PT ;  /* 0x000000245400020c */ /* 0x000fe40003f75270 */
[----:B------:R-:W-:-:S05]  /*1ea0*/  @P0 MOV R45, 0x1 ;  /* 0x00000001002d0802 */ /* 0x000fca0000000f00 */
[----:B------:R-:W-:-:S07]  /*1eb0*/  @P0 SEL R44, R45, 0xffffffff, !P3 ;  /* 0xffffffff2d2c0807 */ /* 0x000fce0005800000 */
.L_x_250:
[----:B------:R-:W-:Y:S05]  /*1ec0*/  BSYNC.RECONVERGENT B1 ;  /* 0x0000000000017941 */ /* 0x000fea0003800200 */
.L_x_249:
[----:B------:R-:W-:-:S13]  /*1ed0*/  ISETP.GT.AND P0, PT, R44, -0x1, PT ;  /* 0xffffffff2c00780c */ /* 0x000fda0003f04270 */
[----:B------:R-:W-:Y:S05]  /*1ee0*/  @P0 BRA `(.L_x_251) ;  /* 0x0000000400200947 */ /* 0x000fea0003800000 */
[----:B------:R-:W-:Y:S01]  /*1ef0*/  LOP3.LUT P0, RZ, R94, 0x8000, RZ, 0xc0, !PT ;  /* 0x000080005eff7812 */ /* 0x000fe2000780c0ff */
[----:B------:R-:W-:Y:S02]  /*1f00*/  MOV.64 R84, R36 ;  /* 0x0000002400547202 */ /* 0x000fe40000010f00 */
[----:B------:R-:W-:Y:S01]  /*1f10*/  HFMA2 R48, -RZ, RZ, 0, 1.1920928955078125e-07 ;  /* 0x00000002ff307431 */ /* 0x000fe200000001ff */
        /* <DEDUP_REMOVED lines=9> */
[----:B------:R-:W1:Y:S01]  /*1fb0*/  S2R R84, SR_LANEID ;  /* 0x0000000000547919 */ /* 0x000e620000000000 */
[----:B------:R-:W-:Y:S01]  /*1fc0*/  VOTEU.ANY UR5, UPT, PT ;  /* 0x0000000000057886 */ /* 0x000fe200038e0100 */
[----:B------:R-:W-:Y:S01]  /*1fd0*/  IMAD R44, R46, 0x4, R3 ;  /* 0x000000042e2c7824 */ /* 0x000fe200078e0203 */
[----:B------:R-:W1:Y:S01]  /*1fe0*/  FLO.U32 R95, UR5 ;  /* 0x00000005005f7d00 */ /* 0x000e6200080e0000 */
[----:B------:R-:W-:Y:S01]  /*1ff0*/  MOV R46, R8 ;  /* 0x00000008002e7202 */ /* 0x000fe20000000f00 */
[----:B------:R-:W-:Y:S02]  /*2000*/  HFMA2 R47, -RZ, RZ, 0, 0 ;  /* 0x00000000ff2f7431 */ /* 0x000fe400000001ff */
[----:B------:R-:W-:Y:S01]  /*2010*/  SHF.R.S32.HI R45, RZ, 0x1f, R44 ;  /* 0x0000001fff2d7819 */ /* 0x000fe2000001142c */
[----:B------:R-:W2:Y:S04]  /*2020*/  POPC R93, UR5 ;  /* 0x00000005005d7d09 */ /* 0x000ea80008000000 */
[----:B------:R-:W-:-:S05]  /*2030*/  IADD.64 R44, R46, R44 ;  /* 0x0000002c2e2c7235 */ /* 0x000fca00078e0200 */
[----:B------:R-:W-:-:S04]  /*2040*/  LEA R46, P3, R44, UR8, 0x2 ;  /* 0x000000082c2e7c11 */ /* 0x000fc8000f8610ff */
[----:B------:R-:W-:-:S06]  /*2050*/  LEA.HI.X R47, R44, UR9, R45, 0x2, P3 ;  /* 0x000000092c2f7c11 */ /* 0x000fcc00098f142d */
[----:B------:R-:W3:Y:S01]  /*2060*/  LDG.E.128 R44, desc[UR6][R46.64] ;  /* 0x000000062e2c7981 */ /* 0x000ee2000c1e1d00 */
[----:B-1----:R-:W-:Y:S02]  /*2070*/  ISETP.EQ.U32.AND P0, PT, R95, R84, PT ;  /* 0x000000545f00720c */ /* 0x002fe40003f02070 */
[----:B------:R-:W2:Y:S11]  /*2080*/  LDC.64 R84, c[0x0][0x3a8] ;  /* 0x0000ea00ff547b82 */ /* 0x000eb60000000a00 */
[----:B--2---:R-:W2:Y:S01]  /*2090*/  @P0 ATOMG.E.ADD.STRONG.GPU PT, R84, desc[UR6][R84.64], R93 ;  /* 0x8000005d545409a8 */ /* 0x004ea200081ef106 */
[----:B------:R-:W1:Y:S01]  /*20a0*/  S2R R96, SR_LTMASK ;  /* 0x0000000000607919 */ /* 0x000e620000003900 */
[----:B------:R-:W-:Y:S01]  /*20b0*/  ISETP.NE.AND P0, PT, R7, 0x2, PT ;  /* 0x000000020700780c */ /* 0x000fe20003f05270 */
[----:B-1----:R-:W-:-:S06]  /*20c0*/  LOP3.LUT R96, R96, UR5, RZ, 0xc0, !PT ;  /* 0x0000000560607c12 */ /* 0x002fcc000f8ec0ff */
[----:B------:R-:W1:Y:S06]  /*20d0*/  POPC R96, R96 ;  /* 0x0000006000607309 */ /* 0x000e6c0000000000 */
[----:B------:R-:W-:Y:S01]  /*20e0*/  @!P0 SHF.R.U32.HI R99, RZ, 0x1, R8 ;  /* 0x00000001ff638819 */ /* 0x000fe20000011608 */
[----:B------:R-:W-:-:S04]  /*20f0*/  @!P0 MOV R97, 0x2 ;  /* 0x0000000200618802 */ /* 0x000fc80000000f00 */
[----:B------:R-:W-:Y:S01]  /*2100*/  @!P0 ISETP.GE.U32.AND P3, PT, R12, R99, PT ;  /* 0x000000630c00820c */ /* 0x000fe20003f66070 */
[----:B--2---:R-:W1:Y:S02]  /*2110*/  SHFL.IDX PT, R49, R84, R95, 0x1f ;  /* 0x00001f5f54317589 */ /* 0x004e6400000e0000 */
[----:B-1----:R-:W-:-:S05]  /*2120*/  IADD3 R49, PT, PT, R49, R96, RZ ;  /* 0x0000006031317210 */ /* 0x002fca0007ffe0ff */
[----:B------:R-:W-:-:S05]  /*2130*/  VIMNMX.U32 R49, R49, 0x3ffff, PT ;  /* 0x0003ffff31317848 */ /* 0x000fca0003fe0000 */
[----:B------:R-:W-:-:S04]  /*2140*/  IMAD R49, R49, 0xc, RZ ;  /* 0x0000000c31317824 */ /* 0x000fc800078e02ff */
[----:B0-----:R-:W-:Y:S01]  /*2150*/  IMAD.WIDE.U32 R92, R49, 0x4, R28 ;  /* 0x00000004315c7825 */ /* 0x001fe200078e001c */
[----:B------:R-:W-:-:S04]  /*2160*/  @!P0 SEL R49, R97, 0x1, P3 ;  /* 0x0000000161318807 */ /* 0x000fc80001800000 */
[----:B---3--:R0:W-:Y:S04]  /*2170*/  STG.E.128 desc[UR6][R92.64+0x10], R44 ;  /* 0x0000102c5c007986 */ /* 0x0081e8000c101d06 */
        /* <DEDUP_REMOVED lines=31> */
.L_x_251:
[----:B------:R-:W1:Y:S01]  /*2370*/  S2R R45, SR_LANEID ;  /* 0x00000000002d7919 */ /* 0x000e620000000000 */
[----:B------:R-:W-:Y:S01]  /*2380*/  VOTEU.ANY UR10, UPT, PT ;  /* 0x00000000000a7886 */ /* 0x000fe200038e0100 */
[C---:B------:R-:W-:Y:S01]  /*2390*/  ISETP.NE.AND P0, PT, R44.reuse, 0x1, PT ;  /* 0x000000012c00780c */ /* 0x040fe20003f05270 */
[----:B0-----:R-:W1:Y:S01]  /*23a0*/  FLO.U32 R92, UR10 ;  /* 0x0000000a005c7d00 */ /* 0x001e6200080e0000 */
[----:B------:R-:W-:Y:S01]  /*23b0*/  IADD3 R44, PT, PT, -R44, 0xb, RZ ;  /* 0x0000000b2c2c7810 */ /* 0x000fe20007ffe1ff */
[----:B------:R-:W-:Y:S01]  /*23c0*/  HFMA2 R97, -RZ, RZ, 0, 5.9604644775390625e-08 ;  /* 0x00000001ff617431 */ /* 0x000fe200000001ff */
[----:B------:R-:W0:Y:S03]  /*23d0*/  LDC.64 R46, c[0x0][0x3f8] ;  /* 0x0000fe00ff2e7b82 */ /* 0x000e260000000a00 */
[----:B------:R-:W-:Y:S01]  /*23e0*/  SEL R44, R44, RZ, P0 ;  /* 0x000000ff2c2c7207 */ /* 0x000fe20000000000 */
[----:B------:R-:W0:Y:S04]  /*23f0*/  POPC R93, UR10 ;  /* 0x0000000a005d7d09 */ /* 0x000e280008000000 */
[----:B------:R-:W-:-:S05]  /*2400*/  ISETP.NE.AND P0, PT, R44, RZ, PT ;  /* 0x000000ff2c00720c */ /* 0x000fca0003f05270 */
[----:B------:R-:W-:Y:S01]  /*2410*/  SEL R85, R44, 0xa, P0 ;  /* 0x0000000a2c557807 */ /* 0x000fe20000000000 */
[----:B-1----:R-:W-:-:S04]  /*2420*/  ISETP.EQ.U32.AND P3, PT, R92, R45, PT ;  /* 0x0000002d5c00720c */ /* 0x002fc80003f62070 */
[----:B------:R-:W-:-:S05]  /*2430*/  IMAD.WIDE.U32 R44, R85, 0x4, R30 ;  /* 0x00000004552c7825 */ /* 0x000fca00078e001e */
[----:B------:R1:W-:Y:S04]  /*2440*/  REDG.E.ADD.STRONG.GPU desc[UR6][R44.64], R97 ;  /* 0x000000612c00798e */ /* 0x0003e8000c12e106 */
[----:B0-----:R0:W2:Y:S01]  /*2450*/  @P3 ATOMG.E.ADD.STRONG.GPU PT, R93, desc[UR6][R46.64], R93 ;  /* 0x8000005d2e5d39a8 */ /* 0x0010a200081ef106 */
[----:B------:R-:W3:Y:S01]  /*2460*/  I2F.U32.RP R84, R85 ;  /* 0x0000005500547306 */ /* 0x000ee20000209000 */
[----:B------:R-:W-:Y:S01]  /*2470*/  IADD3 R95, PT, PT, RZ, -R85, RZ ;  /* 0x80000055ff5f7210 */ /* 0x000fe20007ffe0ff */
[----:B------:R-:W-:Y:S01]  /*2480*/  UIADD3 UR5, UPT, UPT, -UR4, 0x3e6, URZ ;  /* 0x000003e604057890 */ /* 0x000fe2000fffe1ff */
[----:B------:R-:W-:Y:S01]  /*2490*/  ISETP.NE.U32.AND P3, PT, R85, RZ, PT ;  /* 0x000000ff5500720c */ /* 0x000fe20003f65070 */
[----:B0-----:R-:W0:Y:S01]  /*24a0*/  S2R R46, SR_LTMASK ;  /* 0x00000000002e7919 */ /* 0x001e220000003900 */
[----:B------:R-:W-:Y:S01]  /*24b0*/  MOV R47, 0xf0000000 ;  /* 0xf0000000002f7802 */ /* 0x000fe20000000f00 */
[----:B---3--:R-:W3:Y:S02]  /*24c0*/  MUFU.RCP R84, R84 ;  /* 0x0000005400547308 */ /* 0x008ee40000001000 */
[----:B---3--:R-:W-:-:S04]  /*24d0*/  IADD3 R48, PT, PT, R84, 0xffffffe, RZ ;  /* 0x0ffffffe54307810 */ /* 0x008fc80007ffe0ff */
[----:B------:R3:W4:Y:S01]  /*24e0*/  F2I.FTZ.U32.TRUNC.NTZ R49, R48 ;  /* 0x0000003000317305 */ /* 0x000722000021f000 */
[----:B0-----:R-:W-:Y:S01]  /*24f0*/  LOP3.LUT R46, R46, UR10, RZ, 0xc0, !PT ;  /* 0x0000000a2e2e7c12 */ /* 0x001fe2000f8ec0ff */
[----:B---3--:R-:W-:-:S05]  /*2500*/  HFMA2 R48, -RZ, RZ, 0, 0 ;  /* 0x00000000ff307431 */ /* 0x008fca00000001ff */
[----:B------:R-:W0:Y:S01]  /*2510*/  POPC R46, R46 ;  /* 0x0000002e002e7309 */ /* 0x000e220000000000 */
[----:B----4-:R-:W-:-:S04]  /*2520*/  IMAD R95, R95, R49, RZ ;  /* 0x000000315f5f7224 */ /* 0x010fc800078e02ff */
[----:B------:R-:W-:-:S04]  /*2530*/  IMAD.HI.U32 R49, R49, R95, R48 ;  /* 0x0000005f31317227 */ /* 0x000fc800078e0030 */
[----:B------:R-:W-:Y:S02]  /*2540*/  HFMA2 R48, -RZ, RZ, 0, 1.1920928955078125e-07 ;  /* 0x00000002ff307431 */ /* 0x000fe400000001ff */
[----:B------:R-:W-:-:S05]  /*2550*/  IMAD.HI.U32 R49, R49, UR5, RZ ;  /* 0x0000000531317c27 */ /* 0x000fca000f8e00ff */
[----:B-1----:R-:W-:-:S05]  /*2560*/  IADD3 R44, PT, PT, -R49, RZ, RZ ;  /* 0x000000ff312c7210 */ /* 0x002fca0007ffe1ff */
[----:B------:R-:W-:-:S05]  /*2570*/  IMAD R44, R85, R44, UR5 ;  /* 0x00000005552c7e24 */ /* 0x000fca000f8e022c */
[----:B------:R-:W-:-:S13]  /*2580*/  ISETP.GE.U32.AND P0, PT, R44, R85, PT ;  /* 0x000000552c00720c */ /* 0x000fda0003f06070 */
[----:B------:R-:W-:-:S05]  /*2590*/  @P0 IADD3 R44, PT, PT, -R85, R44, RZ ;  /* 0x0000002c552c0210 */ /* 0x000fca0007ffe1ff */
[----:B------:R-:W-:-:S13]  /*25a0*/  ISETP.GE.U32.AND P0, PT, R44, R85, PT ;  /* 0x000000552c00720c */ /* 0x000fda0003f06070 */
[----:B------:R-:W-:Y:S02]  /*25b0*/  @P0 IADD3 R44, PT, PT, -R85, R44, RZ ;  /* 0x0000002c552c0210 */ /* 0x000fe40007ffe1ff */
[----:B------:R-:W-:Y:S01]  /*25c0*/  @!P3 LOP3.LUT R44, RZ, R85, RZ, 0x33, !PT ;  /* 0x00000055ff2cb212 */ /* 0x000fe200078e33ff */
[----:B------:R-:W-:-:S04]  /*25d0*/  MOV.64 R84, R36 ;  /* 0x0000002400547202 */ /* 0x000fc80000010f00 */
[----:B------:R-:W-:-:S05]  /*25e0*/  IMAD R47, R44, R47, -0x70000000 ;  /* 0x900000002c2f7424 */ /* 0x000fca00078e022f */
[----:B------:R-:W-:Y:S01]  /*25f0*/  LOP3.LUT R47, R47, R12, RZ, 0xfc, !PT ;  /* 0x0000000c2f2f7212 */ /* 0x000fe200078efcff */
[----:B--2---:R-:W0:Y:S02]  /*2600*/  SHFL.IDX PT, R45, R93, R92, 0x1f ;  /* 0x00001f5c5d2d7589 */ /* 0x004e2400000e0000 */
[----:B0-----:R-:W-:-:S05]  /*2610*/  IADD3 R45, PT, PT, R45, 0x2, R46 ;  /* 0x000000022d2d7810 */ /* 0x001fca0007ffe02e */
[----:B------:R-:W-:-:S05]  /*2620*/  IMAD.WIDE.U32 R44, R45, 0x4, R32 ;  /* 0x000000042d2c7825 */ /* 0x000fca00078e0020 */
[----:B------:R0:W-:Y:S02]  /*2630*/  STG.E desc[UR6][R44.64], R47 ;  /* 0x0000002f2c007986 */ /* 0x0001e4000c101906 */
.L_x_245:
[----:B------:R-:W-:Y:S05]  /*2640*/  BSYNC.RECONVERGENT B0 ;  /* 0x0000000000007941 */ /* 0x000fea0003800200 */
.L_x_244:
[----:B------:R-:W-:Y:S01]  /*2650*/  BSSY.RECONVERGENT B0, `(.L_x_252) ;  /* 0x000009b000007945 */ /* 0x000fe20003800200 */
[----:B------:R-:W-:-:S03]  /*2660*/  PLOP3.LUT P0, PT, PT, PT, PT, 0x8, 0x80 ;  /* 0x000000000080781c */ /* 0x000fc60003f0e170 */
[----:B------:R-:W-:Y:S10]  /*2670*/  @!P2 BRA `(.L_x_253) ;  /* 0x000000080060a947 */ /* 0x000ff40003800000 */
[----:B-----5:R-:W-:Y:S01]  /*2680*/  R2P PR, R94.B3, 0x60 ;  /* 0x000000605e007804 */ /* 0x020fe20000003000 */
[----:B------:R-:W-:Y:S01]  /*2690*/  BSSY.RECONVERGENT B1, `(.L_x_254) ;  /* 0x0000012000017945 */ /* 0x000fe20003800200 */
[----:B01234-:R-:W-:Y:S02]  /*26a0*/  IADD3 R45, PT, PT, R18, 0x4000, RZ ;  /* 0x00004000122d7810 */ /* 0x01ffe40007ffe0ff */
[----:B------:R-:W-:-:S03]  /*26b0*/  SHF.R.U32.HI R44, RZ, 0xb, R94 ;  /* 0x0000000bff2c7819 */ /* 0x000fc6000001165e */
[----:B------:R-:W-:Y:S01]  /*26c0*/  SEL R6, R18, R45, !P5 ;  /* 0x0000002d12067207 */ /* 0x000fe20006800000 */
[----:B------:R-:W-:-:S04]  /*26d0*/  LOP3.LUT R45, R44, 0x3fe0, RZ, 0xc0, !PT ;  /* 0x00003fe02c2d7812 */ /* 0x000fc800078ec0ff */
        /* <DEDUP_REMOVED lines=9> */
.L_x_255:
[CC--:B--2---:R-:W-:Y:S02]  /*2770*/  IADD.64 RZ, P2, R40.reuse, R44.reuse ;  /* 0x0000002c28ff7235 */ /* 0x0c4fe40007840200 */
[----:B------:R-:W-:-:S04]  /*2780*/  IADD.64 R40, R40, R44 ;  /* 0x0000002c28287235 */ /* 0x000fc800078e0200 */
[----:B------:R-:W-:-:S06]  /*2790*/  IADD.64.X R42, P2, R42, R46, P2 ;  /* 0x0000002e2a2a7235 */ /* 0x000fcc0001040600 */
[----:B-1----:R-:W-:-:S08]  /*27a0*/  IADD.64.X R24, R24, R92, P2 ;  /* 0x0000005c18187235 */ /* 0x002fd000010e0600 */
.L_x_256:
[----:B------:R-:W-:Y:S05]  /*27b0*/  BSYNC.RECONVERGENT B1 ;  /* 0x0000000000017941 */ /* 0x000fea0003800200 */
.L_x_254:
[----:B------:R-:W-:Y:S02]  /*27c0*/  ISETP.NE.S64.AND P2, PT, R58, R40, PT ;  /* 0x000000283a00720c */ /* 0x000fe40003f55270 */
[----:B------:R-:W-:Y:S01]  /*27d0*/  BSSY.RECONVERGENT B1, `(.L_x_257) ;  /* 0x000000b000017945 */ /* 0x000fe20003800200 */
[----:B0-----:R-:W-:-:S11]  /*27e0*/  HFMA2 R6, -RZ, RZ, 0, 4.17232513427734375e-07 ;  /* 0x00000007ff067431 */ /* 0x001fd600000001ff */
        /* <DEDUP_REMOVED lines=9> */
.L_x_258:
[----:B------:R-:W-:Y:S05]  /*2880*/  BSYNC.RECONVERGENT B1 ;  /* 0x0000000000017941 */ /* 0x000fea0003800200 */
.L_x_257:
[----:B------:R-:W-:-:S13]  /*2890*/  ISETP.GT.AND P2, PT, R6, -0x1, PT ;  /* 0xffffffff0600780c */ /* 0x000fda0003f44270 */
[----:B------:R-:W-:Y:S05]  /*28a0*/  @P2 BRA `(.L_x_259) ;  /* 0x0000000400202947 */ /* 0x000fea0003800000 */
[----:B------:R-:W-:Y:S01]  /*28b0*/  ISETP.GT.AND P2, PT, R94, -0x1, PT ;  /* 0xffffffff5e00780c */ /* 0x000fe20003f44270 */
[----:B------:R-:W-:Y:S02]  /*28c0*/  MOV.64 R82, R40 ;  /* 0x0000002800527202 */ /* 0x000fe40000010f00 */
[----:B------:R-:W-:Y:S01]  /*28d0*/  HFMA2 R6, -RZ, RZ, 0, 1.1920928955078125e-07 ;  /* 0x00000002ff067431 */ /* 0x000fe200000001ff */
        /* <DEDUP_REMOVED lines=36> */
[----:B------:R-:W-:-:S04]  /*2b20*/  @!P2 SEL R49, R96, 0x1, P3 ;  /* 0x000000016031a807 */ /* 0x000fc80001800000 */
        /* <DEDUP_REMOVED lines=32> */
.L_x_259:
[----:B------:R-:W0:Y:S01]  /*2d30*/  S2R R45, SR_LANEID ;  /* 0x00000000002d7919 */ /* 0x000e220000000000 */
[----:B------:R-:W-:Y:S01]  /*2d40*/  VOTEU.ANY UR5, UPT, PT ;  /* 0x0000000000057886 */ /* 0x000fe200038e0100 */
[C---:B------:R-:W-:Y:S01]  /*2d50*/  ISETP.NE.AND P2, PT, R6.reuse, 0x1, PT ;  /* 0x000000010600780c */ /* 0x040fe20003f45270 */
        /* <DEDUP_REMOVED lines=38> */
[----:B------:R-:W-:Y:S01]  /*2fc0*/  HFMA2 R6, -RZ, RZ, 0, 1.1920928955078125e-07 ;  /* 0x00000002ff067431 */ /* 0x000fe200000001ff */
[----:B0-----:R-:W-:-:S05]  /*2fd0*/  IADD3 R45, PT, PT, R45, 0x2, R46 ;  /* 0x000000022d2d7810 */ /* 0x001fca0007ffe02e */
[----:B------:R-:W-:-:S05]  /*2fe0*/  IMAD.WIDE.U32 R44, R45, 0x4, R32 ;  /* 0x000000042d2c7825 */ /* 0x000fca00078e0020 */
[----:B------:R0:W-:Y:S02]  /*2ff0*/  STG.E desc[UR6][R44.64], R47 ;  /* 0x0000002f2c007986 */ /* 0x0001e4000c101906 */
.L_x_253:
[----:B------:R-:W-:Y:S05]  /*3000*/  BSYNC.RECONVERGENT B0 ;  /* 0x0000000000007941 */ /* 0x000fea0003800200 */
.L_x_252:
        /* <DEDUP_REMOVED lines=19> */
.L_x_263:
[CC--:B--2---:R-:W-:Y:S02]  /*3140*/  IADD.64 RZ, P1, R36.reuse, R44.reuse ;  /* 0x0000002c24ff7235 */ /* 0x0c4fe40007820200 */
[----:B------:R-:W-:-:S04]  /*3150*/  IADD.64 R36, R36, R44 ;  /* 0x0000002c24247235 */ /* 0x000fc800078e0200 */
[----:B------:R-:W-:-:S06]  /*3160*/  IADD.64.X R38, P1, R38, R46, P1 ;  /* 0x0000002e26267235 */ /* 0x000fcc0000820600 */
[----:B-1----:R-:W-:-:S08]  /*3170*/  IADD.64.X R22, R22, R48, P1 ;  /* 0x0000003016167235 */ /* 0x002fd000008e0600 */
.L_x_264:
[----:B------:R-:W-:Y:S05]  /*3180*/  BSYNC.RECONVERGENT B1 ;  /* 0x0000000000017941 */ /* 0x000fea0003800200 */
.L_x_262:
[----:B------:R-:W-:Y:S02]  /*3190*/  ISETP.NE.S64.AND P1, PT, R56, R36, PT ;  /* 0x000000243800720c */ /* 0x000fe40003f35270 */
[----:B------:R-:W-:Y:S01]  /*31a0*/  BSSY.RECONVERGENT B1, `(.L_x_265) ;  /* 0x000000b000017945 */ /* 0x000fe20003800200 */
[----:B------:R-:W-:-:S11]  /*31b0*/  HFMA2 R46, -RZ, RZ, 0, 4.76837158203125e-07 ;  /* 0x00000008ff2e7431 */ /* 0x000fd600000001ff */
        /* <DEDUP_REMOVED lines=9> */
.L_x_266:
[----:B------:R-:W-:Y:S05]  /*3250*/  BSYNC.RECONVERGENT B1 ;  /* 0x0000000000017941 */ /* 0x000fea0003800200 */
.L_x_265:
[----:B------:R-:W-:-:S13]  /*3260*/  ISETP.GT.AND P1, PT, R46, -0x1, PT ;  /* 0xffffffff2e00780c */ /* 0x000fda0003f24270 */
[----:B------:R-:W-:Y:S05]  /*3270*/  @P1 BRA `(.L_x_267) ;  /* 0x0000000400201947 */ /* 0x000fea0003800000 */
[----:B------:R-:W-:Y:S01]  /*3280*/  LOP3.LUT P1, RZ, R94, 0x8000, RZ, 0xc0, !PT ;  /* 0x000080005eff7812 */ /* 0x000fe2000782c0ff */
[----:B------:R-:W-:Y:S02]  /*3290*/  MOV.64 R80, R36 ;  /* 0x0000002400507202 */ /* 0x000fe40000010f00 */
[----:B------:R-:W-:Y:S01]  /*32a0*/  HFMA2 R48, -RZ, RZ, 0, 1.78813934326171875e-07 ;  /* 0x00000003ff307431 */ /* 0x000fe200000001ff */
        /* <DEDUP_REMOVED lines=36> */
[----:B------:R-:W-:-:S04]  /*34f0*/  @!P1 SEL R49, R98, 0x2, !P3 ;  /* 0x0000000262319807 */ /* 0x000fc80005800000 */
        /* <DEDUP_REMOVED lines=32> */
.L_x_267:
[----:B------:R-:W1:Y:S01]  /*3700*/  S2R R45, SR_LANEID ;  /* 0x00000000002d7919 */ /* 0x000e620000000000 */
[C---:B------:R-:W-:Y:S01]  /*3710*/  ISETP.GT.U32.AND P1, PT, R46.reuse, 0x2, PT ;  /* 0x000000022e00780c */ /* 0x040fe20003f24070 */
[----:B------:R-:W-:Y:S01]  /*3720*/  VOTEU.ANY UR10, UPT, PT ;  /* 0x00000000000a7886 */ /* 0x000fe200038e0100 */
[C---:B------:R-:W-:Y:S01]  /*3730*/  IADD3 R44, PT, PT, -R46.reuse, 0xc, RZ ;  /* 0x0000000c2e2c7810 */ /* 0x040fe20007ffe1ff */
[----:B0-----:R-:W1:Y:S01]  /*3740*/  FLO.U32 R92, UR10 ;  /* 0x0000000a005c7d00 */ /* 0x001e6200080e0000 */
[----:B------:R-:W-:Y:S01]  /*3750*/  HFMA2 R97, -RZ, RZ, 0, 5.9604644775390625e-08 ;  /* 0x00000001ff617431 */ /* 0x000fe200000001ff */
[----:B------:R-:W0:Y:S08]  /*3760*/  POPC R93, UR10 ;  /* 0x0000000a005d7d09 */ /* 0x000e300008000000 */
[----:B------:R-:W-:-:S02]  /*3770*/  @!P1 IADD3 R44, PT, PT, -R46, 0x2, RZ ;  /* 0x000000022e2c9810 */ /* 0x000fc40007ffe1ff */
[----:B------:R-:W0:Y:S03]  /*3780*/  LDC.64 R46, c[0x0][0x3f8] ;  /* 0x0000fe00ff2e7b82 */ /* 0x000e260000000a00 */
        /* <DEDUP_REMOVED lines=20> */
[----:B------:R-:W-:Y:S02]  /*38d0*/  HFMA2 R48, -RZ, RZ, 0, 1.78813934326171875e-07 ;  /* 0x00000003ff307431 */ /* 0x000fe400000001ff */
        /* <DEDUP_REMOVED lines=15> */
.L_x_261:
[----:B------:R-:W-:Y:S05]  /*39d0*/  BSYNC.RECONVERGENT B0 ;  /* 0x0000000000007941 */ /* 0x000fea0003800200 */
.L_x_260:
        /* <DEDUP_REMOVED lines=18> */
.L_x_271:
[CC--:B--2---:R-:W-:Y:S02]  /*3b00*/  IADD.64 RZ, P0, R40.reuse, R44.reuse ;  /* 0x0000002c28ff7235 */ /* 0x0c4fe40007800200 */
[----:B------:R-:W-:-:S04]  /*3b10*/  IADD.64 R40, R40, R44 ;  /* 0x0000002c28287235 */ /* 0x000fc800078e0200 */
[----:B------:R-:W-:-:S06]  /*3b20*/  IADD.64.X R42, P0, R42, R46, P0 ;  /* 0x0000002e2a2a7235 */ /* 0x000fcc0000000600 */
[----:B-1----:R-:W-:-:S08]  /*3b30*/  IADD.64.X R24, R24, R92, P0 ;  /* 0x0000005c18187235 */ /* 0x002fd000000e0600 */
.L_x_272:
[----:B------:R-:W-:Y:S05]  /*3b40*/  BSYNC.RECONVERGENT B1 ;  /* 0x0000000000017941 */ /* 0x000fea0003800200 */
.L_x_270:
        /* <DEDUP_REMOVED lines=10> */
[----:B0-----:R-:W-:-:S05]  /*3bf0*/  @P0 MOV R6, 0x2 ;  /* 0x0000000200060802 */ /* 0x001fca0000000f00 */
[----:B------:R-:W-:-:S07]  /*3c00*/  @P0 SEL R44, R6, 0xffffffff, !P3 ;  /* 0xffffffff062c0807 */ /* 0x000fce0005800000 */
.L_x_274:
[----:B------:R-:W-:Y:S05]  /*3c10*/  BSYNC.RECONVERGENT B1 ;  /* 0x0000000000017941 */ /* 0x000fea0003800200 */
.L_x_273:
[----:B------:R-:W-:-:S13]  /*3c20*/  ISETP.GT.AND P0, PT, R44, -0x1, PT ;  /* 0xffffffff2c00780c */ /* 0x000fda0003f04270 */
[----:B------:R-:W-:Y:S05]  /*3c30*/  @P0 BRA `(.L_x_275) ;  /* 0x0000000400200947 */ /* 0x000fea0003800000 */
[----:B------:R-:W-:Y:S01]  /*3c40*/  ISETP.GT.AND P0, PT, R94, -0x1, PT ;  /* 0xffffffff5e00780c */ /* 0x000fe20003f04270 */
[----:B------:R-:W-:Y:S02]  /*3c50*/  MOV.64 R78, R40 ;  /* 0x00000028004e7202 */ /* 0x000fe40000010f00 */
[----:B0-----:R-:W-:Y:S01]  /*3c60*/  HFMA2 R6, -RZ, RZ, 0, 1.78813934326171875e-07 ;  /* 0x00000003ff067431 */ /* 0x001fe200000001ff */
        /* <DEDUP_REMOVED lines=69> */
.L_x_275:
[----:B------:R-:W1:Y:S01]  /*40c0*/  S2R R45, SR_LANEID ;  /* 0x00000000002d7919 */ /* 0x000e620000000000 */
[C---:B------:R-:W-:Y:S01]  /*40d0*/  ISETP.GT.U32.AND P0, PT, R44.reuse, 0x2, PT ;  /* 0x000000022c00780c */ /* 0x040fe20003f04070 */
[----:B------:R-:W-:Y:S01]  /*40e0*/  VOTEU.ANY UR5, UPT, PT ;  /* 0x0000000000057886 */ /* 0x000fe200038e0100 */
[C---:B0-----:R-:W-:Y:S01]  /*40f0*/  IADD3 R6, PT, PT, -R44.reuse, 0xc, RZ ;  /* 0x0000000c2c067810 */ /* 0x041fe20007ffe1ff */
[----:B------:R-:W1:Y:S01]  /*4100*/  FLO.U32 R92, UR5 ;  /* 0x00000005005c7d00 */ /* 0x000e6200080e0000 */
[----:B------:R-:W0:Y:S01]  /*4110*/  LDC.64 R46, c[0x0][0x3f8] ;  /* 0x0000fe00ff2e7b82 */ /* 0x000e220000000a00 */
[----:B------:R-:W-:Y:S01]  /*4120*/  HFMA2 R97, -RZ, RZ, 0, 5.9604644775390625e-08 ;  /* 0x00000001ff617431 */ /* 0x000fe200000001ff */
[----:B------:R-:W0:Y:S07]  /*4130*/  POPC R93, UR5 ;  /* 0x00000005005d7d09 */ /* 0x000e2e0008000000 */
[----:B------:R-:W-:-:S05]  /*4140*/  @!P0 IADD3 R6, PT, PT, -R44, 0x2, RZ ;  /* 0x000000022c068810 */ /* 0x000fca0007ffe1ff */
[----:B------:R-:W-:-:S05]  /*4150*/  ISETP.NE.AND P0, PT, R6, RZ, PT ;  /* 0x000000ff0600720c */ /* 0x000fca0003f05270 */
[----:B------:R-:W-:Y:S01]  /*4160*/  SEL R49, R6, 0xa, P0 ;  /* 0x0000000a06317807 */ /* 0x000fe20000000000 */
[----:B-1----:R-:W-:-:S04]  /*4170*/  ISETP.EQ.U32.AND P3, PT, R92, R45, PT ;  /* 0x0000002d5c00720c */ /* 0x002fc80003f62070 */
[----:B------:R-:W-:-:S05]  /*4180*/  IMAD.WIDE.U32 R44, R49, 0x4, R30 ;  /* 0x00000004312c7825 */ /* 0x000fca00078e001e */
[----:B------:R-:W-:Y:S04]  /*4190*/  REDG.E.ADD.STRONG.GPU desc[UR6][R44.64], R97 ;  /* 0x000000612c00798e */ /* 0x000fe8000c12e106 */
[----:B0-----:R0:W2:Y:S01]  /*41a0*/  @P3 ATOMG.E.ADD.STRONG.GPU PT, R47, desc[UR6][R46.64], R93 ;  /* 0x8000005d2e2f39a8 */ /* 0x0010a200081ef106 */
        /* <DEDUP_REMOVED lines=26> */
[----:B------:R-:W-:Y:S01]  /*4350*/  HFMA2 R6, -RZ, RZ, 0, 1.78813934326171875e-07 ;  /* 0x00000003ff067431 */ /* 0x000fe200000001ff */
[----:B0-----:R-:W-:-:S05]  /*4360*/  IADD3 R45, PT, PT, R45, 0x2, R46 ;  /* 0x000000022d2d7810 */ /* 0x001fca0007ffe02e */
[----:B------:R-:W-:-:S05]  /*4370*/  IMAD.WIDE.U32 R44, R45, 0x4, R32 ;  /* 0x000000042d2c7825 */ /* 0x000fca00078e0020 */
[----:B------:R0:W-:Y:S02]  /*4380*/  STG.E desc[UR6][R44.64], R47 ;  /* 0x0000002f2c007986 */ /* 0x0001e4000c101906 */
.L_x_269:
[----:B------:R-:W-:Y:S05]  /*4390*/  BSYNC.RECONVERGENT B0 ;  /* 0x0000000000007941 */ /* 0x000fea0003800200 */
.L_x_268:
        /* <DEDUP_REMOVED lines=19> */
.L_x_279:
[CC--:B--2---:R-:W-:Y:S02]  /*44d0*/  IADD.64 RZ, P2, R36.reuse, R44.reuse ;  /* 0x0000002c24ff7235 */ /* 0x0c4fe40007840200 */
[----:B------:R-:W-:-:S04]  /*44e0*/  IADD.64 R36, R36, R44 ;  /* 0x0000002c24247235 */ /* 0x000fc800078e0200 */
[----:B------:R-:W-:-:S06]  /*44f0*/  IADD.64.X R38, P2, R38, R46, P2 ;  /* 0x0000002e26267235 */ /* 0x000fcc0001040600 */
[----:B-1----:R-:W-:-:S08]  /*4500*/  IADD.64.X R22, R22, R48, P2 ;  /* 0x0000003016167235 */ /* 0x002fd000010e0600 */
.L_x_280:
[----:B------:R-:W-:Y:S05]  /*4510*/  BSYNC.RECONVERGENT B1 ;  /* 0x0000000000017941 */ /* 0x000fea0003800200 */
.L_x_278:
[----:B------:R-:W-:Y:S02]  /*4520*/  ISETP.NE.S64.AND P2, PT, R52, R36, PT ;  /* 0x000000243400720c */ /* 0x000fe40003f55270 */
[----:B------:R-:W-:Y:S01]  /*4530*/  BSSY.RECONVERGENT B1, `(.L_x_281) ;  /* 0x000000b000017945 */ /* 0x000fe20003800200 */
[----:B------:R-:W-:-:S11]  /*4540*/  HFMA2 R46, -RZ, RZ, 0, 5.36441802978515625e-07 ;  /* 0x00000009ff2e7431 */ /* 0x000fd600000001ff */
        /* <DEDUP_REMOVED lines=9> */
.L_x_282:
[----:B------:R-:W-:Y:S05]  /*45e0*/  BSYNC.RECONVERGENT B1 ;  /* 0x0000000000017941 */ /* 0x000fea0003800200 */
.L_x_281:
[----:B------:R-:W-:-:S13]  /*45f0*/  ISETP.GT.AND P2, PT, R46, -0x1, PT ;  /* 0xffffffff2e00780c */ /* 0x000fda0003f44270 */
[----:B------:R-:W-:Y:S05]  /*4600*/  @P2 BRA `(.L_x_283) ;  /* 0x0000000400202947 */ /* 0x000fea0003800000 */
[----:B------:R-:W-:Y:S01]  /*4610*/  LOP3.LUT P2, RZ, R94, 0x8000, RZ, 0xc0, !PT ;  /* 0x000080005eff7812 */ /* 0x000fe2000784c0ff */
[----:B------:R-:W-:Y:S02]  /*4620*/  MOV.64 R76, R36 ;  /* 0x00000024004c7202 */ /* 0x000fe40000010f00 */
[----:B------:R-:W-:Y:S01]  /*4630*/  HFMA2 R48, -RZ, RZ, 0, 2.384185791015625e-07 ;  /* 0x00000004ff307431 */ /* 0x000fe200000001ff */
        /* <DEDUP_REMOVED lines=69> */
.L_x_283:
        /* <DEDUP_REMOVED lines=29> */
[----:B------:R-:W-:Y:S02]  /*4c60*/  HFMA2 R48, -RZ, RZ, 0, 2.384185791015625e-07 ;  /* 0x00000004ff307431 */ /* 0x000fe400000001ff */
        /* <DEDUP_REMOVED lines=15> */
.L_x_277:
[----:B------:R-:W-:Y:S05]  /*4d60*/  BSYNC.RECONVERGENT B0 ;  /* 0x0000000000007941 */ /* 0x000fea0003800200 */
.L_x_276:
        /* <DEDUP_REMOVED lines=18> */
.L_x_287:
[CC--:B--2---:R-:W-:Y:S02]  /*4e90*/  IADD.64 RZ, P1, R40.reuse, R44.reuse ;  /* 0x0000002c28ff7235 */ /* 0x0c4fe40007820200 */
[----:B------:R-:W-:-:S04]  /*4ea0*/  IADD.64 R40, R40, R44 ;  /* 0x0000002c28287235 */ /* 0x000fc800078e0200 */
[----:B------:R-:W-:-:S06]  /*4eb0*/  IADD.64.X R42, P1, R42, R46, P1 ;  /* 0x0000002e2a2a7235 */ /* 0x000fcc0000820600 */
[----:B-1----:R-:W-:-:S08]  /*4ec0*/  IADD.64.X R24, R24, R92, P1 ;  /* 0x0000005c18187235 */ /* 0x002fd000008e0600 */
.L_x_288:
[----:B------:R-:W-:Y:S05]  /*4ed0*/  BSYNC.RECONVERGENT B1 ;  /* 0x0000000000017941 */ /* 0x000fea0003800200 */
.L_x_286:
        /* <DEDUP_REMOVED lines=12> */
.L_x_290:
[----:B------:R-:W-:Y:S05]  /*4fa0*/  BSYNC.RECONVERGENT B1 ;  /* 0x0000000000017941 */ /* 0x000fea0003800200 */
.L_x_289:
[----:B------:R-:W-:-:S13]  /*4fb0*/  ISETP.GT.AND P1, PT, R44, -0x1, PT ;  /* 0xffffffff2c00780c */ /* 0x000fda0003f24270 */
[----:B------:R-:W-:Y:S05]  /*4fc0*/  @P1 BRA `(.L_x_291) ;  /* 0x0000000400201947 */ /* 0x000fea0003800000 */
[----:B------:R-:W-:Y:S01]  /*4fd0*/  ISETP.GT.AND P1, PT, R94, -0x1, PT ;  /* 0xffffffff5e00780c */ /* 0x000fe20003f24270 */
[----:B------:R-:W-:Y:S02]  /*4fe0*/  MOV.64 R74, R40 ;  /* 0x00000028004a7202 */ /* 0x000fe40000010f00 */
[----:B0-----:R-:W-:Y:S01]  /*4ff0*/  HFMA2 R6, -RZ, RZ, 0, 2.384185791015625e-07 ;  /* 0x00000004ff067431 */ /* 0x001fe200000001ff */
        /* <DEDUP_REMOVED lines=69> */
.L_x_291:
        /* <DEDUP_REMOVED lines=41> */
[----:B------:R-:W-:Y:S01]  /*56e0*/  HFMA2 R6, -RZ, RZ, 0, 2.384185791015625e-07 ;  /* 0x00000004ff067431 */ /* 0x000fe200000001ff */
[----:B0-----:R-:W-:-:S05]  /*56f0*/  IADD3 R45, PT, PT, R45, 0x2, R46 ;  /* 0x000000022d2d7810 */ /* 0x001fca0007ffe02e */
[----:B------:R-:W-:-:S05]  /*5700*/  IMAD.WIDE.U32 R44, R45, 0x4, R32 ;  /* 0x000000042d2c7825 */ /* 0x000fca00078e0020 */
[----:B------:R0:W-:Y:S02]  /*5710*/  STG.E desc[UR6][R44.64], R47 ;  /* 0x0000002f2c007986 */ /* 0x0001e4000c101906 */
.L_x_285:
[----:B------:R-:W-:Y:S05]  /*5720*/  BSYNC.RECONVERGENT B0 ;  /* 0x0000000000007941 */ /* 0x000fea0003800200 */
.L_x_284:
        /* <DEDUP_REMOVED lines=19> */
.L_x_295:
[CC--:B--2---:R-:W-:Y:S02]  /*5860*/  IADD.64 RZ, P0, R36.reuse, R44.reuse ;  /* 0x0000002c24ff7235 */ /* 0x0c4fe40007800200 */
[----:B------:R-:W-:-:S04]  /*5870*/  IADD.64 R36, R36, R44 ;  /* 0x0000002c24247235 */ /* 0x000fc800078e0200 */
[----:B------:R-:W-:-:S06]  /*5880*/  IADD.64.X R38, P0, R38, R46, P0 ;  /* 0x0000002e26267235 */ /* 0x000fcc0000000600 */
[----:B-1----:R-:W-:-:S08]  /*5890*/  IADD.64.X R22, R22, R48, P0 ;  /* 0x0000003016167235 */ /* 0x002fd000000e0600 */
.L_x_296:
[----:B------:R-:W-:Y:S05]  /*58a0*/  BSYNC.RECONVERGENT B1 ;  /* 0x0000000000017941 */ /* 0x000fea0003800200 */
.L_x_294:
[----:B------:R-:W-:Y:S02]  /*58b0*/  ISETP.NE.S64.AND P0, PT, R88, R36, PT ;  /* 0x000000245800720c */ /* 0x000fe40003f15270 */
[----:B------:R-:W-:Y:S01]  /*58c0*/  BSSY.RECONVERGENT B1, `(.L_x_297) ;  /* 0x000000b000017945 */ /* 0x000fe20003800200 */
[----:B------:R-:W-:-:S11]  /*58d0*/  HFMA2 R46, -RZ, RZ, 0, 5.9604644775390625e-07 ;  /* 0x0000000aff2e7431 */ /* 0x000fd600000001ff */
        /* <DEDUP_REMOVED lines=9> */
.L_x_298:
[----:B------:R-:W-:Y:S05]  /*5970*/  BSYNC.RECONVERGENT B1 ;  /* 0x0000000000017941 */ /* 0x000fea0003800200 */
.L_x_297:
[----:B------:R-:W-:-:S13]  /*5980*/  ISETP.GT.AND P0, PT, R46, -0x1, PT ;  /* 0xffffffff2e00780c */ /* 0x000fda0003f04270 */
[----:B------:R-:W-:Y:S05]  /*5990*/  @P0 BRA `(.L_x_299) ;  /* 0x0000000400200947 */ /* 0x000fea0003800000 */
[----:B------:R-:W-:Y:S01]  /*59a0*/  LOP3.LUT P0, RZ, R94, 0x8000, RZ, 0xc0, !PT ;  /* 0x000080005eff7812 */ /* 0x000fe2000780c0ff */
[----:B------:R-:W-:Y:S02]  /*59b0*/  MOV.64 R72, R36 ;  /* 0x0000002400487202 */ /* 0x000fe40000010f00 */
[----:B------:R-:W-:Y:S01]  /*59c0*/  HFMA2 R48, -RZ, RZ, 0, 2.98023223876953125e-07 ;  /* 0x00000005ff307431 */ /* 0x000fe200000001ff */
        /* <DEDUP_REMOVED lines=69> */
.L_x_299:
        /* <DEDUP_REMOVED lines=29> */
[----:B------:R-:W-:Y:S02]  /*5ff0*/  HFMA2 R48, -RZ, RZ, 0, 2.98023223876953125e-07 ;  /* 0x00000005ff307431 */ /* 0x000fe400000001ff */
        /* <DEDUP_REMOVED lines=15> */
.L_x_293:
[----:B------:R-:W-:Y:S05]  /*60f0*/  BSYNC.RECONVERGENT B0 ;  /* 0x0000000000007941 */ /* 0x000fea0003800200 */
.L_x_292:
        /* <DEDUP_REMOVED lines=18> */
.L_x_303:
[CC--:B--2---:R-:W-:Y:S02]  /*6220*/  IADD.64 RZ, P2, R40.reuse, R44.reuse ;  /* 0x0000002c28ff7235 */ /* 0x0c4fe40007840200 */
[----:B------:R-:W-:-:S04]  /*6230*/  IADD.64 R40, R40, R44 ;  /* 0x0000002c28287235 */ /* 0x000fc800078e0200 */
[----:B------:R-:W-:-:S06]  /*6240*/  IADD.64.X R42, P2, R42, R46, P2 ;  /* 0x0000002e2a2a7235 */ /* 0x000fcc0001040600 */
[----:B-1----:R-:W-:-:S08]  /*6250*/  IADD.64.X R24, R24, R92, P2 ;  /* 0x0000005c18187235 */ /* 0x002fd000010e0600 */
.L_x_304:
[----:B------:R-:W-:Y:S05]  /*6260*/  BSYNC.RECONVERGENT B1 ;  /* 0x0000000000017941 */ /* 0x000fea0003800200 */
.L_x_302:
        /* <DEDUP_REMOVED lines=12> */
.L_x_306:
[----:B------:R-:W-:Y:S05]  /*6330*/  BSYNC.RECONVERGENT B1 ;  /* 0x0000000000017941 */ /* 0x000fea0003800200 */
.L_x_305:
[----:B------:R-:W-:-:S13]  /*6340*/  ISETP.GT.AND P2, PT, R44, -0x1, PT ;  /* 0xffffffff2c00780c */ /* 0x000fda0003f44270 */
[----:B------:R-:W-:Y:S05]  /*6350*/  @P2 BRA `(.L_x_307) ;  /* 0x0000000400202947 */ /* 0x000fea0003800000 */
[----:B------:R-:W-:Y:S01]  /*6360*/  ISETP.GT.AND P2, PT, R94, -0x1, PT ;  /* 0xffffffff5e00780c */ /* 0x000fe20003f44270 */
[----:B------:R-:W-:Y:S02]  /*6370*/  MOV.64 R70, R40 ;  /* 0x0000002800467202 */ /* 0x000fe40000010f00 */
[----:B0-----:R-:W-:Y:S01]  /*6380*/  HFMA2 R6, -RZ, RZ, 0, 2.98023223876953125e-07 ;  /* 0x00000005ff067431 */ /* 0x001fe200000001ff */
        /* <DEDUP_REMOVED lines=69> */
.L_x_307:
        /* <DEDUP_REMOVED lines=41> */
[----:B------:R-:W-:Y:S01]  /*6a70*/  HFMA2 R6, -RZ, RZ, 0, 2.98023223876953125e-07 ;  /* 0x00000005ff067431 */ /* 0x000fe200000001ff */
[----:B0-----:R-:W-:-:S05]  /*6a80*/  IADD3 R45, PT, PT, R45, 0x2, R46 ;  /* 0x000000022d2d7810 */ /* 0x001fca0007ffe02e */
[----:B------:R-:W-:-:S05]  /*6a90*/  IMAD.WIDE.U32 R44, R45, 0x4, R32 ;  /* 0x000000042d2c7825 */ /* 0x000fca00078e0020 */
[----:B------:R0:W-:Y:S02]  /*6aa0*/  STG.E desc[UR6][R44.64], R47 ;  /* 0x0000002f2c007986 */ /* 0x0001e4000c101906 */
.L_x_301:
[----:B------:R-:W-:Y:S05]  /*6ab0*/  BSYNC.RECONVERGENT B0 ;  /* 0x0000000000007941 */ /* 0x000fea0003800200 */
.L_x_300:
        /* <DEDUP_REMOVED lines=19> */
.L_x_311:
[CC--:B--2---:R-:W-:Y:S02]  /*6bf0*/  IADD.64 RZ, P1, R36.reuse, R44.reuse ;  /* 0x0000002c24ff7235 */ /* 0x0c4fe40007820200 */
[----:B------:R-:W-:-:S04]  /*6c00*/  IADD.64 R36, R36, R44 ;  /* 0x0000002c24247235 */ /* 0x000fc800078e0200 */
[----:B------:R-:W-:-:S06]  /*6c10*/  IADD.64.X R38, P1, R38, R46, P1 ;  /* 0x0000002e26267235 */ /* 0x000fcc0000820600 */
[----:B-1----:R-:W-:-:S08]  /*6c20*/  IADD.64.X R22, R22, R48, P1 ;  /* 0x0000003016167235 */ /* 0x002fd000008e0600 */
.L_x_312:
[----:B------:R-:W-:Y:S05]  /*6c30*/  BSYNC.RECONVERGENT B1 ;  /* 0x0000000000017941 */ /* 0x000fea0003800200 */
.L_x_310:
[----:B------:R-:W-:Y:S02]  /*6c40*/  ISETP.NE.S64.AND P1, PT, R84, R36, PT ;  /* 0x000000245400720c */ /* 0x000fe40003f35270 */
[----:B------:R-:W-:Y:S01]  /*6c50*/  BSSY.RECONVERGENT B1, `(.L_x_313) ;  /* 0x000000b000017945 */ /* 0x000fe20003800200 */
[----:B------:R-:W-:-:S11]  /*6c60*/  HFMA2 R46, -RZ, RZ, 0, 6.55651092529296875e-07 ;  /* 0x0000000bff2e7431 */ /* 0x000fd600000001ff */
        /* <DEDUP_REMOVED lines=9> */
.L_x_314:
[----:B------:R-:W-:Y:S05]  /*6d00*/  BSYNC.RECONVERGENT B1 ;  /* 0x0000000000017941 */ /* 0x000fea0003800200 */
.L_x_313:
[----:B------:R-:W-:-:S13]  /*6d10*/  ISETP.GT.AND P1, PT, R46, -0x1, PT ;  /* 0xffffffff2e00780c */ /* 0x000fda0003f24270 */
[----:B------:R-:W-:Y:S05]  /*6d20*/  @P1 BRA `(.L_x_315) ;  /* 0x0000000400201947 */ /* 0x000fea0003800000 */
[----:B------:R-:W-:Y:S01]  /*6d30*/  LOP3.LUT P1, RZ, R94, 0x8000, RZ, 0xc0, !PT ;  /* 0x000080005eff7812 */ /* 0x000fe2000782c0ff */
[----:B------:R-:W-:Y:S02]  /*6d40*/  MOV.64 R68, R36 ;  /* 0x0000002400447202 */ /* 0x000fe40000010f00 */
[----:B------:R-:W-:Y:S01]  /*6d50*/  HFMA2 R48, -RZ, RZ, 0, 3.5762786865234375e-07 ;  /* 0x00000006ff307431 */ /* 0x000fe200000001ff */
        /* <DEDUP_REMOVED lines=69> */
.L_x_315:
        /* <DEDUP_REMOVED lines=29> */
[----:B------:R-:W-:Y:S02]  /*7380*/  HFMA2 R48, -RZ, RZ, 0, 3.5762786865234375e-07 ;  /* 0x00000006ff307431 */ /* 0x000fe400000001ff */
        /* <DEDUP_REMOVED lines=15> */
.L_x_309:
[----:B------:R-:W-:Y:S05]  /*7480*/  BSYNC.RECONVERGENT B0 ;  /* 0x0000000000007941 */ /* 0x000fea0003800200 */
.L_x_308:
        /* <DEDUP_REMOVED lines=18> */
.L_x_319:
[CC--:B--2---:R-:W-:Y:S02]  /*75b0*/  IADD.64 RZ, P0, R40.reuse, R44.reuse ;  /* 0x0000002c28ff7235 */ /* 0x0c4fe40007800200 */
[----:B------:R-:W-:-:S04]  /*75c0*/  IADD.64 R40, R40, R44 ;  /* 0x0000002c28287235 */ /* 0x000fc800078e0200 */
[----:B------:R-:W-:-:S06]  /*75d0*/  IADD.64.X R42, P0, R42, R46, P0 ;  /* 0x0000002e2a2a7235 */ /* 0x000fcc0000000600 */
[----:B-1----:R-:W-:-:S08]  /*75e0*/  IADD.64.X R24, R24, R92, P0 ;  /* 0x0000005c18187235 */ /* 0x002fd000000e0600 */
.L_x_320:
[----:B------:R-:W-:Y:S05]  /*75f0*/  BSYNC.RECONVERGENT B1 ;  /* 0x0000000000017941 */ /* 0x000fea0003800200 */
.L_x_318:
        /* <DEDUP_REMOVED lines=12> */
.L_x_322:
[----:B------:R-:W-:Y:S05]  /*76c0*/  BSYNC.RECONVERGENT B1 ;  /* 0x0000000000017941 */ /* 0x000fea0003800200 */
.L_x_321:
[----:B------:R-:W-:-:S13]  /*76d0*/  ISETP.GT.AND P0, PT, R44, -0x1, PT ;  /* 0xffffffff2c00780c */ /* 0x000fda0003f04270 */
[----:B------:R-:W-:Y:S05]  /*76e0*/  @P0 BRA `(.L_x_323) ;  /* 0x0000000400200947 */ /* 0x000fea0003800000 */
[----:B------:R-:W-:Y:S01]  /*76f0*/  ISETP.GT.AND P0, PT, R94, -0x1, PT ;  /* 0xffffffff5e00780c */ /* 0x000fe20003f04270 */
[----:B------:R-:W-:Y:S02]  /*7700*/  MOV.64 R66, R40 ;  /* 0x0000002800427202 */ /* 0x000fe40000010f00 */
[----:B0-----:R-:W-:Y:S01]  /*7710*/  HFMA2 R6, -RZ, RZ, 0, 3.5762786865234375e-07 ;  /* 0x00000006ff067431 */ /* 0x001fe200000001ff */
        /* <DEDUP_REMOVED lines=69> */
.L_x_323:
        /* <DEDUP_REMOVED lines=41> */
[----:B------:R-:W-:Y:S01]  /*7e00*/  HFMA2 R6, -RZ, RZ, 0, 3.5762786865234375e-07 ;  /* 0x00000006ff067431 */ /* 0x000fe200000001ff */
[----:B0-----:R-:W-:-:S05]  /*7e10*/  IADD3 R45, PT, PT, R45, 0x2, R46 ;  /* 0x000000022d2d7810 */ /* 0x001fca0007ffe02e */
[----:B------:R-:W-:-:S05]  /*7e20*/  IMAD.WIDE.U32 R44, R45, 0x4, R32 ;  /* 0x000000042d2c7825 */ /* 0x000fca00078e0020 */
[----:B------:R0:W-:Y:S02]  /*7e30*/  STG.E desc[UR6][R44.64], R47 ;  /* 0x0000002f2c007986 */ /* 0x0001e4000c101906 */
.L_x_317:
[----:B------:R-:W-:Y:S05]  /*7e40*/  BSYNC.RECONVERGENT B0 ;  /* 0x0000000000007941 */ /* 0x000fea0003800200 */
.L_x_316:
        /* <DEDUP_REMOVED lines=19> */
.L_x_327:
[CC--:B--2---:R-:W-:Y:S02]  /*7f80*/  IADD.64 RZ, P2, R36.reuse, R44.reuse ;  /* 0x0000002c24ff7235 */ /* 0x0c4fe40007840200 */
[----:B------:R-:W-:-:S04]  /*7f90*/  IADD.64 R36, R36, R44 ;  /* 0x0000002c24247235 */ /* 0x000fc800078e0200 */
[----:B------:R-:W-:-:S06]  /*7fa0*/  IADD.64.X R38, P2, R38, R46, P2 ;  /* 0x0000002e26267235 */ /* 0x000fcc0001040600 */
[----:B-1----:R-:W-:-:S08]  /*7fb0*/  IADD.64.X R22, R22, R48, P2 ;  /* 0x0000003016167235 */ /* 0x002fd000010e0600 */
.L_x_328:
[----:B------:R-:W-:Y:S05]  /*7fc0*/  BSYNC.RECONVERGENT B1 ;  /* 0x0000000000017941 */ /* 0x000fea0003800200 */
.L_x_326:
[----:B------:R-:W-:Y:S02]  /*7fd0*/  ISETP.NE.S64.AND P2, PT, R80, R36, PT ;  /* 0x000000245000720c */ /* 0x000fe40003f55270 */
[----:B------:R-:W-:Y:S01]  /*7fe0*/  BSSY.RECONVERGENT B1, `(.L_x_329) ;  /* 0x000000b000017945 */ /* 0x000fe20003800200 */
[----:B------:R-:W-:-:S11]  /*7ff0*/  HFMA2 R46, -RZ, RZ, 0, 7.152557373046875e-07 ;  /* 0x0000000cff2e7431 */ /* 0x000fd600000001ff */
        /* <DEDUP_REMOVED lines=9> */
.L_x_330:
[----:B------:R-:W-:Y:S05]  /*8090*/  BSYNC.RECONVERGENT B1 ;  /* 0x0000000000017941 */ /* 0x000fea0003800200 */
.L_x_329:
[----:B------:R-:W-:-:S13]  /*80a0*/  ISETP.GT.AND P2, PT, R46, -0x1, PT ;  /* 0xffffffff2e00780c */ /* 0x000fda0003f44270 */
[----:B------:R-:W-:Y:S05]  /*80b0*/  @P2 BRA `(.L_x_331) ;  /* 0x0000000400202947 */ /* 0x000fea0003800000 */
[----:B------:R-:W-:Y:S01]  /*80c0*/  LOP3.LUT P2, RZ, R94, 0x8000, RZ, 0xc0, !PT ;  /* 0x000080005eff7812 */ /* 0x000fe2000784c0ff */
[----:B------:R-:W-:Y:S02]  /*80d0*/  MOV.64 R64, R36 ;  /* 0x0000002400407202 */ /* 0x000fe40000010f00 */
[----:B------:R-:W-:Y:S01]  /*80e0*/  HFMA2 R48, -RZ, RZ, 0, 4.17232513427734375e-07 ;  /* 0x00000007ff307431 */ /* 0x000fe200000001ff */
        /* <DEDUP_REMOVED lines=69> */
.L_x_331:
        /* <DEDUP_REMOVED lines=29> */
[----:B------:R-:W-:Y:S02]  /*8710*/  HFMA2 R48, -RZ, RZ, 0, 4.17232513427734375e-07 ;  /* 0x00000007ff307431 */ /* 0x000fe400000001ff */
        /* <DEDUP_REMOVED lines=15> */
.L_x_325:
[----:B------:R-:W-:Y:S05]  /*8810*/  BSYNC.RECONVERGENT B0 ;  /* 0x0000000000007941 */ /* 0x000fea0003800200 */
.L_x_324:
        /* <DEDUP_REMOVED lines=18> */
.L_x_335:
[CC--:B--2---:R-:W-:Y:S02]  /*8940*/  IADD.64 RZ, P1, R40.reuse, R44.reuse ;  /* 0x0000002c28ff7235 */ /* 0x0c4fe40007820200 */
[----:B------:R-:W-:-:S04]  /*8950*/  IADD.64 R40, R40, R44 ;  /* 0x0000002c28287235 */ /* 0x000fc800078e0200 */
[----:B------:R-:W-:-:S06]  /*8960*/  IADD.64.X R42, P1, R42, R46, P1 ;  /* 0x0000002e2a2a7235 */ /* 0x000fcc0000820600 */
[----:B-1----:R-:W-:-:S08]  /*8970*/  IADD.64.X R24, R24, R92, P1 ;  /* 0x0000005c18187235 */ /* 0x002fd000008e0600 */
.L_x_336:
[----:B------:R-:W-:Y:S05]  /*8980*/  BSYNC.RECONVERGENT B1 ;  /* 0x0000000000017941 */ /* 0x000fea0003800200 */
.L_x_334:
        /* <DEDUP_REMOVED lines=12> */
.L_x_338:
[----:B------:R-:W-:Y:S05]  /*8a50*/  BSYNC.RECONVERGENT B1 ;  /* 0x0000000000017941 */ /* 0x000fea0003800200 */
.L_x_337:
[----:B------:R-:W-:-:S13]  /*8a60*/  ISETP.GT.AND P1, PT, R44, -0x1, PT ;  /* 0xffffffff2c00780c */ /* 0x000fda0003f24270 */
[----:B------:R-:W-:Y:S05]  /*8a70*/  @P1 BRA `(.L_x_339) ;  /* 0x0000000400201947 */ /* 0x000fea0003800000 */
[----:B------:R-:W-:Y:S01]  /*8a80*/  ISETP.GT.AND P1, PT, R94, -0x1, PT ;  /* 0xffffffff5e00780c */ /* 0x000fe20003f24270 */
[----:B------:R-:W-:Y:S02]  /*8a90*/  MOV.64 R62, R40 ;  /* 0x00000028003e7202 */ /* 0x000fe40000010f00 */
[----:B0-----:R-:W-:Y:S01]  /*8aa0*/  HFMA2 R6, -RZ, RZ, 0, 4.17232513427734375e-07 ;  /* 0x00000007ff067431 */ /* 0x001fe200000001ff */
        /* <DEDUP_REMOVED lines=69> */
.L_x_339:
        /* <DEDUP_REMOVED lines=41> */
[----:B------:R-:W-:Y:S01]  /*9190*/  HFMA2 R6, -RZ, RZ, 0, 4.17232513427734375e-07 ;  /* 0x00000007ff067431 */ /* 0x000fe200000001ff */
[----:B0-----:R-:W-:-:S05]  /*91a0*/  IADD3 R45, PT, PT, R45, 0x2, R46 ;  /* 0x000000022d2d7810 */ /* 0x001fca0007ffe02e */
[----:B------:R-:W-:-:S05]  /*91b0*/  IMAD.WIDE.U32 R44, R45, 0x4, R32 ;  /* 0x000000042d2c7825 */ /* 0x000fca00078e0020 */
[----:B------:R0:W-:Y:S02]  /*91c0*/  STG.E desc[UR6][R44.64], R47 ;  /* 0x0000002f2c007986 */ /* 0x0001e4000c101906 */
.L_x_333:
[----:B------:R-:W-:Y:S05]  /*91d0*/  BSYNC.RECONVERGENT B0 ;  /* 0x0000000000007941 */ /* 0x000fea0003800200 */
.L_x_332:
        /* <DEDUP_REMOVED lines=19> */
.L_x_343:
[CC--:B--2---:R-:W-:Y:S02]  /*9310*/  IADD.64 RZ, P0, R36.reuse, R44.reuse ;  /* 0x0000002c24ff7235 */ /* 0x0c4fe40007800200 */
[----:B------:R-:W-:-:S04]  /*9320*/  IADD.64 R36, R36, R44 ;  /* 0x0000002c24247235 */ /* 0x000fc800078e0200 */
[----:B------:R-:W-:-:S06]  /*9330*/  IADD.64.X R38, P0, R38, R46, P0 ;  /* 0x0000002e26267235 */ /* 0x000fcc0000000600 */
[----:B-1----:R-:W-:-:S08]  /*9340*/  IADD.64.X R22, R22, R48, P0 ;  /* 0x0000003016167235 */ /* 0x002fd000000e0600 */
.L_x_344:
[----:B------:R-:W-:Y:S05]  /*9350*/  BSYNC.RECONVERGENT B1 ;  /* 0x0000000000017941 */ /* 0x000fea0003800200 */
.L_x_342:
[----:B------:R-:W-:Y:S02]  /*9360*/  ISETP.NE.S64.AND P0, PT, R76, R36, PT ;  /* 0x000000244c00720c */ /* 0x000fe40003f15270 */
[----:B------:R-:W-:Y:S01]  /*9370*/  BSSY.RECONVERGENT B1, `(.L_x_345) ;  /* 0x000000b000017945 */ /* 0x000fe20003800200 */
[----:B------:R-:W-:-:S11]  /*9380*/  HFMA2 R46, -RZ, RZ, 0, 7.74860382080078125e-07 ;  /* 0x0000000dff2e7431 */ /* 0x000fd600000001ff */
        /* <DEDUP_REMOVED lines=9> */
.L_x_346:
[----:B------:R-:W-:Y:S05]  /*9420*/  BSYNC.RECONVERGENT B1 ;  /* 0x0000000000017941 */ /* 0x000fea0003800200 */
.L_x_345:
[----:B------:R-:W-:-:S13]  /*9430*/  ISETP.GT.AND P0, PT, R46, -0x1, PT ;  /* 0xffffffff2e00780c */ /* 0x000fda0003f04270 */
[----:B------:R-:W-:Y:S05]  /*9440*/  @P0 BRA `(.L_x_347) ;  /* 0x0000000400200947 */ /* 0x000fea0003800000 */
[----:B------:R-:W-:Y:S01]  /*9450*/  LOP3.LUT P0, RZ, R94, 0x8000, RZ, 0xc0, !PT ;  /* 0x000080005eff7812 */ /* 0x000fe2000780c0ff */
[----:B------:R-:W-:Y:S02]  /*9460*/  MOV.64 R60, R36 ;  /* 0x00000024003c7202 */ /* 0x000fe40000010f00 */
[----:B------:R-:W-:Y:S01]  /*9470*/  HFMA2 R48, -RZ, RZ, 0, 4.76837158203125e-07 ;  /* 0x00000008ff307431 */ /* 0x000fe200000001ff */
        /* <DEDUP_REMOVED lines=69> */
.L_x_347:
        /* <DEDUP_REMOVED lines=29> */
[----:B------:R-:W-:Y:S02]  /*9aa0*/  HFMA2 R48, -RZ, RZ, 0, 4.76837158203125e-07 ;  /* 0x00000008ff307431 */ /* 0x000fe400000001ff */
        /* <DEDUP_REMOVED lines=15> */
.L_x_341:
[----:B------:R-:W-:Y:S05]  /*9ba0*/  BSYNC.RECONVERGENT B0 ;  /* 0x0000000000007941 */ /* 0x000fea0003800200 */
.L_x_340:
        /* <DEDUP_REMOVED lines=18> */
.L_x_351:
[CC--:B--2---:R-:W-:Y:S02]  /*9cd0*/  IADD.64 RZ, P2, R40.reuse, R44.reuse ;  /* 0x0000002c28ff7235 */ /* 0x0c4fe40007840200 */
[----:B------:R-:W-:-:S04]  /*9ce0*/  IADD.64 R40, R40, R44 ;  /* 0x0000002c28287235 */ /* 0x000fc800078e0200 */
[----:B------:R-:W-:-:S06]  /*9cf0*/  IADD.64.X R42, P2, R42, R46, P2 ;  /* 0x0000002e2a2a7235 */ /* 0x000fcc0001040600 */
[----:B-1----:R-:W-:-:S08]  /*9d00*/  IADD.64.X R24, R24, R92, P2 ;  /* 0x0000005c18187235 */ /* 0x002fd000010e0600 */
.L_x_352:
[----:B------:R-:W-:Y:S05]  /*9d10*/  BSYNC.RECONVERGENT B1 ;  /* 0x0000000000017941 */ /* 0x000fea0003800200 */
.L_x_350:
        /* <DEDUP_REMOVED lines=12> */
.L_x_354:
[----:B------:R-:W-:Y:S05]  /*9de0*/  BSYNC.RECONVERGENT B1 ;  /* 0x0000000000017941 */ /* 0x000fea0003800200 */
.L_x_353:
[----:B------:R-:W-:-:S13]  /*9df0*/  ISETP.GT.AND P2, PT, R44, -0x1, PT ;  /* 0xffffffff2c00780c */ /* 0x000fda0003f44270 */
[----:B------:R-:W-:Y:S05]  /*9e00*/  @P2 BRA `(.L_x_355) ;  /* 0x0000000400202947 */ /* 0x000fea0003800000 */
[----:B------:R-:W-:Y:S01]  /*9e10*/  ISETP.GT.AND P2, PT, R94, -0x1, PT ;  /* 0xffffffff5e00780c */ /* 0x000fe20003f44270 */
[----:B------:R-:W-:Y:S02]  /*9e20*/  MOV.64 R58, R40 ;  /* 0x00000028003a7202 */ /* 0x000fe40000010f00 */
[----:B0-----:R-:W-:Y:S01]  /*9e30*/  HFMA2 R6, -RZ, RZ, 0, 4.76837158203125e-07 ;  /* 0x00000008ff067431 */ /* 0x001fe200000001ff */
        /* <DEDUP_REMOVED lines=69> */
.L_x_355:
        /* <DEDUP_REMOVED lines=41> */
[----:B------:R-:W-:Y:S01]  /*a520*/  HFMA2 R6, -RZ, RZ, 0, 4.76837158203125e-07 ;  /* 0x00000008ff067431 */ /* 0x000fe200000001ff */
[----:B0-----:R-:W-:-:S05]  /*a530*/  IADD3 R45, PT, PT, R45, 0x2, R46 ;  /* 0x000000022d2d7810 */ /* 0x001fca0007ffe02e */
[----:B------:R-:W-:-:S05]  /*a540*/  IMAD.WIDE.U32 R44, R45, 0x4, R32 ;  /* 0x000000042d2c7825 */ /* 0x000fca00078e0020 */
[----:B------:R0:W-:Y:S02]  /*a550*/  STG.E desc[UR6][R44.64], R47 ;  /* 0x0000002f2c007986 */ /* 0x0001e4000c101906 */
.L_x_349:
[----:B------:R-:W-:Y:S05]  /*a560*/  BSYNC.RECONVERGENT B0 ;  /* 0x0000000000007941 */ /* 0x000fea0003800200 */
.L_x_348:
        /* <DEDUP_REMOVED lines=19> */
.L_x_359:
[CC--:B--2---:R-:W-:Y:S02]  /*a6a0*/  IADD.64 RZ, P1, R36.reuse, R44.reuse ;  /* 0x0000002c24ff7235 */ /* 0x0c4fe40007820200 */
[----:B------:R-:W-:-:S04]  /*a6b0*/  IADD.64 R36, R36, R44 ;  /* 0x0000002c24247235 */ /* 0x000fc800078e0200 */
[----:B------:R-:W-:-:S06]  /*a6c0*/  IADD.64.X R38, P1, R38, R46, P1 ;  /* 0x0000002e26267235 */ /* 0x000fcc0000820600 */
[----:B-1----:R-:W-:-:S08]  /*a6d0*/  IADD.64.X R22, R22, R48, P1 ;  /* 0x0000003016167235 */ /* 0x002fd000008e0600 */
.L_x_360:
[----:B------:R-:W-:Y:S05]  /*a6e0*/  BSYNC.RECONVERGENT B1 ;  /* 0x0000000000017941 */ /* 0x000fea0003800200 */
.L_x_358:
[----:B------:R-:W-:Y:S02]  /*a6f0*/  ISETP.NE.S64.AND P1, PT, R72, R36, PT ;  /* 0x000000244800720c */ /* 0x000fe40003f35270 */
[----:B------:R-:W-:Y:S01]  /*a700*/  BSSY.RECONVERGENT B1, `(.L_x_361) ;  /* 0x000000b000017945 */ /* 0x000fe20003800200 */
[----:B------:R-:W-:-:S11]  /*a710*/  HFMA2 R44, -RZ, RZ, 0, 8.3446502685546875e-07 ;  /* 0x0000000eff2c7431 */ /* 0x000fd600000001ff */
        /* <DEDUP_REMOVED lines=9> */
.L_x_362:
[----:B------:R-:W-:Y:S05]  /*a7b0*/  BSYNC.RECONVERGENT B1 ;  /* 0x0000000000017941 */ /* 0x000fea0003800200 */
.L_x_361:
[----:B------:R-:W-:-:S13]  /*a7c0*/  ISETP.GT.AND P1, PT, R44, -0x1, PT ;  /* 0xffffffff2c00780c */ /* 0x000fda0003f24270 */
[----:B------:R-:W-:Y:S05]  /*a7d0*/  @P1 BRA `(.L_x_363) ;  /* 0x0000000400201947 */ /* 0x000fea0003800000 */
[----:B------:R-:W-:Y:S01]  /*a7e0*/  LOP3.LUT P1, RZ, R94, 0x8000, RZ, 0xc0, !PT ;  /* 0x000080005eff7812 */ /* 0x000fe2000782c0ff */
[----:B------:R-:W-:Y:S02]  /*a7f0*/  MOV.64 R56, R36 ;  /* 0x0000002400387202 */ /* 0x000fe40000010f00 */
[----:B------:R-:W-:Y:S01]  /*a800*/  HFMA2 R48, -RZ, RZ, 0, 5.36441802978515625e-07 ;  /* 0x00000009ff307431 */ /* 0x000fe200000001ff */
        /* <DEDUP_REMOVED lines=69> */
.L_x_363:
[----:B------:R-:W1:Y:S01]  /*ac60*/  S2R R45, SR_LANEID ;  /* 0x00000000002d7919 */ /* 0x000e620000000000 */
[----:B------:R-:W-:Y:S01]  /*ac70*/  VOTEU.ANY UR10, UPT, PT ;  /* 0x00000000000a7886 */ /* 0x000fe200038e0100 */
[----:B------:R-:W-:Y:S01]  /*ac80*/  IADD3 R57, PT, PT, -R44, 0x12, RZ ;  /* 0x000000122c397810 */ /* 0x000fe20007ffe1ff */
[----:B0-----:R-:W1:Y:S01]  /*ac90*/  FLO.U32 R92, UR10 ;  /* 0x0000000a005c7d00 */ /* 0x001e6200080e0000 */
[----:B------:R-:W-:Y:S01]  /*aca0*/  HFMA2 R97, -RZ, RZ, 0, 5.9604644775390625e-08 ;  /* 0x00000001ff617431 */ /* 0x000fe200000001ff */
[----:B------:R-:W0:Y:S01]  /*acb0*/  LDC.64 R46, c[0x0][0x3f8] ;  /* 0x0000fe00ff2e7b82 */ /* 0x000e220000000a00 */
[----:B------:R-:W0:Y:S01]  /*acc0*/  POPC R93, UR10 ;  /* 0x0000000a005d7d09 */ /* 0x000e220008000000 */
[----:B-1----:R-:W-:Y:S01]  /*acd0*/  ISETP.EQ.U32.AND P1, PT, R92, R45, PT ;  /* 0x0000002d5c00720c */ /* 0x002fe20003f22070 */
[----:B------:R-:W-:-:S05]  /*ace0*/  IMAD.WIDE.U32 R44, R57, 0x4, R30 ;  /* 0x00000004392c7825 */ /* 0x000fca00078e001e */
[----:B------:R1:W-:Y:S07]  /*acf0*/  REDG.E.ADD.STRONG.GPU desc[UR6][R44.64], R97 ;  /* 0x000000612c00798e */ /* 0x0003ee000c12e106 */
        /* <DEDUP_REMOVED lines=15> */
[----:B------:R-:W-:Y:S02]  /*adf0*/  HFMA2 R48, -RZ, RZ, 0, 5.36441802978515625e-07 ;  /* 0x00000009ff307431 */ /* 0x000fe400000001ff */
        /* <DEDUP_REMOVED lines=15> */
.L_x_357:
[----:B------:R-:W-:Y:S05]  /*aef0*/  BSYNC.RECONVERGENT B0 ;  /* 0x0000000000007941 */ /* 0x000fea0003800200 */
.L_x_356:
        /* <DEDUP_REMOVED lines=18> */
.L_x_367:
[CC--:B--2---:R-:W-:Y:S02]  /*b020*/  IADD.64 RZ, P0, R40.reuse, R44.reuse ;  /* 0x0000002c28ff7235 */ /* 0x0c4fe40007800200 */
[----:B------:R-:W-:-:S04]  /*b030*/  IADD.64 R40, R40, R44 ;  /* 0x0000002c28287235 */ /* 0x000fc800078e0200 */
[----:B------:R-:W-:-:S06]  /*b040*/  IADD.64.X R42, P0, R42, R46, P0 ;  /* 0x0000002e2a2a7235 */ /* 0x000fcc0000000600 */
[----:B-1----:R-:W-:-:S08]  /*b050*/  IADD.64.X R24, R24, R92, P0 ;  /* 0x0000005c18187235 */ /* 0x002fd000000e0600 */
.L_x_368:
[----:B------:R-:W-:Y:S05]  /*b060*/  BSYNC.RECONVERGENT B1 ;  /* 0x0000000000017941 */ /* 0x000fea0003800200 */
.L_x_366:
[----:B------:R-:W-:Y:S02]  /*b070*/  ISETP.NE.S64.AND P0, PT, R70, R40, PT ;  /* 0x000000284600720c */ /* 0x000fe40003f15270 */
[----:B------:R-:W-:Y:S01]  /*b080*/  BSSY.RECONVERGENT B1, `(.L_x_369) ;  /* 0x000000b000017945 */ /* 0x000fe20003800200 */
[----:B0-----:R-:W-:-:S11]  /*b090*/  HFMA2 R6, -RZ, RZ, 0, 8.3446502685546875e-07 ;  /* 0x0000000eff067431 */ /* 0x001fd600000001ff */
        /* <DEDUP_REMOVED lines=9> */
.L_x_370:
[----:B------:R-:W-:Y:S05]  /*b130*/  BSYNC.RECONVERGENT B1 ;  /* 0x0000000000017941 */ /* 0x000fea0003800200 */
.L_x_369:
[----:B------:R-:W-:-:S13]  /*b140*/  ISETP.GT.AND P0, PT, R6, -0x1, PT ;  /* 0xffffffff0600780c */ /* 0x000fda0003f04270 */
[----:B------:R-:W-:Y:S05]  /*b150*/  @P0 BRA `(.L_x_371) ;  /* 0x0000000400200947 */ /* 0x000fea0003800000 */
[----:B------:R-:W-:Y:S01]  /*b160*/  ISETP.GT.AND P0, PT, R94, -0x1, PT ;  /* 0xffffffff5e00780c */ /* 0x000fe20003f04270 */
[----:B------:R-:W-:Y:S02]  /*b170*/  MOV.64 R54, R40 ;  /* 0x0000002800367202 */ /* 0x000fe40000010f00 */
[----:B------:R-:W-:Y:S01]  /*b180*/  HFMA2 R6, -RZ, RZ, 0, 5.36441802978515625e-07 ;  /* 0x00000009ff067431 */ /* 0x000fe200000001ff */
        /* <DEDUP_REMOVED lines=69> */
.L_x_371:
[----:B------:R-:W0:Y:S01]  /*b5e0*/  S2R R45, SR_LANEID ;  /* 0x00000000002d7919 */ /* 0x000e220000000000 */
[----:B------:R-:W-:Y:S01]  /*b5f0*/  VOTEU.ANY UR5, UPT, PT ;  /* 0x0000000000057886 */ /* 0x000fe200038e0100 */
[----:B------:R-:W-:Y:S01]  /*b600*/  IADD3 R49, PT, PT, -R6, 0x12, RZ ;  /* 0x0000001206317810 */ /* 0x000fe20007ffe1ff */
[----:B------:R-:W0:Y:S01]  /*b610*/  FLO.U32 R92, UR5 ;  /* 0x00000005005c7d00 */ /* 0x000e2200080e0000 */
[----:B------:R-:W1:Y:S01]  /*b620*/  LDC.64 R46, c[0x0][0x3f8] ;  /* 0x0000fe00ff2e7b82 */ /* 0x000e620000000a00 */
[----:B------:R-:W-:Y:S01]  /*b630*/  HFMA2 R97, -RZ, RZ, 0, 5.9604644775390625e-08 ;  /* 0x00000001ff617431 */ /* 0x000fe200000001ff */
[----:B------:R-:W1:Y:S01]  /*b640*/  POPC R93, UR5 ;  /* 0x00000005005d7d09 */ /* 0x000e620008000000 */
[----:B0-----:R-:W-:Y:S01]  /*b650*/  ISETP.EQ.U32.AND P0, PT, R92, R45, PT ;  /* 0x0000002d5c00720c */ /* 0x001fe20003f02070 */
[----:B------:R-:W-:-:S05]  /*b660*/  IMAD.WIDE.U32 R44, R49, 0x4, R30 ;  /* 0x00000004312c7825 */ /* 0x000fca00078e001e */
[----:B------:R-:W-:Y:S07]  /*b670*/  REDG.E.ADD.STRONG.GPU desc[UR6][R44.64], R97 ;  /* 0x000000612c00798e */ /* 0x000fee000c12e106 */
        /* <DEDUP_REMOVED lines=27> */
[----:B------:R-:W-:Y:S01]  /*b830*/  HFMA2 R6, -RZ, RZ, 0, 5.36441802978515625e-07 ;  /* 0x00000009ff067431 */ /* 0x000fe200000001ff */
[----:B0-----:R-:W-:-:S05]  /*b840*/  IADD3 R45, PT, PT, R45, 0x2, R46 ;  /* 0x000000022d2d7810 */ /* 0x001fca0007ffe02e */
[----:B------:R-:W-:-:S05]  /*b850*/  IMAD.WIDE.U32 R44, R45, 0x4, R32 ;  /* 0x000000042d2c7825 */ /* 0x000fca00078e0020 */
[----:B------:R0:W-:Y:S02]  /*b860*/  STG.E desc[UR6][R44.64], R47 ;  /* 0x0000002f2c007986 */ /* 0x0001e4000c101906 */
.L_x_365:
[----:B------:R-:W-:Y:S05]  /*b870*/  BSYNC.RECONVERGENT B0 ;  /* 0x0000000000007941 */ /* 0x000fea0003800200 */
.L_x_364:
[----:B0-----:R0:W5:Y:S01]  /*b880*/  LDG.E R90, desc[UR6][R90.64+0x48000] ;  /* 0x048000065a5a7981 */ /* 0x001162000c1e1900 */
[----:B------:R-:W-:Y:S01]  /*b890*/  BSSY.RECONVERGENT B0, `(.L_x_372) ;  /* 0x0000096000007945 */ /* 0x000fe20003800200 */
[----:B-12-4-:R-:W-:Y:S01]  /*b8a0*/  HFMA2 R93, -RZ, RZ, 0, 5.9604644775390625e-08 ;  /* 0x00000001ff5d7431 */ /* 0x016fe200000001ff */
[----:B------:R-:W-:Y:S02]  /*b8b0*/  MOV R92, 0x1 ;  /* 0x00000001005c7802 */ /* 0x000fe40000000f00 */
[----:B------:R-:W-:Y:S05]  /*b8c0*/  @!P2 BRA `(.L_x_373) ;  /* 0x000000080048a947 */ /* 0x000fea0003800000 */
[C---:B-----5:R-:W-:Y:S01]  /*b8d0*/  R2P PR, R90.reuse.B1, 0x60 ;  /* 0x000000605a007804 */ /* 0x060fe20000001000 */
[----:B---3--:R-:W-:Y:S01]  /*b8e0*/  IMAD.SHL.U32 R45, R90, 0x20, RZ ;  /* 0x000000205a2d7824 */ /* 0x008fe200078e00ff */
[C---:B------:R-:W-:Y:S01]  /*b8f0*/  IADD3 R47, PT, PT, R18.reuse, 0x4000, RZ ;  /* 0x00004000122f7810 */ /* 0x040fe20007ffe0ff */
[----:B------:R-:W-:Y:S03]  /*b900*/  BSSY.RECONVERGENT B1, `(.L_x_374) ;  /* 0x0000010000017945 */ /* 0x000fe60003800200 */
[----:B------:R-:W-:Y:S01]  /*b910*/  LOP3.LUT R45, R45, 0x3fe0, RZ, 0xc0, !PT ;  /* 0x00003fe02d2d7812 */ /* 0x000fe200078ec0ff */
[----:B------:R-:W-:-:S05]  /*b920*/  SEL R44, R18, R47, !P5 ;  /* 0x0000002f122c7207 */ /* 0x000fca0006800000 */
[----:B0-----:R-:W-:-:S05]  /*b930*/  IADD3 R91, PT, PT, R44, R45, RZ ;  /* 0x0000002d2c5b7210 */ /* 0x001fca0007ffe0ff */
        /* <DEDUP_REMOVED lines=8> */
.L_x_375:
[CC--:B--2---:R-:W-:Y:S02]  /*b9c0*/  IADD.64 RZ, P0, R36.reuse, R44.reuse ;  /* 0x0000002c24ff7235 */ /* 0x0c4fe40007800200 */
[----:B------:R-:W-:-:S04]  /*b9d0*/  IADD.64 R36, R36, R44 ;  /* 0x0000002c24247235 */ /* 0x000fc800078e0200 */
[----:B------:R-:W-:-:S06]  /*b9e0*/  IADD.64.X R38, P0, R38, R46, P0 ;  /* 0x0000002e26267235 */ /* 0x000fcc0000000600 */
[----:B-1----:R-:W-:-:S08]  /*b9f0*/  IADD.64.X R22, R22, R48, P0 ;  /* 0x0000003016167235 */ /* 0x002fd000000e0600 */
.L_x_376:
[----:B------:R-:W-:Y:S05]  /*ba00*/  BSYNC.RECONVERGENT B1 ;  /* 0x0000000000017941 */ /* 0x000fea0003800200 */
.L_x_374:
[----:B------:R-:W-:Y:S02]  /*ba10*/  ISETP.NE.S64.AND P0, PT, R68, R36, PT ;  /* 0x000000244400720c */ /* 0x000fe40003f15270 */
[----:B------:R-:W-:Y:S01]  /*ba20*/  BSSY.RECONVERGENT B1, `(.L_x_377) ;  /* 0x000000b000017945 */ /* 0x000fe20003800200 */
[----:B------:R-:W-:-:S11]  /*ba30*/  MOV R44, 0xf ;  /* 0x0000000f002c7802 */ /* 0x000fd60000000f00 */
[----:B------:R-:W-:Y:S05]  /*ba40*/  @!P0 BRA `(.L_x_378) ;  /* 0x0000000000208947 */ /* 0x000fea0003800000 */
[----:B------:R-:W-:Y:S02]  /*ba50*/  ISETP.NE.S64.AND P0, PT, R76, R36, PT ;  /* 0x000000244c00720c */ /* 0x000fe40003f15270 */
[----:B------:R-:W-:-:S12]  /*ba60*/  HFMA2 R44, -RZ, RZ, 0, 7.74860382080078125e-07 ;  /* 0x0000000dff2c7431 */ /* 0x000fd800000001ff */
[----:B------:R-:W-:Y:S05]  /*ba70*/  @!P0 BRA `(.L_x_378) ;  /* 0x0000000000148947 */ /* 0x000fea0003800000 */
[----:B------:R-:W-:Y:S02]  /*ba80*/  ISETP.NE.S64.AND P0, PT, R84, R36, PT ;  /* 0x000000245400720c */ /* 0x000fe40003f15270 */
[----:B------:R-:W-:-:S12]  /*ba90*/  MOV R44, 0xb ;  /* 0x0000000b002c7802 */ /* 0x000fd80000000f00 */
[----:B------:R-:W-:Y:S02]  /*baa0*/  @P0 ISETP.NE.S64.AND P2, PT, R52, R36, PT ;  /* 0x000000243400020c */ /* 0x000fe40003f55270 */
[----:B------:R-:W-:-:S05]  /*bab0*/  @P0 MOV R45, 0x9 ;  /* 0x00000009002d0802 */ /* 0x000fca0000000f00 */
[----:B------:R-:W-:-:S07]  /*bac0*/  @P0 SEL R44, R45, 0xffffffff, !P2 ;  /* 0xffffffff2d2c0807 */ /* 0x000fce0005000000 */
.L_x_378:
[----:B------:R-:W-:Y:S05]  /*bad0*/  BSYNC.RECONVERGENT B1 ;  /* 0x0000000000017941 */ /* 0x000fea0003800200 */
.L_x_377:
[----:B------:R-:W-:-:S13]  /*bae0*/  ISETP.GT.AND P0, PT, R44, -0x1, PT ;  /* 0xffffffff2c00780c */ /* 0x000fda0003f04270 */
[----:B------:R-:W-:Y:S05]  /*baf0*/  @P0 BRA `(.L_x_379) ;  /* 0x0000000400200947 */ /* 0x000fea0003800000 */
[----:B------:R-:W-:Y:S01]  /*bb00*/  LOP3.LUT P0, RZ, R90, 0x8000, RZ, 0xc0, !PT ;  /* 0x000080005aff7812 */ /* 0x000fe2000780c0ff */
[----:B------:R-:W-:Y:S02]  /*bb10*/  MOV.64 R52, R36 ;  /* 0x0000002400347202 */ /* 0x000fe40000010f00 */
[----:B------:R-:W-:Y:S01]  /*bb20*/  HFMA2 R48, -RZ, RZ, 0, 0 ;  /* 0x00000000ff307431 */ /* 0x000fe200000001ff */
[----:B------:R-:W-:-:S09]  /*bb30*/  PRMT R92, RZ, 0x7610, R92 ;  /* 0x00007610ff5c7816 */ /* 0x000fd2000000005c */
        /* <DEDUP_REMOVED lines=13> */
[----:B------:R-:W-:Y:S01]  /*bc10*/  HFMA2 R47, -RZ, RZ, 0, 0 ;  /* 0x00000000ff2f7431 */ /* 0x000fe200000001ff */
[----:B------:R-:W2:Y:S01]  /*bc20*/  LDC.64 R52, c[0x0][0x3a8] ;  /* 0x0000ea00ff347b82 */ /* 0x000ea20000000a00 */
[----:B------:R-:W-:Y:S01]  /*bc30*/  SHF.R.S32.HI R45, RZ, 0x1f, R44 ;  /* 0x0000001fff2d7819 */ /* 0x000fe2000001142c */
[----:B0-----:R-:W2:Y:S04]  /*bc40*/  POPC R91, UR5 ;  /* 0x00000005005b7d09 */ /* 0x001ea80008000000 */
[----:B------:R-:W-:-:S05]  /*bc50*/  IADD.64 R44, R46, R44 ;  /* 0x0000002c2e2c7235 */ /* 0x000fca00078e0200 */
[----:B------:R-:W-:-:S04]  /*bc60*/  LEA R46, P2, R44, UR8, 0x2 ;  /* 0x000000082c2e7c11 */ /* 0x000fc8000f8410ff */
[----:B------:R-:W-:-:S06]  /*bc70*/  LEA.HI.X R47, R44, UR9, R45, 0x2, P2 ;  /* 0x000000092c2f7c11 */ /* 0x000fcc00090f142d */
[----:B------:R-:W3:Y:S01]  /*bc80*/  LDG.E.128 R44, desc[UR6][R46.64] ;  /* 0x000000062e2c7981 */ /* 0x000ee2000c1e1d00 */
[----:B-1----:R-:W-:-:S13]  /*bc90*/  ISETP.EQ.U32.AND P0, PT, R96, R49, PT ;  /* 0x000000316000720c */ /* 0x002fda0003f02070 */
[----:B--2---:R-:W2:Y:S01]  /*bca0*/  @P0 ATOMG.E.ADD.STRONG.GPU PT, R53, desc[UR6][R52.64], R91 ;  /* 0x8000005b343509a8 */ /* 0x004ea200081ef106 */
[----:B------:R-:W0:Y:S01]  /*bcb0*/  S2R R97, SR_LTMASK ;  /* 0x0000000000617919 */ /* 0x000e220000003900 */
[----:B------:R-:W-:Y:S01]  /*bcc0*/  ISETP.NE.AND P0, PT, R7, 0x2, PT ;  /* 0x000000020700780c */ /* 0x000fe20003f05270 */
[----:B0-----:R-:W-:-:S04]  /*bcd0*/  LOP3.LUT R97, R97, UR5, RZ, 0xc0, !PT ;  /* 0x0000000561617c12 */ /* 0x001fc8000f8ec0ff */
[----:B------:R-:W0:Y:S08]  /*bce0*/  POPC R94, R97 ;  /* 0x00000061005e7309 */ /* 0x000e300000000000 */
[----:B------:R-:W-:-:S05]  /*bcf0*/  @!P0 SHF.R.U32.HI R95, RZ, 0x1, R8 ;  /* 0x00000001ff5f8819 */ /* 0x000fca0000011608 */
[----:B------:R-:W-:Y:S01]  /*bd00*/  @!P0 ISETP.GE.U32.AND P2, PT, R12, R95, PT ;  /* 0x0000005f0c00820c */ /* 0x000fe20003f46070 */
[----:B--2---:R-:W0:Y:S02]  /*bd10*/  SHFL.IDX PT, R49, R53, R96, 0x1f ;  /* 0x00001f6035317589 */ /* 0x004e2400000e0000 */
[----:B0-----:R-:W-:-:S05]  /*bd20*/  IADD3 R49, PT, PT, R49, R94, RZ ;  /* 0x0000005e31317210 */ /* 0x001fca0007ffe0ff */
[----:B------:R-:W-:-:S05]  /*bd30*/  VIMNMX.U32 R49, R49, 0x3ffff, PT ;  /* 0x0003ffff31317848 */ /* 0x000fca0003fe0000 */
[----:B------:R-:W-:-:S04]  /*bd40*/  IMAD R49, R49, 0xc, RZ ;  /* 0x0000000c31317824 */ /* 0x000fc800078e02ff */
[----:B------:R-:W-:Y:S01]  /*bd50*/  IMAD.WIDE.U32 R94, R49, 0x4, R28 ;  /* 0x00000004315e7825 */ /* 0x000fe200078e001c */
[----:B------:R-:W-:-:S04]  /*bd60*/  @!P0 SEL R49, R93, 0x2, !P2 ;  /* 0x000000025d318807 */ /* 0x000fc80005000000 */
[----:B---3--:R1:W-:Y:S04]  /*bd70*/  STG.E.128 desc[UR6][R94.64+0x10], R44 ;  /* 0x0000102c5e007986 */ /* 0x0083e8000c101d06 */
[----:B------:R1:W-:Y:S04]  /*bd80*/  @!P0 STG.E desc[UR6][R94.64+0x38], R49 ;  /* 0x000038315e008986 */ /* 0x0003e8000c101906 */
[----:B------:R1:W-:Y:S04]  /*bd90*/  STG.E.128 desc[UR6][R94.64+0x20], R36 ;  /* 0x000020245e007986 */ /* 0x0003e8000c101d06 */
[----:B------:R1:W-:Y:S01]  /*bda0*/  STG.E.64 desc[UR6][R94.64+0x30], R22 ;  /* 0x000030165e007986 */ /* 0x0003e2000c101b06 */
[----:B------:R-:W-:-:S02]  /*bdb0*/  @!P0 MOV.64 R52, R36 ;  /* 0x0000002400348202 */ /* 0x000fc40000010f00 */
[----:B------:R-:W-:Y:S06]  /*bdc0*/  @!P0 BRA `(.L_x_373) ;  /* 0x0000000400088947 */ /* 0x000fec0003800000 */
[----:B-1----:R-:W-:-:S05]  /*bdd0*/  LOP3.LUT R44, R7, 0xfffffffd, RZ, 0xc0, !PT ;  /* 0xfffffffd072c7812 */ /* 0x002fca00078ec0ff */
[----:B------:R-:W-:-:S13]  /*bde0*/  ISETP.NE.AND P0, PT, R44, 0x1, PT ;  /* 0x000000012c00780c */ /* 0x000fda0003f05270 */
[----:B------:R2:W-:Y:S01]  /*bdf0*/  @!P0 STG.E desc[UR6][R94.64+0x38], RZ ;  /* 0x000038ff5e008986 */ /* 0x0005e2000c101906 */
[----:B------:R-:W-:Y:S02]  /*be00*/  @!P0 MOV.64 R52, R36 ;  /* 0x0000002400348202 */ /* 0x000fe40000010f00 */
[----:B------:R-:W-:Y:S01]  /*be10*/  @!P0 MOV R48, RZ ;  /* 0x000000ff00308202 */ /* 0x000fe20000000f00 */
[----:B------:R-:W-:Y:S06]  /*be20*/  @!P0 BRA `(.L_x_373) ;  /* 0x0000000000f08947 */ /* 0x000fec0003800000 */
[----:B------:R-:W0:Y:S01]  /*be30*/  I2F.U32.RP R46, R8 ;  /* 0x00000008002e7306 */ /* 0x000e220000209000 */
[----:B------:R-:W-:Y:S01]  /*be40*/  ISETP.NE.U32.AND P3, PT, R8, RZ, PT ;  /* 0x000000ff0800720c */ /* 0x000fe20003f65070 */
[----:B------:R-:W-:Y:S02]  /*be50*/  MOV.64 R52, R36 ;  /* 0x0000002400347202 */ /* 0x000fe40000010f00 */
[----:B0-----:R-:W0:Y:S02]  /*be60*/  MUFU.RCP R46, R46 ;  /* 0x0000002e002e7308 */ /* 0x001e240000001000 */
[----:B0-----:R-:W-:-:S04]  /*be70*/  IADD3 R44, PT, PT, R46, 0xffffffe, RZ ;  /* 0x0ffffffe2e2c7810 */ /* 0x001fc80007ffe0ff */
[----:B------:R0:W1:Y:S02]  /*be80*/  F2I.FTZ.U32.TRUNC.NTZ R45, R44 ;  /* 0x0000002c002d7305 */ /* 0x000064000021f000 */
[----:B0-----:R-:W-:Y:S01]  /*be90*/  HFMA2 R44, -RZ, RZ, 0, 0 ;  /* 0x00000000ff2c7431 */ /* 0x001fe200000001ff */
[----:B-1----:R-:W-:-:S05]  /*bea0*/  IADD3 R47, PT, PT, RZ, -R45, RZ ;  /* 0x8000002dff2f7210 */ /* 0x002fca0007ffe0ff */
        /* <DEDUP_REMOVED lines=13> */
.L_x_379:
[----:B------:R-:W1:Y:S01]  /*bf80*/  S2R R45, SR_LANEID ;  /* 0x00000000002d7919 */ /* 0x000e620000000000 */
[----:B------:R-:W-:Y:S01]  /*bf90*/  VOTEU.ANY UR10, UPT, PT ;  /* 0x00000000000a7886 */ /* 0x000fe200038e0100 */
[----:B------:R-:W-:Y:S01]  /*bfa0*/  IADD3 R53, PT, PT, -R44, 0x13, RZ ;  /* 0x000000132c357810 */ /* 0x000fe20007ffe1ff */
[----:B------:R-:W1:Y:S01]  /*bfb0*/  FLO.U32 R94, UR10 ;  /* 0x0000000a005e7d00 */ /* 0x000e6200080e0000 */
[----:B------:R-:W2:Y:S01]  /*bfc0*/  LDC.64 R46, c[0x0][0x3f8] ;  /* 0x0000fe00ff2e7b82 */ /* 0x000ea20000000a00 */
[----:B0-----:R-:W2:Y:S01]  /*bfd0*/  POPC R91, UR10 ;  /* 0x0000000a005b7d09 */ /* 0x001ea20008000000 */
[----:B-1----:R-:W-:Y:S01]  /*bfe0*/  ISETP.EQ.U32.AND P0, PT, R94, R45, PT ;  /* 0x0000002d5e00720c */ /* 0x002fe20003f02070 */
[----:B------:R-:W-:-:S05]  /*bff0*/  IMAD.WIDE.U32 R44, R53, 0x4, R30 ;  /* 0x00000004352c7825 */ /* 0x000fca00078e001e */
[----:B------:R0:W-:Y:S07]  /*c000*/  REDG.E.ADD.STRONG.GPU desc[UR6][R44.64], R93 ;  /* 0x0000005d2c00798e */ /* 0x0001ee000c12e106 */
[----:B--2---:R1:W2:Y:S01]  /*c010*/  @P0 ATOMG.E.ADD.STRONG.GPU PT, R91, desc[UR6][R46.64], R91 ;  /* 0x8000005b2e5b09a8 */ /* 0x0042a200081ef106 */
[----:B------:R-:W3:Y:S01]  /*c020*/  I2F.U32.RP R52, R53 ;  /* 0x0000003500347306 */ /* 0x000ee20000209000 */
[----:B------:R-:W-:Y:S01]  /*c030*/  IADD3 R95, PT, PT, RZ, -R53, RZ ;  /* 0x80000035ff5f7210 */ /* 0x000fe20007ffe0ff */
[----:B------:R-:W-:Y:S01]  /*c040*/  UIADD3 UR5, UPT, UPT, -UR4, 0x3de, URZ ;  /* 0x000003de04057890 */ /* 0x000fe2000fffe1ff */
[----:B------:R-:W-:Y:S01]  /*c050*/  ISETP.NE.U32.AND P2, PT, R53, RZ, PT ;  /* 0x000000ff3500720c */ /* 0x000fe20003f45070 */
[----:B-1----:R-:W1:Y:S01]  /*c060*/  S2R R46, SR_LTMASK ;  /* 0x00000000002e7919 */ /* 0x002e620000003900 */
[----:B------:R-:W-:Y:S01]  /*c070*/  MOV R47, 0xf0000000 ;  /* 0xf0000000002f7802 */ /* 0x000fe20000000f00 */
[----:B---3--:R-:W3:Y:S02]  /*c080*/  MUFU.RCP R52, R52 ;  /* 0x0000003400347308 */ /* 0x008ee40000001000 */
[----:B---3--:R-:W-:-:S04]  /*c090*/  IADD3 R48, PT, PT, R52, 0xffffffe, RZ ;  /* 0x0ffffffe34307810 */ /* 0x008fc80007ffe0ff */
[----:B------:R3:W4:Y:S01]  /*c0a0*/  F2I.FTZ.U32.TRUNC.NTZ R49, R48 ;  /* 0x0000003000317305 */ /* 0x000722000021f000 */
[----:B-1----:R-:W-:Y:S01]  /*c0b0*/  LOP3.LUT R46, R46, UR10, RZ, 0xc0, !PT ;  /* 0x0000000a2e2e7c12 */ /* 0x002fe2000f8ec0ff */
[----:B---3--:R-:W-:-:S05]  /*c0c0*/  HFMA2 R48, -RZ, RZ, 0, 0 ;  /* 0x00000000ff307431 */ /* 0x008fca00000001ff */
[----:B------:R-:W1:Y:S01]  /*c0d0*/  POPC R46, R46 ;  /* 0x0000002e002e7309 */ /* 0x000e620000000000 */
[----:B----4-:R-:W-:-:S04]  /*c0e0*/  IMAD R95, R95, R49, RZ ;  /* 0x000000315f5f7224 */ /* 0x010fc800078e02ff */
[----:B------:R-:W-:-:S06]  /*c0f0*/  IMAD.HI.U32 R49, R49, R95, R48 ;  /* 0x0000005f31317227 */ /* 0x000fcc00078e0030 */
[----:B------:R-:W-:-:S05]  /*c100*/  IMAD.HI.U32 R49, R49, UR5, RZ ;  /* 0x0000000531317c27 */ /* 0x000fca000f8e00ff */
[----:B0-----:R-:W-:-:S05]  /*c110*/  IADD3 R44, PT, PT, -R49, RZ, RZ ;  /* 0x000000ff312c7210 */ /* 0x001fca0007ffe1ff */
        /* <DEDUP_REMOVED lines=9> */
[----:B--2---:R-:W1:Y:S02]  /*c1b0*/  SHFL.IDX PT, R45, R91, R94, 0x1f ;  /* 0x00001f5e5b2d7589 */ /* 0x004e6400000e0000 */
[----:B-1----:R-:W-:-:S05]  /*c1c0*/  IADD3 R45, PT, PT, R45, 0x2, R46 ;  /* 0x000000022d2d7810 */ /* 0x002fca0007ffe02e */
[----:B------:R-:W-:-:S05]  /*c1d0*/  IMAD.WIDE.U32 R44, R45, 0x4, R32 ;  /* 0x000000042d2c7825 */ /* 0x000fca00078e0020 */
[----:B------:R0:W-:Y:S02]  /*c1e0*/  STG.E desc[UR6][R44.64], R47 ;  /* 0x0000002f2c007986 */ /* 0x0001e4000c101906 */
.L_x_373:
[----:B------:R-:W-:Y:S05]  /*c1f0*/  BSYNC.RECONVERGENT B0 ;  /* 0x0000000000007941 */ /* 0x000fea0003800200 */
.L_x_372:
[----:B------:R-:W-:Y:S01]  /*c200*/  BSSY.RECONVERGENT B0, `(.L_x_380) ;  /* 0x0000096000007945 */ /* 0x000fe20003800200 */
[----:B-1----:R-:W-:-:S03]  /*c210*/  HFMA2 R49, -RZ, RZ, 0, 5.9604644775390625e-08 ;  /* 0x00000001ff317431 */ /* 0x002fc600000001ff */
[----:B------:R-:W-:Y:S05]  /*c220*/  @!P1 BRA `(.L_x_381) ;  /* 0x00000008004c9947 */ /* 0x000fea0003800000 */
[----:B-----5:R-:W-:Y:S01]  /*c230*/  R2P PR, R90.B3, 0x60 ;  /* 0x000000605a007804 */ /* 0x020fe20000003000 */
[----:B------:R-:W-:Y:S01]  /*c240*/  BSSY.RECONVERGENT B1, `(.L_x_382) ;  /* 0x0000012000017945 */ /* 0x000fe20003800200 */
[----:B0--3--:R-:W-:Y:S02]  /*c250*/  IADD3 R45, PT, PT, R18, 0x4000, RZ ;  /* 0x00004000122d7810 */ /* 0x009fe40007ffe0ff */
[----:B------:R-:W-:-:S03]  /*c260*/  SHF.R.U32.HI R44, RZ, 0xb, R90 ;  /* 0x0000000bff2c7819 */ /* 0x000fc6000001165a */
[----:B------:R-:W-:Y:S01]  /*c270*/  SEL R6, R18, R45, !P5 ;  /* 0x0000002d12067207 */ /* 0x000fe20006800000 */
[----:B------:R-:W-:-:S04]  /*c280*/  LOP3.LUT R45, R44, 0x3fe0, RZ, 0xc0, !PT ;  /* 0x00003fe02c2d7812 */ /* 0x000fc800078ec0ff */
[----:B------:R-:W-:-:S05]  /*c290*/  IADD3 R6, PT, PT, R6, R45, RZ ;  /* 0x0000002d06067210 */ /* 0x000fca0007ffe0ff */
[----:B--2-4-:R0:W1:Y:S04]  /*c2a0*/  LDS.64 R94, [R6+0x10] ;  /* 0x00001000065e7984 */ /* 0x0140680000000a00 */
[----:B------:R0:W2:Y:S01]  /*c2b0*/  LDS.128 R44, [R6] ;  /* 0x00000000062c7984 */ /* 0x0000a20000000c00 */
[----:B------:R-:W-:Y:S05]  /*c2c0*/  @!P6 BRA `(.L_x_383) ;  /* 0x000000000014e947 */ /* 0x000fea0003800000 */
[CC--:B--2---:R-:W-:Y:S02]  /*c2d0*/  IADD.64 RZ, P0, R40.reuse, -R44.reuse ;  /* 0x8000002c28ff7235 */ /* 0x0c4fe40007800200 */
[----:B------:R-:W-:-:S04]  /*c2e0*/  IADD.64 R40, R40, -R44 ;  /* 0x8000002c28287235 */ /* 0x000fc800078e0200 */
[----:B------:R-:W-:-:S06]  /*c2f0*/  IADD.64.X R42, P0, R42, ~R46, P0 ;  /* 0x8000002e2a2a7235 */ /* 0x000fcc0000000600 */
[----:B-1----:R-:W-:Y:S02]  /*c300*/  IADD.64.X R24, R24, ~R94, P0 ;  /* 0x8000005e18187235 */ /* 0x002fe400000e0600 */
[----:B------:R-:W-:Y:S06]  /*c310*/  BRA `(.L_x_384) ;  /* 0x0000000000107947 */ /* 0x000fec0003800000 */
.L_x_383:
[CC--:B--2---:R-:W-:Y:S02]  /*c320*/  IADD.64 RZ, P0, R40.reuse, R44.reuse ;  /* 0x0000002c28ff7235 */ /* 0x0c4fe40007800200 */
[----:B------:R-:W-:-:S04]  /*c330*/  IADD.64 R40, R40, R44 ;  /* 0x0000002c28287235 */ /* 0x000fc800078e0200 */
[----:B------:R-:W-:-:S06]  /*c340*/  IADD.64.X R42, P0, R42, R46, P0 ;  /* 0x0000002e2a2a7235 */ /* 0x000fcc0000000600 */
[----:B-1----:R-:W-:-:S08]  /*c350*/  IADD.64.X R24, R24, R94, P0 ;  /* 0x0000005e18187235 */ /* 0x002fd000000e0600 */
.L_x_384:
[----:B------:R-:W-:Y:S05]  /*c360*/  BSYNC.RECONVERGENT B1 ;  /* 0x0000000000017941 */ /* 0x000fea0003800200 */
.L_x_382:
[----:B------:R-:W-:Y:S02]  /*c370*/  ISETP.NE.S64.AND P0, PT, R66, R40, PT ;  /* 0x000000284200720c */ /* 0x000fe40003f15270 */
[----:B------:R-:W-:Y:S01]  /*c380*/  BSSY.RECONVERGENT B1, `(.L_x_385) ;  /* 0x000000b000017945 */ /* 0x000fe20003800200 */
[----:B0-----:R-:W-:-:S11]  /*c390*/  MOV R6, 0xf ;  /* 0x0000000f00067802 */ /* 0x001fd60000000f00 */
        /* <DEDUP_REMOVED lines=9> */
.L_x_386:
[----:B------:R-:W-:Y:S05]  /*c430*/  BSYNC.RECONVERGENT B1 ;  /* 0x0000000000017941 */ /* 0x000fea0003800200 */
.L_x_385:
[----:B------:R-:W-:-:S13]  /*c440*/  ISETP.GT.AND P0, PT, R6, -0x1, PT ;  /* 0xffffffff0600780c */ /* 0x000fda0003f04270 */
[----:B------:R-:W-:Y:S05]  /*c450*/  @P0 BRA `(.L_x_387) ;  /* 0x0000000400200947 */ /* 0x000fea0003800000 */
[----:B------:R-:W-:Y:S01]  /*c460*/  ISETP.GT.AND P0, PT, R90, -0x1, PT ;  /* 0xffffffff5a00780c */ /* 0x000fe20003f04270 */
[----:B------:R-:W-:Y:S02]  /*c470*/  MOV.64 R50, R40 ;  /* 0x0000002800327202 */ /* 0x000fe40000010f00 */
[----:B------:R-:W-:Y:S01]  /*c480*/  HFMA2 R6, -RZ, RZ, 0, 0 ;  /* 0x00000000ff067431 */ /* 0x000fe200000001ff */
[----:B------:R-:W-:-:S09]  /*c490*/  PRMT R49, RZ, 0x7610, R49 ;  /* 0x00007610ff317816 */ /* 0x000fd20000000031 */
        /* <DEDUP_REMOVED lines=22> */
[----:B-1----:R-:W3:Y:S01]  /*c600*/  @P0 ATOMG.E.ADD.STRONG.GPU PT, R51, desc[UR6][R50.64], R95 ;  /* 0x8000005f323309a8 */ /* 0x002ee200081ef106 */
[----:B------:R-:W0:Y:S01]  /*c610*/  S2R R96, SR_LTMASK ;  /* 0x0000000000607919 */ /* 0x000e220000003900 */
[----:B------:R-:W-:Y:S01]  /*c620*/  ISETP.NE.AND P0, PT, R7, 0x2, PT ;  /* 0x000000020700780c */ /* 0x000fe20003f05270 */
[----:B0-----:R-:W-:-:S04]  /*c630*/  LOP3.LUT R96, R96, UR5, RZ, 0xc0, !PT ;  /* 0x0000000560607c12 */ /* 0x001fc8000f8ec0ff */
[----:B------:R-:W0:Y:S08]  /*c640*/  POPC R91, R96 ;  /* 0x00000060005b7309 */ /* 0x000e300000000000 */
[----:B------:R-:W-:-:S05]  /*c650*/  @!P0 SHF.R.U32.HI R98, RZ, 0x1, R8 ;  /* 0x00000001ff628819 */ /* 0x000fca0000011608 */
[----:B------:R-:W-:-:S05]  /*c660*/  @!P0 ISETP.GE.U32.AND P1, PT, R5, R98, PT ;  /* 0x000000620500820c */ /* 0x000fca0003f26070 */
[----:B------:R-:W-:Y:S01]  /*c670*/  @!P0 SEL R93, R93, 0x2, !P1 ;  /* 0x000000025d5d8807 */ /* 0x000fe20004800000 */
[----:B---3--:R-:W0:Y:S02]  /*c680*/  SHFL.IDX PT, R90, R51, R94, 0x1f ;  /* 0x00001f5e335a7589 */ /* 0x008e2400000e0000 */
[----:B0-----:R-:W-:-:S05]  /*c690*/  IADD3 R90, PT, PT, R90, R91, RZ ;  /* 0x0000005b5a5a7210 */ /* 0x001fca0007ffe0ff */
        /* <DEDUP_REMOVED lines=13> */
[----:B------:R-:W-:Y:S01]  /*c770*/  @!P0 MOV R6, RZ ;  /* 0x000000ff00068202 */ /* 0x000fe20000000f00 */
        /* <DEDUP_REMOVED lines=22> */
.L_x_387:
[----:B------:R-:W0:Y:S01]  /*c8e0*/  S2R R45, SR_LANEID ;  /* 0x00000000002d7919 */ /* 0x000e220000000000 */
[----:B------:R-:W-:Y:S01]  /*c8f0*/  VOTEU.ANY UR5, UPT, PT ;  /* 0x0000000000057886 */ /* 0x000fe200038e0100 */
[----:B------:R-:W-:Y:S01]  /*c900*/  IADD3 R91, PT, PT, -R6, 0x13, RZ ;  /* 0x00000013065b7810 */ /* 0x000fe20007ffe1ff */
[----:B------:R-:W0:Y:S01]  /*c910*/  FLO.U32 R90, UR5 ;  /* 0x00000005005a7d00 */ /* 0x000e2200080e0000 */
[----:B------:R-:W1:Y:S01]  /*c920*/  LDC.64 R46, c[0x0][0x3f8] ;  /* 0x0000fe00ff2e7b82 */ /* 0x000e620000000a00 */
        /* <DEDUP_REMOVED lines=20> */
[----:B------:R-:W-:-:S04]  /*ca70*/  MOV R51, 0xf0000000 ;  /* 0xf000000000337802 */ /* 0x000fc80000000f00 */
[----:B------:R-:W-:-:S05]  /*ca80*/  IMAD R6, R91, R6, UR10 ;  /* 0x0000000a5b067e24 */ /* 0x000fca000f8e0206 */
[----:B------:R-:W-:-:S13]  /*ca90*/  ISETP.GE.U32.AND P0, PT, R6, R91, PT ;  /* 0x0000005b0600720c */ /* 0x000fda0003f06070 */
[----:B------:R-:W-:-:S05]  /*caa0*/  @P0 IADD3 R6, PT, PT, -R91, R6, RZ ;  /* 0x000000065b060210 */ /* 0x000fca0007ffe1ff */
[----:B------:R-:W-:-:S13]  /*cab0*/  ISETP.GE.U32.AND P0, PT, R6, R91, PT ;  /* 0x0000005b0600720c */ /* 0x000fda0003f06070 */
[----:B------:R-:W-:Y:S02]  /*cac0*/  @P0 IADD3 R6, PT, PT, -R91, R6, RZ ;  /* 0x000000065b060210 */ /* 0x000fe40007ffe1ff */
[----:B------:R-:W-:-:S05]  /*cad0*/  @!P1 LOP3.LUT R6, RZ, R91, RZ, 0x33, !PT ;  /* 0x0000005bff069212 */ /* 0x000fca00078e33ff */
[----:B------:R-:W-:Y:S01]  /*cae0*/  IMAD R6, R6, R51, -0x70000000 ;  /* 0x9000000006067424 */ /* 0x000fe200078e0233 */
[----:B------:R-:W-:Y:S02]  /*caf0*/  MOV.64 R50, R40 ;  /* 0x0000002800327202 */ /* 0x000fe40000010f00 */
[----:B--2---:R1:W0:Y:S02]  /*cb00*/  SHFL.IDX PT, R45, R47, R90, 0x1f ;  /* 0x00001f5a2f2d7589 */ /* 0x00422400000e0000 */
[----:B-1----:R-:W-:Y:S01]  /*cb10*/  LOP3.LUT R47, R6, R5, RZ, 0xfc, !PT ;  /* 0x00000005062f7212 */ /* 0x002fe200078efcff */
[----:B------:R-:W-:Y:S01]  /*cb20*/  HFMA2 R6, -RZ, RZ, 0, 0 ;  /* 0x00000000ff067431 */ /* 0x000fe200000001ff */
[----:B0-----:R-:W-:-:S05]  /*cb30*/  IADD3 R45, PT, PT, R45, 0x2, R46 ;  /* 0x000000022d2d7810 */ /* 0x001fca0007ffe02e */
[----:B------:R-:W-:-:S05]  /*cb40*/  IMAD.WIDE.U32 R44, R45, 0x4, R32 ;  /* 0x000000042d2c7825 */ /* 0x000fca00078e0020 */
[----:B------:R1:W-:Y:S02]  /*cb50*/  STG.E desc[UR6][R44.64], R47 ;  /* 0x0000002f2c007986 */ /* 0x0003e4000c101906 */
.L_x_381:
[----:B------:R-:W-:Y:S05]  /*cb60*/  BSYNC.RECONVERGENT B0 ;  /* 0x0000000000007941 */ /* 0x000fea0003800200 */
.L_x_380:
[----:B------:R-:W-:Y:S01]  /*cb70*/  UIADD3 UR4, UPT, UPT, UR4, 0xa, URZ ;  /* 0x0000000a04047890 */ /* 0x000fe2000fffe0ff */
[----:B------:R-:W-:-:S03]  /*cb80*/  IADD.64 R34, R34, 0x50000 ;  /* 0x0005000022227835 */ /* 0x000fc600078e0200 */
[----:B------:R-:W-:-:S09]  /*cb90*/  UISETP.GE.U32.AND UP0, UPT, UR4, 0x3e8, UPT ;  /* 0x000003e80400788c */ /* 0x000fd2000bf06070 */
[----:B------:R-:W-:Y:S05]  /*cba0*/  BRA.U !UP0, `(.L_x_388) ;  /* 0xffffff3d084c7547 */ /* 0x000fea000b83ffff */
[C---:B------:R-:W-:Y:S02]  /*cbb0*/  IADD3 R12, PT, PT, -R48.reuse, 0xb, RZ ;  /* 0x0000000b300c7810 */ /* 0x040fe40007ffe1ff */
[C---:B------:R-:W-:Y:S02]  /*cbc0*/  IADD3 R0, PT, PT, -R48.reuse, 0xa, RZ ;  /* 0x0000000a30007810 */ /* 0x040fe40007ffe1ff */
[----:B------:R-:W-:Y:S02]  /*cbd0*/  IADD3 R28, PT, PT, -R48, 0xc, RZ ;  /* 0x0000000c301c7810 */ /* 0x000fe40007ffe1ff */
[C---:B------:R-:W-:Y:S02]  /*cbe0*/  IADD3 R26, PT, PT, -R6.reuse, 0xb, RZ ;  /* 0x0000000b061a7810 */ /* 0x040fe40007ffe1ff */
[----:B------:R-:W-:Y:S01]  /*cbf0*/  IADD3 R34, PT, PT, -R6, 0xd, RZ ;  /* 0x0000000d06227810 */ /* 0x000fe20007ffe1ff */
[----:B------:R-:W-:Y:S01]  /*cc00*/  IMAD.HI.U32 R7, R12, -0x33333333, RZ ;  /* 0xcccccccd0c077827 */ /* 0x000fe200078e00ff */
[----:B------:R-:W-:-:S02]  /*cc10*/  IADD3 R30, PT, PT, -R6, 0xc, RZ ;  /* 0x0000000c061e7810 */ /* 0x000fc40007ffe1ff */
[----:B0-----:R-:W-:Y:S02]  /*cc20*/  IADD3 R46, PT, PT, -R6, 0xe, RZ ;  /* 0x0000000e062e7810 */ /* 0x001fe40007ffe1ff */
[----:B-1-3--:R-:W-:Y:S01]  /*cc30*/  IADD3 R44, PT, PT, -R48, 0xe, RZ ;  /* 0x0000000e302c7810 */ /* 0x00afe20007ffe1ff */
[----:B------:R-:W-:Y:S01]  /*cc40*/  IMAD.HI.U32 R2, R0, -0x33333333, RZ ;  /* 0xcccccccd00027827 */ /* 0x000fe200078e00ff */
[----:B------:R-:W-:Y:S02]  /*cc50*/  SHF.R.U32.HI R7, RZ, 0x3, R7 ;  /* 0x00000003ff077819 */ /* 0x000fe40000011607 */
[----:B------:R-:W-:Y:S01]  /*cc60*/  IADD3 R8, PT, PT, -R6, 0xa, RZ ;  /* 0x0000000a06087810 */ /* 0x000fe20007ffe1ff */
[----:B------:R-:W-:Y:S01]  /*cc70*/  IMAD.HI.U32 R27, R28, -0x33333333, RZ ;  /* 0xcccccccd1c1b7827 */ /* 0x000fe200078e00ff */
[----:B------:R-:W-:Y:S02]  /*cc80*/  SHF.R.U32.HI R3, RZ, 0x3, R2 ;  /* 0x00000003ff037819 */ /* 0x000fe40000011602 */
[----:B-----5:R-:W-:Y:S01]  /*cc90*/  IADD3 R90, PT, PT, -R48, 0xf, RZ ;  /* 0x0000000f305a7810 */ /* 0x020fe20007ffe1ff */
[----:B------:R-:W-:Y:S01]  /*cca0*/  IMAD.HI.U32 R2, R26, -0x33333333, RZ ;  /* 0xcccccccd1a027827 */ /* 0x000fe200078e00ff */
[----:B------:R-:W-:-:S02]  /*ccb0*/  SHF.R.U32.HI R27, RZ, 0x3, R27 ;  /* 0x00000003ff1b7819 */ /* 0x000fc4000001161b */
[----:B------:R-:W-:Y:S01]  /*ccc0*/  IADD3 R32, PT, PT, -R48, 0xd, RZ ;  /* 0x0000000d30207810 */ /* 0x000fe20007ffe1ff */
[----:B------:R-:W-:Y:S01]  /*ccd0*/  IMAD R12, R7, -0xa, R12 ;  /* 0xfffffff6070c7824 */ /* 0x000fe200078e020c */
[----:B------:R-:W-:Y:S01]  /*cce0*/  IADD3 R29, PT, PT, -R6, 0x10, RZ ;  /* 0x00000010061d7810 */ /* 0x000fe20007ffe1ff */
[----:B------:R-:W-:Y:S01]  /*ccf0*/  IMAD.HI.U32 R7, R34, -0x33333333, RZ ;  /* 0xcccccccd22077827 */ /* 0x000fe200078e00ff */
[----:B------:R-:W-:Y:S02]  /*cd00*/  IADD3 R33, PT, PT, -R48, 0x11, RZ ;  /* 0x0000001130217810 */ /* 0x000fe40007ffe1ff */
[----:B------:R-:W-:Y:S01]  /*cd10*/  IADD3 R17, PT, PT, R17, 0x1, RZ ;  /* 0x0000000111117810 */ /* 0x000fe20007ffe0ff */
[----:B------:R-:W-:Y:S01]  /*cd20*/  IMAD R0, R3, -0xa, R0 ;  /* 0xfffffff603007824 */ /* 0x000fe200078e0200 */
[----:B------:R-:W-:Y:S01]  /*cd30*/  SHF.R.U32.HI R3, RZ, 0x3, R2 ;  /* 0x00000003ff037819 */ /* 0x000fe20000011602 */
[----:B------:R-:W-:Y:S01]  /*cd40*/  IMAD.HI.U32 R2, R30, -0x33333333, RZ ;  /* 0xcccccccd1e027827 */ /* 0x000fe200078e00ff */
[----:B------:R-:W-:Y:S01]  /*cd50*/  SHF.R.U32.HI R7, RZ, 0x3, R7 ;  /* 0x00000003ff077819 */ /* 0x000fe20000011607 */
[----:B------:R-:W-:-:S02]  /*cd60*/  ISETP.NE.AND P0, PT, R17, 0x20, PT ;  /* 0x000000201100780c */ /* 0x000fc40003f05270 */
[----:B------:R-:W-:Y:S02]  /*cd70*/  IMAD R28, R27, -0xa, R28 ;  /* 0xfffffff61b1c7824 */ /* 0x000fe400078e021c */
[----:B------:R-:W-:-:S04]  /*cd80*/  IMAD.HI.U32 R27, R46, -0x33333333, RZ ;  /* 0xcccccccd2e1b7827 */ /* 0x000fc800078e00ff */
[----:B------:R-:W-:Y:S01]  /*cd90*/  IMAD R26, R3, -0xa, R26 ;  /* 0xfffffff6031a7824 */ /* 0x000fe200078e021a */
[----:B------:R-:W-:Y:S01]  /*cda0*/  SHF.R.U32.HI R3, RZ, 0x3, R2 ;  /* 0x00000003ff037819 */ /* 0x000fe20000011602 */
[----:B------:R-:W-:Y:S01]  /*cdb0*/  IMAD.HI.U32 R2, R44, -0x33333333, RZ ;  /* 0xcccccccd2c027827 */ /* 0x000fe200078e00ff */
[----:B------:R-:W-:-:S03]  /*cdc0*/  SHF.R.U32.HI R27, RZ, 0x3, R27 ;  /* 0x00000003ff1b7819 */ /* 0x000fc6000001161b */
[----:B------:R-:W-:Y:S01]  /*cdd0*/  IMAD R34, R7, -0xa, R34 ;  /* 0xfffffff607227824 */ /* 0x000fe200078e0222 */
[----:B------:R-:W-:Y:S01]  /*cde0*/  IADD3 R7, PT, PT, -R48, 0x10, RZ ;  /* 0x0000001030077810 */ /* 0x000fe20007ffe1ff */
[----:B------:R-:W-:-:S04]  /*cdf0*/  IMAD.HI.U32 R4, R8, -0x33333333, RZ ;  /* 0xcccccccd08047827 */ /* 0x000fc800078e00ff */
[----:B------:R-:W-:Y:S01]  /*ce00*/  IMAD R30, R3, -0xa, R30 ;  /* 0xfffffff6031e7824 */ /* 0x000fe200078e021e */
[----:B------:R-:W-:Y:S01]  /*ce10*/  SHF.R.U32.HI R3, RZ, 0x3, R2 ;  /* 0x00000003ff037819 */ /* 0x000fe20000011602 */
[----:B------:R-:W-:Y:S01]  /*ce20*/  IMAD R46, R27, -0xa, R46 ;  /* 0xfffffff61b2e7824 */ /* 0x000fe200078e022e */
[----:B------:R-:W-:Y:S01]  /*ce30*/  SHF.R.U32.HI R5, RZ, 0x3, R4 ;  /* 0x00000003ff057819 */ /* 0x000fe20000011604 */
[----:B------:R-:W-:-:S04]  /*ce40*/  IMAD.HI.U32 R2, R90, -0x33333333, RZ ;  /* 0xcccccccd5a027827 */ /* 0x000fc800078e00ff */
[----:B------:R-:W-:-:S04]  /*ce50*/  IMAD.HI.U32 R27, R7, -0x33333333, RZ ;  /* 0xcccccccd071b7827 */ /* 0x000fc800078e00ff */
[----:B------:R-:W-:-:S04]  /*ce60*/  IMAD.HI.U32 R4, R32, -0x33333333, RZ ;  /* 0xcccccccd20047827 */ /* 0x000fc800078e00ff */
[----:B------:R-:W-:Y:S01]  /*ce70*/  IMAD R44, R3, -0xa, R44 ;  /* 0xfffffff6032c7824 */ /* 0x000fe200078e022c */
[----:B------:R-:W-:Y:S01]  /*ce80*/  SHF.R.U32.HI R3, RZ, 0x3, R2 ;  /* 0x00000003ff037819 */ /* 0x000fe20000011602 */
[----:B------:R-:W-:Y:S01]  /*ce90*/  IMAD R8, R5, -0xa, R8 ;  /* 0xfffffff605087824 */ /* 0x000fe200078e0208 */
[----:B------:R-:W-:Y:S01]  /*cea0*/  SHF.R.U32.HI R2, RZ, 0x3, R27 ;  /* 0x00000003ff027819 */ /* 0x000fe2000001161b */
[----:B------:R-:W-:Y:S01]  /*ceb0*/  IMAD.HI.U32 R31, R29, -0x33333333, RZ ;  /* 0xcccccccd1d1f7827 */ /* 0x000fe200078e00ff */
[----:B------:R-:W-:Y:S02]  /*cec0*/  SHF.R.U32.HI R5, RZ, 0x3, R4 ;  /* 0x00000003ff057819 */ /* 0x000fe40000011604 */
[----:B------:R-:W-:Y:S01]  /*ced0*/  IADD3 R4, PT, PT, -R6, 0xf, RZ ;  /* 0x0000000f06047810 */ /* 0x000fe20007ffe1ff */
[----:B--2-4-:R-:W-:Y:S01]  /*cee0*/  IMAD R94, R2, -0xa, R7 ;  /* 0xfffffff6025e7824 */ /* 0x014fe200078e0207 */
[----:B------:R-:W-:Y:S01]  /*cef0*/  IADD3 R2, PT, PT, -R6, 0x11, RZ ;  /* 0x0000001106027810 */ /* 0x000fe20007ffe1ff */
[----:B------:R-:W-:Y:S01]  /*cf00*/  IMAD R32, R5, -0xa, R32 ;  /* 0xfffffff605207824 */ /* 0x000fe200078e0220 */
[----:B------:R-:W-:Y:S01]  /*cf10*/  SHF.R.U32.HI R96, RZ, 0x3, R31 ;  /* 0x00000003ff607819 */ /* 0x000fe2000001161f */
[----:B------:R-:W-:Y:S01]  /*cf20*/  IMAD.HI.U32 R5, R4, -0x33333333, RZ ;  /* 0xcccccccd04057827 */ /* 0x000fe200078e00ff */
[----:B------:R-:W-:-:S02]  /*cf30*/  IADD3 R7, PT, PT, -R48, 0x12, RZ ;  /* 0x0000001230077810 */ /* 0x000fc40007ffe1ff */
[----:B------:R-:W-:Y:S02]  /*cf40*/  IADD3 R31, PT, PT, -R48, 0x13, RZ ;  /* 0x00000013301f7810 */ /* 0x000fe40007ffe1ff */
[----:B------:R-:W-:Y:S01]  /*cf50*/  IADD3 R27, PT, PT, -R6, 0x12, RZ ;  /* 0x00000012061b7810 */ /* 0x000fe20007ffe1ff */
[----:B------:R-:W-:Y:S01]  /*cf60*/  IMAD R90, R3, -0xa, R90 ;  /* 0xfffffff6035a7824 */ /* 0x000fe200078e025a */
[----:B------:R-:W-:Y:S01]  /*cf70*/  SHF.R.U32.HI R5, RZ, 0x3, R5 ;  /* 0x00000003ff057819 */ /* 0x000fe20000011605 */
[----:B------:R-:W-:-:S04]  /*cf80*/  IMAD.HI.U32 R3, R2, -0x33333333, RZ ;  /* 0xcccccccd02037827 */ /* 0x000fc800078e00ff */
[----:B------:R-:W-:Y:S01]  /*cf90*/  IMAD R92, R5, -0xa, R4 ;  /* 0xfffffff6055c7824 */ /* 0x000fe200078e0204 */
[----:B------:R-:W-:Y:S01]  /*cfa0*/  SHF.R.U32.HI R3, RZ, 0x3, R3 ;  /* 0x00000003ff037819 */ /* 0x000fe20000011603 */
[----:B------:R-:W0:Y:S01]  /*cfb0*/  LDC.64 R4, c[0x0][0x380] ;  /* 0x0000e000ff047b82 */ /* 0x000e220000000a00 */
[----:B------:R-:W-:-:S04]  /*cfc0*/  IMAD.HI.U32 R35, R33, -0x33333333, RZ ;  /* 0xcccccccd21237827 */ /* 0x000fc800078e00ff */
[----:B------:R-:W-:Y:S01]  /*cfd0*/  IMAD R48, R3, -0xa, R2 ;  /* 0xfffffff603307824 */ /* 0x000fe200078e0202 */
[----:B------:R-:W-:Y:S01]  /*cfe0*/  SHF.R.U32.HI R98, RZ, 0x3, R35 ;  /* 0x00000003ff627819 */ /* 0x000fe20000011623 */
[----:B------:R-:W-:Y:S01]  /*cff0*/  IMAD R96, R96, -0xa, R29 ;  /* 0xfffffff660607824 */ /* 0x000fe200078e021d */
[----:B------:R-:W1:Y:S01]  /*d000*/  LDC.64 R2, c[0x0][0x3e8] ;  /* 0x0000fa00ff027b82 */ /* 0x000e620000000a00 */
[----:B------:R-:W-:Y:S01]  /*d010*/  IADD3 R35, PT, PT, -R6, 0x13, RZ ;  /* 0x0000001306237810 */ /* 0x000fe20007ffe1ff */
[----:B------:R-:W-:-:S04]  /*d020*/  IMAD.HI.U32 R29, R27, -0x33333333, RZ ;  /* 0xcccccccd1b1d7827 */ /* 0x000fc800078e00ff */
[----:B------:R-:W-:Y:S01]  /*d030*/  IMAD R98, R98, -0xa, R33 ;  /* 0xfffffff662627824 */ /* 0x000fe200078e0221 */
[----:B------:R-:W-:Y:S01]  /*d040*/  SHF.R.U32.HI R102, RZ, 0x3, R29 ;  /* 0x00000003ff667819 */ /* 0x000fe2000001161d */
[----:B------:R-:W-:-:S04]  /*d050*/  IMAD.HI.U32 R6, R7, -0x33333333, RZ ;  /* 0xcccccccd07067827 */ /* 0x000fc800078e00ff */
[----:B------:R-:W-:Y:S01]  /*d060*/  IMAD.HI.U32 R33, R31, -0x33333333, RZ ;  /* 0xcccccccd1f217827 */ /* 0x000fe200078e00ff */
[----:B------:R-:W-:-:S03]  /*d070*/  SHF.R.U32.HI R6, RZ, 0x3, R6 ;  /* 0x00000003ff067819 */ /* 0x000fc60000011606 */
[----:B------:R-:W-:Y:S01]  /*d080*/  IMAD.HI.U32 R45, R35, -0x33333333, RZ ;  /* 0xcccccccd232d7827 */ /* 0x000fe200078e00ff */
[----:B------:R-:W-:-:S03]  /*d090*/  SHF.R.U32.HI R104, RZ, 0x3, R33 ;  /* 0x00000003ff687819 */ /* 0x000fc60000011621 */
[----:B------:R-:W-:Y:S01]  /*d0a0*/  IMAD R102, R102, -0xa, R27 ;  /* 0xfffffff666667824 */ /* 0x000fe200078e021b */
[----:B------:R-:W-:Y:S01]  /*d0b0*/  SHF.R.U32.HI R106, RZ, 0x3, R45 ;  /* 0x00000003ff6a7819 */ /* 0x000fe2000001162d */
[----:B------:R-:W-:Y:S02]  /*d0c0*/  IMAD R27, R0, 0x100, R13 ;  /* 0x00000100001b7824 */ /* 0x000fe400078e020d */
[----:B------:R-:W-:Y:S02]  /*d0d0*/  IMAD R100, R6, -0xa, R7 ;  /* 0xfffffff606647824 */ /* 0x000fe400078e0207 */
[----:B------:R-:W-:Y:S02]  /*d0e0*/  IMAD R104, R104, -0xa, R31 ;  /* 0xfffffff668687824 */ /* 0x000fe400078e021f */
[----:B------:R-:W-:Y:S02]  /*d0f0*/  IMAD R106, R106, -0xa, R35 ;  /* 0xfffffff66a6a7824 */ /* 0x000fe400078e0223 */
[----:B------:R-:W-:-:S02]  /*d100*/  IMAD R0, R8, 0x100, R13 ;  /* 0x0000010008007824 */ /* 0x000fc400078e020d */
[----:B0-----:R-:W-:-:S04]  /*d110*/  IMAD.WIDE.U32 R6, R10, 0x8, R4 ;  /* 0x000000080a067825 */ /* 0x001fc800078e0004 */
[----:B------:R-:W-:Y:S01]  /*d120*/  IMAD R26, R26, 0x100, R13 ;  /* 0x000001001a1a7824 */ /* 0x000fe200078e020d */
[----:B------:R0:W-:Y:S01]  /*d130*/  STG.E.64 desc[UR6][R6.64], R36 ;  /* 0x0000002406007986 */ /* 0x0001e2000c101b06 */
[----:B------:R-:W-:-:S03]  /*d140*/  IMAD.WIDE.U32 R8, R9, 0x8, R4 ;  /* 0x0000000809087825 */ /* 0x000fc600078e0004 */
[----:B------:R-:W-:Y:S01]  /*d150*/  STG.E.64 desc[UR6][R6.64+0x8], R38 ;  /* 0x0000082606007986 */ /* 0x000fe2000c101b06 */
[--C-:B------:R-:W-:Y:S01]  /*d160*/  IMAD R29, R12, 0x100, R13.reuse ;  /* 0x000001000c1d7824 */ /* 0x100fe200078e020d */
[----:B------:R-:W-:Y:S01]  /*d170*/  IADD3 R33, PT, PT, R26, 0xa00, RZ ;  /* 0x00000a001a217810 */ /* 0x000fe20007ffe0ff */
[--C-:B------:R-:W-:Y:S01]  /*d180*/  IMAD R31, R28, 0x100, R13.reuse ;  /* 0x000001001c1f7824 */ /* 0x100fe200078e020d */
[----:B------:R-:W-:Y:S01]  /*d190*/  STG.E.64 desc[UR6][R6.64+0x10], R22 ;  /* 0x0000101606007986 */ /* 0x000fe2000c101b06 */
[--C-:B------:R-:W-:Y:S02]  /*d1a0*/  IMAD R30, R30, 0x100, R13.reuse ;  /* 0x000001001e1e7824 */ /* 0x100fe400078e020d */
[--C-:B------:R-:W-:Y:S01]  /*d1b0*/  IMAD R35, R32, 0x100, R13.reuse ;  /* 0x0000010020237824 */ /* 0x100fe200078e020d */
[----:B------:R2:W-:Y:S01]  /*d1c0*/  STG.E.64 desc[UR6][R8.64], R40 ;  /* 0x0000002808007986 */ /* 0x0005e2000c101b06 */
[--C-:B------:R-:W-:Y:S01]  /*d1d0*/  IMAD R34, R34, 0x100, R13.reuse ;  /* 0x0000010022227824 */ /* 0x100fe200078e020d */
[----:B------:R-:W-:Y:S01]  /*d1e0*/  IADD3 R45, PT, PT, R30, 0xa00, RZ ;  /* 0x00000a001e2d7810 */ /* 0x000fe20007ffe0ff */
[----:B------:R-:W-:-:S02]  /*d1f0*/  IMAD R47, R44, 0x100, R13 ;  /* 0x000001002c2f7824 */ /* 0x000fc400078e020d */
[--C-:B------:R-:W-:Y:S01]  /*d200*/  IMAD R46, R46, 0x100, R13.reuse ;  /* 0x000001002e2e7824 */ /* 0x100fe200078e020d */
[----:B0-----:R-:W-:Y:S01]  /*d210*/  IADD3 R37, PT, PT, R34, 0xa00, RZ ;  /* 0x00000a0022257810 */ /* 0x001fe20007ffe0ff */
[--C-:B------:R-:W-:Y:S02]  /*d220*/  IMAD R91, R90, 0x100, R13.reuse ;  /* 0x000001005a5b7824 */ /* 0x100fe400078e020d */
[--C-:B------:R-:W-:Y:S01]  /*d230*/  IMAD R92, R92, 0x100, R13.reuse ;  /* 0x000001005c5c7824 */ /* 0x100fe200078e020d */
[----:B------:R-:W-:Y:S01]  /*d240*/  IADD3 R49, PT, PT, R46, 0xa00, RZ ;  /* 0x00000a002e317810 */ /* 0x000fe20007ffe0ff */
[--C-:B------:R-:W-:Y:S02]  /*d250*/  IMAD R95, R94, 0x100, R13.reuse ;  /* 0x000001005e5f7824 */ /* 0x100fe400078e020d */
[--C-:B------:R-:W-:Y:S01]  /*d260*/  IMAD R96, R96, 0x100, R13.reuse ;  /* 0x0000010060607824 */ /* 0x100fe200078e020d */
[----:B------:R-:W-:Y:S01]  /*d270*/  IADD3 R93, PT, PT, R92, 0xa00, RZ ;  /* 0x00000a005c5d7810 */ /* 0x000fe20007ffe0ff */
[----:B------:R-:W-:-:S02]  /*d280*/  IMAD R99, R98, 0x100, R13 ;  /* 0x0000010062637824 */ /* 0x000fc400078e020d */
[--C-:B------:R-:W-:Y:S01]  /*d290*/  IMAD R48, R48, 0x100, R13.reuse ;  /* 0x0000010030307824 */ /* 0x100fe200078e020d */
[----:B------:R-:W-:Y:S01]  /*d2a0*/  IADD3 R97, PT, PT, R96, 0xa00, RZ ;  /* 0x00000a0060617810 */ /* 0x000fe20007ffe0ff */
[--C-:B------:R-:W-:Y:S02]  /*d2b0*/  IMAD R101, R100, 0x100, R13.reuse ;  /* 0x0000010064657824 */ /* 0x100fe400078e020d */
[--C-:B------:R-:W-:Y:S01]  /*d2c0*/  IMAD R102, R102, 0x100, R13.reuse ;  /* 0x0000010066667824 */ /* 0x100fe200078e020d */
[----:B--2---:R-:W-:Y:S01]  /*d2d0*/  IADD3 R41, PT, PT, R48, 0xa00, RZ ;  /* 0x00000a0030297810 */ /* 0x004fe20007ffe0ff */
[--C-:B------:R-:W-:Y:S02]  /*d2e0*/  IMAD R105, R104, 0x100, R13.reuse ;  /* 0x0000010068697824 */ /* 0x100fe400078e020d */
[----:B------:R-:W-:Y:S01]  /*d2f0*/  IMAD R106, R106, 0x100, R13 ;  /* 0x000001006a6a7824 */ /* 0x000fe200078e020d */
[----:B------:R-:W-:Y:S01]  /*d300*/  IADD3 R13, PT, PT, R0, 0xa00, RZ ;  /* 0x00000a00000d7810 */ /* 0x000fe20007ffe0ff */
[----:B------:R-:W-:Y:S01]  /*d310*/  IMAD.WIDE.U32 R10, R11, 0x8, R4 ;  /* 0x000000080b0a7825 */ /* 0x000fe200078e0004 */
[----:B------:R-:W-:-:S02]  /*d320*/  IADD3 R103, PT, PT, R102, 0xa00, RZ ;  /* 0x00000a0066677810 */ /* 0x000fc40007ffe0ff */
[----:B------:R-:W-:Y:S01]  /*d330*/  IADD3 R107, PT, PT, R106, 0xa00, RZ ;  /* 0x00000a006a6b7810 */ /* 0x000fe20007ffe0ff */
[--C-:B-1----:R-:W-:Y:S01]  /*d340*/  IMAD.WIDE.U32 R4, R27, 0x8, R2.reuse ;  /* 0x000000081b047825 */ /* 0x102fe200078e0002 */
[----:B------:R-:W-:Y:S03]  /*d350*/  STG.E.64 desc[UR6][R10.64], R42 ;  /* 0x0000002a0a007986 */ /* 0x000fe6000c101b06 */
[--C-:B------:R-:W-:Y:S01]  /*d360*/  IMAD.WIDE.U32 R8, R13, 0x8, R2.reuse ;  /* 0x000000080d087825 */ /* 0x100fe200078e0002 */
[----:B------:R0:W-:Y:S03]  /*d370*/  STG.E.64 desc[UR6][R10.64+0x8], R24 ;  /* 0x000008180a007986 */ /* 0x0001e6000c101b06 */
[--C-:B------:R-:W-:Y:S01]  /*d380*/  IMAD.WIDE.U32 R6, R31, 0x8, R2.reuse ;  /* 0x000000081f067825 */ /* 0x100fe200078e0002 */
[----:B------:R1:W-:Y:S03]  /*d390*/  STG.E.64 desc[UR6][R4.64], R88 ;  /* 0x0000005804007986 */ /* 0x0003e6000c101b06 */
[--C-:B------:R-:W-:Y:S01]  /*d3a0*/  IMAD.WIDE.U32 R12, R45, 0x8, R2.reuse ;  /* 0x000000082d0c7825 */ /* 0x100fe200078e0002 */
[----:B------:R2:W-:Y:S03]  /*d3b0*/  STG.E.64 desc[UR6][R8.64], R86 ;  /* 0x0000005608007986 */ /* 0x0005e6000c101b06 */
[----:B------:R-:W-:-:S04]  /*d3c0*/  IMAD.WIDE.U32 R22, R35, 0x8, R2 ;  /* 0x0000000823167825 */ /* 0x000fc800078e0002 */
[----:B0-----:R-:W-:-:S04]  /*d3d0*/  IMAD.WIDE.U32 R10, R33, 0x8, R2 ;  /* 0x00000008210a7825 */ /* 0x001fc800078e0002 */
[----:B-1----:R-:W-:-:S04]  /*d3e0*/  IMAD.WIDE.U32 R4, R29, 0x8, R2 ;  /* 0x000000081d047825 */ /* 0x002fc800078e0002 */
[--C-:B------:R-:W-:Y:S01]  /*d3f0*/  IMAD.WIDE.U32 R24, R37, 0x8, R2.reuse ;  /* 0x0000000825187825 */ /* 0x100fe200078e0002 */
[----:B------:R2:W-:Y:S03]  /*d400*/  STG.E.64 desc[UR6][R4.64], R84 ;  /* 0x0000005404007986 */ /* 0x0005e6000c101b06 */
        /* <DEDUP_REMOVED lines=22> */
[----:B------:R-:W-:Y:S01]  /*d570*/  IMAD.WIDE.U32 R2, R107, 0x8, R2 ;  /* 0x000000086b027825 */ /* 0x000fe200078e0002 */
[----:B------:R2:W-:Y:S04]  /*d580*/  STG.E.64 desc[UR6][R38.64], R60 ;  /* 0x0000003c26007986 */ /* 0x0005e8000c101b06 */
[----:B------:R2:W-:Y:S04]  /*d590*/  STG.E.64 desc[UR6][R40.64], R58 ;  /* 0x0000003a28007986 */ /* 0x0005e8000c101b06 */
[----:B------:R2:W-:Y:S04]  /*d5a0*/  STG.E.64 desc[UR6][R42.64], R56 ;  /* 0x000000382a007986 */ /* 0x0005e8000c101b06 */
[----:B------:R2:W-:Y:S04]  /*d5b0*/  STG.E.64 desc[UR6][R44.64], R54 ;  /* 0x000000362c007986 */ /* 0x0005e8000c101b06 */
[----:B------:R2:W-:Y:S04]  /*d5c0*/  STG.E.64 desc[UR6][R46.64], R52 ;  /* 0x000000342e007986 */ /* 0x0005e8000c101b06 */
[----:B------:R2:W-:Y:S01]  /*d5d0*/  STG.E.64 desc[UR6][R2.64], R50 ;  /* 0x0000003202007986 */ /* 0x0005e2000c101b06 */
[----:B------:R-:W-:Y:S05]  /*d5e0*/  @P0 BRA `(.L_x_389) ;  /* 0xffffff2c001c0947 */ /* 0x000fea000383ffff */
[----:B------:R-:W-:Y:S05]  /*d5f0*/  EXIT ;  /* 0x000000000000794d */ /* 0x000fea0003800000 */
.L_x_390:
        /* <DEDUP_REMOVED lines=16> */
.L_x_470:


//--------------------- .text.KernelA             --------------------------
	.section	.text.KernelA,"ax",@progbits
	.align	128
        .global         KernelA
        .type           KernelA,@function
        .size           KernelA,(.L_x_471 - KernelA)
        .other          KernelA,@"STO_CUDA_ENTRY STV_DEFAULT"
KernelA:
.text.KernelA:
[----:B------:R-:W-:Y:S01]  /*0000*/  LDC R1, c[0x0][0x37c] ;  /* 0x0000df00ff017b82 */ /* 0x000fe20000000800 */
[----:B------:R-:W0:Y:S07]  /*0010*/  S2R R0, SR_TID.X ;  /* 0x0000000000007919 */ /* 0x000e2e0000002100 */
[----:B------:R-:W1:Y:S01]  /*0020*/  LDC.64 R6, c[0x0][0x3b0] ;  /* 0x0000ec00ff067b82 */ /* 0x000e620000000a00 */
[----:B------:R-:W-:Y:S01]  /*0030*/  MOV R5, 0x400 ;  /* 0x0000040000057802 */ /* 0x000fe20000000f00 */
[----:B------:R-:W-:Y:S01]  /*0040*/  BSSY.RECONVERGENT B0, `(.L_x_391) ;  /* 0x000001e000007945 */ /* 0x000fe20003800200 */
[----:B------:R-:W2:Y:S01]  /*0050*/  S2R R3, SR_CTAID.X ;  /* 0x0000000000037919 */ /* 0x000ea20000002500 */
[----:B------:R-:W3:Y:S01]  /*0060*/  LDCU.64 UR8, c[0x0][0x358] ;  /* 0x00006b00ff0877ac */ /* 0x000ee20008000a00 */
[----:B------:R-:W4:Y:S03]  /*0070*/  S2R R4, SR_CgaCtaId ;  /* 0x0000000000047919 */ /* 0x000f260000008800 */
[----:B------:R-:W5:Y:S01]  /*0080*/  LDC R2, c[0x0][0x370] ;  /* 0x0000dc00ff027b82 */ /* 0x000f620000000800 */
[C---:B0-----:R-:W-:Y:S01]  /*0090*/  IMAD.SHL.U32 R20, R0.reuse, 0x2, RZ ;  /* 0x0000000200147824 */ /* 0x041fe200078e00ff */
[----:B------:R-:W-:Y:S01]  /*00a0*/  MOV R10, R0 ;  /* 0x00000000000a7202 */ /* 0x000fe20000000f00 */
[----:B-1----:R-:W-:-:S04]  /*00b0*/  IMAD.WIDE.U32 R6, R0, 0x60, R6 ;  /* 0x0000006000067825 */ /* 0x002fc800078e0006 */
[----:B--2---:R-:W-:Y:S01]  /*00c0*/  IMAD.SHL.U32 R21, R3, 0x400, RZ ;  /* 0x0000040003157824 */ /* 0x004fe200078e00ff */
[----:B------:R-:W-:Y:S02]  /*00d0*/  IADD.64 R6, R6, 0x20 ;  /* 0x0000002006067835 */ /* 0x000fe400078e0200 */
[----:B------:R-:W-:Y:S01]  /*00e0*/  IMAD.SHL.U32 R8, R0, 0x40, RZ ;  /* 0x0000004000087824 */ /* 0x000fe200078e00ff */
[----:B----4-:R-:W-:Y:S01]  /*00f0*/  LEA R5, R4, R5, 0x18 ;  /* 0x0000000504057211 */ /* 0x010fe200078ec0ff */
[----:B-----5:R-:W-:Y:S01]  /*0100*/  IMAD.U32 R4, R2, 0x10000, RZ ;  /* 0x0001000002047824 */ /* 0x020fe200078e00ff */
[----:B------:R-:W-:Y:S01]  /*0110*/  LOP3.LUT R20, R20, R21, RZ, 0xfc, !PT ;  /* 0x0000001514147212 */ /* 0x000fe200078efcff */
[----:B------:R-:W-:Y:S01]  /*0120*/  HFMA2 R21, -RZ, RZ, 0, 0 ;  /* 0x00000000ff157431 */ /* 0x000fe200000001ff */
[----:B---3--:R-:W-:-:S07]  /*0130*/  IADD3 R9, PT, PT, R8, 0x20, R5 ;  /* 0x0000002008097810 */ /* 0x008fce0007ffe005 */
.L_x_392:
[----:B------:R-:W2:Y:S04]  /*0140*/  LDG.E.128 R12, desc[UR8][R6.64+-0x20] ;  /* 0xffffe008060c7981 */ /* 0x000ea8000c1e1d00 */
[----:B------:R-:W3:Y:S04]  /*0150*/  LDG.E.128 R16, desc[UR8][R6.64+-0x10] ;  /* 0xfffff00806107981 */ /* 0x000ee8000c1e1d00 */
[----:B------:R-:W4:Y:S04]  /*0160*/  LDG.E.128 R24, desc[UR8][R6.64] ;  /* 0x0000000806187981 */ /* 0x000f28000c1e1d00 */
[----:B------:R0:W5:Y:S01]  /*0170*/  LDG.E.128 R28, desc[UR8][R6.64+0x10] ;  /* 0x00001008061c7981 */ /* 0x000162000c1e1d00 */
[C---:B------:R-:W-:Y:S01]  /*0180*/  ISETP.GE.U32.AND P0, PT, R10.reuse, 0x100, PT ;  /* 0x000001000a00780c */ /* 0x040fe20003f06070 */
[----:B------:R-:W-:-:S05]  /*0190*/  IADD3 R11, PT, PT, R10, 0x100, RZ ;  /* 0x000001000a0b7810 */ /* 0x000fca0007ffe0ff */
[----:B------:R-:W-:Y:S01]  /*01a0*/  MOV R10, R11 ;  /* 0x0000000b000a7202 */ /* 0x000fe20000000f00 */
[----:B0-----:R-:W-:Y:S02]  /*01b0*/  IADD.64 R6, R6, 0x6000 ;  /* 0x0000600006067835 */ /* 0x001fe400078e0200 */
[----:B--2---:R-:W-:Y:S04]  /*01c0*/  STS.128 [R9+-0x20], R12 ;  /* 0xffffe00c09007388 */ /* 0x004fe80000000c00 */
[----:B---3--:R-:W-:Y:S04]  /*01d0*/  STS.128 [R9+-0x10], R16 ;  /* 0xfffff01009007388 */ /* 0x008fe80000000c00 */
[----:B----4-:R-:W-:Y:S04]  /*01e0*/  STS.128 [R9], R24 ;  /* 0x0000001809007388 */ /* 0x010fe80000000c00 */
[----:B-----5:R0:W-:Y:S02]  /*01f0*/  STS.128 [R9+0x10], R28 ;  /* 0x0000101c09007388 */ /* 0x0201e40000000c00 */
[----:B0-----:R-:W-:Y:S01]  /*0200*/  IADD3 R9, PT, PT, R9, 0x4000, RZ ;  /* 0x0000400009097810 */ /* 0x001fe20007ffe0ff */
[----:B------:R-:W-:Y:S06]  /*0210*/  @!P0 BRA `(.L_x_392) ;  /* 0xfffffffc00c88947 */ /* 0x000fec000383ffff */
[----:B------:R-:W-:Y:S05]  /*0220*/  BSYNC.RECONVERGENT B0 ;  /* 0x0000000000007941 */ /* 0x000fea0003800200 */
.L_x_391:
[----:B------:R-:W0:Y:S01]  /*0230*/  LDCU.64 UR4, c[0x0][0x398] ;  /* 0x00007300ff0477ac */ /* 0x000e220008000a00 */
[----:B------:R-:W-:Y:S01]  /*0240*/  IMAD.SHL.U32 R28, R4, 0x8, RZ ;  /* 0x00000008041c7824 */ /* 0x000fe200078e00ff */
[----:B------:R-:W-:Y:S01]  /*0250*/  SHF.R.U32.HI R29, RZ, 0x1d, R4 ;  /* 0x0000001dff1d7819 */ /* 0x000fe20000011604 */
[----:B------:R-:W-:-:S05]  /*0260*/  IMAD.SHL.U32 R7, R3, 0x4000, RZ ;  /* 0x0000400003077824 */ /* 0x000fca00078e00ff */
[----:B------:R-:W-:Y:S01]  /*0270*/  LOP3.LUT R6, R7, R8, RZ, 0xfc, !PT ;  /* 0x0000000807067212 */ /* 0x000fe200078efcff */
[----:B------:R-:W-:Y:S01]  /*0280*/  IMAD.SHL.U32 R7, R2, 0x400, RZ ;  /* 0x0000040002077824 */ /* 0x000fe200078e00ff */
[----:B------:R-:W-:Y:S01]  /*0290*/  BAR.SYNC.DEFER_BLOCKING 0x0 ;  /* 0x0000000000007b1d */ /* 0x000fe20000010000 */
[----:B0-----:R-:W-:-:S05]  /*02a0*/  LEA R22, P0, R20, UR4, 0x3 ;  /* 0x0000000414167c11 */ /* 0x001fca000f8018ff */
[----:B------:R-:W-:Y:S01]  /*02b0*/  UMOV UR4, URZ ;  /* 0x000000ff00047c82 */ /* 0x000fe20008000000 */
[----:B------:R-:W-:-:S05]  /*02c0*/  LEA.HI.X R23, R20, UR5, RZ, 0x3, P0 ;  /* 0x0000000514177c11 */ /* 0x000fca00080f1cff */
[----:B------:R-:W-:-:S08]  /*02d0*/  IADD.64 R24, R22, R28 ;  /* 0x0000001c16187235 */ /* 0x000fd000078e0200 */
.L_x_393:
[----:B0-----:R-:W0:Y:S01]  /*02e0*/  LDC.64 R8, c[0x0][0x380] ;  /* 0x0000e000ff087b82 */ /* 0x001e220000000a00 */
[----:B------:R-:W-:-:S05]  /*02f0*/  IADD3 R11, PT, PT, R6, UR4, RZ ;  /* 0x00000004060b7c10 */ /* 0x000fca000fffe0ff */
[----:B------:R-:W-:-:S04]  /*0300*/  IMAD R11, R11, 0xc, RZ ;  /* 0x0000000c0b0b7824 */ /* 0x000fc800078e02ff */
[----:B0-----:R-:W-:-:S05]  /*0310*/  IMAD.WIDE.U32 R12, R11, 0x8, R8 ;  /* 0x000000080b0c7825 */ /* 0x001fca00078e0008 */
[----:B------:R-:W2:Y:S04]  /*0320*/  LDG.E.64 R16, desc[UR8][R12.64] ;  /* 0x000000080c107981 */ /* 0x000ea8000c1e1b00 */
[----:B------:R-:W2:Y:S04]  /*0330*/  LDG.E.64 R18, desc[UR8][R12.64+0x8] ;  /* 0x000008080c127981 */ /* 0x000ea8000c1e1b00 */
[----:B------:R-:W3:Y:S04]  /*0340*/  LDG.E.64 R32, desc[UR8][R12.64+0x10] ;  /* 0x000010080c207981 */ /* 0x000ee8000c1e1b00 */
[----:B------:R-:W3:Y:S01]  /*0350*/  LDG.E.64 R34, desc[UR8][R12.64+0x18] ;  /* 0x000018080c227981 */ /* 0x000ee2000c1e1b00 */
[----:B------:R-:W-:-:S04]  /*0360*/  IMAD R45, R7, UR4, RZ ;  /* 0x00000004072d7c24 */ /* 0x000fc8000f8e02ff */
[----:B------:R-:W-:-:S05]  /*0370*/  IMAD.WIDE.U32 R14, R45, 0x8, R22 ;  /* 0x000000082d0e7825 */ /* 0x000fca00078e0016 */
[----:B--2---:R0:W-:Y:S04]  /*0380*/  STG.E.128 desc[UR8][R14.64], R16 ;  /* 0x000000100e007986 */ /* 0x0041e8000c101d08 */
[----:B---3--:R1:W-:Y:S04]  /*0390*/  STG.E.128 desc[UR8][R14.64+0x1000], R32 ;  /* 0x001000200e007986 */ /* 0x0083e8000c101d08 */
[----:B------:R-:W2:Y:S04]  /*03a0*/  LDG.E.64 R36, desc[UR8][R12.64+0x20] ;  /* 0x000020080c247981 */ /* 0x000ea8000c1e1b00 */
[----:B------:R-:W2:Y:S04]  /*03b0*/  LDG.E.64 R38, desc[UR8][R12.64+0x28] ;  /* 0x000028080c267981 */ /* 0x000ea8000c1e1b00 */
[----:B------:R-:W3:Y:S04]  /*03c0*/  LDG.E.64 R40, desc[UR8][R12.64+0x30] ;  /* 0x000030080c287981 */ /* 0x000ee8000c1e1b00 */
[----:B------:R-:W3:Y:S01]  /*03d0*/  LDG.E.64 R42, desc[UR8][R12.64+0x38] ;  /* 0x000038080c2a7981 */ /* 0x000ee2000c1e1b00 */
[----:B------:R-:W-:Y:S01]  /*03e0*/  IADD3 R31, PT, PT, R11, 0xc, RZ ;  /* 0x0000000c0b1f7810 */ /* 0x000fe20007ffe0ff */
[----:B------:R-:W-:-:S04]  /*03f0*/  IMAD.WIDE.U32 R26, R45, 0x8, R24 ;  /* 0x000000082d1a7825 */ /* 0x000fc800078e0018 */
[----:B------:R-:W-:Y:S01]  /*0400*/  IMAD.WIDE.U32 R30, R31, 0x8, R8 ;  /* 0x000000081f1e7825 */ /* 0x000fe200078e0008 */
[----:B--2---:R2:W-:Y:S04]  /*0410*/  STG.E.128 desc[UR8][R26.64], R36 ;  /* 0x000000241a007986 */ /* 0x0045e8000c101d08 */
[----:B---3--:R3:W-:Y:S04]  /*0420*/  STG.E.128 desc[UR8][R26.64+0x1000], R40 ;  /* 0x001000281a007986 */ /* 0x0087e8000c101d08 */
[----:B0-----:R-:W4:Y:S04]  /*0430*/  LDG.E.64 R16, desc[UR8][R30.64] ;  /* 0x000000081e107981 */ /* 0x001f28000c1e1b00 */
[----:B------:R-:W4:Y:S04]  /*0440*/  LDG.E.64 R18, desc[UR8][R30.64+0x8] ;  /* 0x000008081e127981 */ /* 0x000f28000c1e1b00 */
[----:B-1----:R-:W5:Y:S04]  /*0450*/  LDG.E.64 R32, desc[UR8][R30.64+0x10] ;  /* 0x000010081e207981 */ /* 0x002f68000c1e1b00 */
[----:B------:R-:W5:Y:S01]  /*0460*/  LDG.E.64 R34, desc[UR8][R30.64+0x18] ;  /* 0x000018081e227981 */ /* 0x000f62000c1e1b00 */
[----:B------:R-:W-:-:S02]  /*0470*/  IADD3 R45, PT, PT, R7, R45, RZ ;  /* 0x0000002d072d7210 */ /* 0x000fc40007ffe0ff */
[C---:B------:R-:W-:Y:S02]  /*0480*/  IADD3 R47, PT, PT, R11.reuse, 0x11, RZ ;  /* 0x000000110b2f7810 */ /* 0x040fe40007ffe0ff */
[C---:B--2---:R-:W-:Y:S02]  /*0490*/  IADD3 R37, PT, PT, R11.reuse, 0x13, RZ ;  /* 0x000000130b257810 */ /* 0x044fe40007ffe0ff */
[C---:B------:R-:W-:Y:S02]  /*04a0*/  IADD3 R15, PT, PT, R11.reuse, 0x10, RZ ;  /* 0x000000100b0f7810 */ /* 0x040fe40007ffe0ff */
[----:B------:R-:W-:Y:S01]  /*04b0*/  IADD3 R49, PT, PT, R11, 0x12, RZ ;  /* 0x000000120b317810 */ /* 0x000fe20007ffe0ff */
[----:B------:R-:W-:-:S04]  /*04c0*/  IMAD.WIDE.U32 R12, R45, 0x8, R22 ;  /* 0x000000082d0c7825 */ /* 0x000fc800078e0016 */
[----:B------:R-:W-:-:S04]  /*04d0*/  IMAD.WIDE.U32 R38, R47, 0x8, R8 ;  /* 0x000000082f267825 */ /* 0x000fc800078e0008 */
[----:B---3--:R-:W-:-:S04]  /*04e0*/  IMAD.WIDE.U32 R42, R37, 0x8, R8 ;  /* 0x00000008252a7825 */ /* 0x008fc800078e0008 */
[----:B------:R-:W-:-:S04]  /*04f0*/  IMAD.WIDE.U32 R14, R15, 0x8, R8 ;  /* 0x000000080f0e7825 */ /* 0x000fc800078e0008 */
[----:B------:R-:W-:Y:S01]  /*0500*/  IMAD.WIDE.U32 R26, R49, 0x8, R8 ;  /* 0x00000008311a7825 */ /* 0x000fe200078e0008 */
[----:B----4-:R0:W-:Y:S04]  /*0510*/  STG.E.128 desc[UR8][R12.64], R16 ;  /* 0x000000100c007986 */ /* 0x0101e8000c101d08 */
[----:B-----5:R1:W-:Y:S04]  /*0520*/  STG.E.128 desc[UR8][R12.64+0x1000], R32 ;  /* 0x001000200c007986 */ /* 0x0203e8000c101d08 */
[----:B------:R-:W2:Y:S04]  /*0530*/  LDG.E.64 R36, desc[UR8][R14.64] ;  /* 0x000000080e247981 */ /* 0x000ea8000c1e1b00 */
[----:B------:R-:W2:Y:S04]  /*0540*/  LDG.E.64 R38, desc[UR8][R38.64] ;  /* 0x0000000826267981 */ /* 0x000ea8000c1e1b00 */
[----:B------:R-:W3:Y:S04]  /*0550*/  LDG.E.64 R40, desc[UR8][R26.64] ;  /* 0x000000081a287981 */ /* 0x000ee8000c1e1b00 */
[----:B------:R-:W3:Y:S01]  /*0560*/  LDG.E.64 R42, desc[UR8][R42.64] ;  /* 0x000000082a2a7981 */ /* 0x000ee2000c1e1b00 */
[----:B------:R-:W-:Y:S01]  /*0570*/  UIADD3 UR5, UPT, UPT, UR4, 0x2, URZ ;  /* 0x0000000204057890 */ /* 0x000fe2000fffe0ff */
[----:B0-----:R-:W-:-:S05]  /*0580*/  IMAD.WIDE.U32 R16, R45, 0x8, R24 ;  /* 0x000000082d107825 */ /* 0x001fca00078e0018 */
[----:B------:R-:W-:-:S05]  /*0590*/  IADD3 R10, PT, PT, R6, UR5, RZ ;  /* 0x00000005060a7c10 */ /* 0x000fca000fffe0ff */
[----:B------:R-:W-:-:S04]  /*05a0*/  IMAD R19, R10, 0xc, RZ ;  /* 0x0000000c0a137824 */ /* 0x000fc800078e02ff */
[----:B------:R-:W-:Y:S01]  /*05b0*/  IMAD.WIDE.U32 R18, R19, 0x8, R8 ;  /* 0x0000000813127825 */ /* 0x000fe200078e0008 */
[----:B--2---:R0:W-:Y:S04]  /*05c0*/  STG.E.128 desc[UR8][R16.64], R36 ;  /* 0x0000002410007986 */ /* 0x0041e8000c101d08 */
[----:B---3--:R2:W-:Y:S04]  /*05d0*/  STG.E.128 desc[UR8][R16.64+0x1000], R40 ;  /* 0x0010002810007986 */ /* 0x0085e8000c101d08 */
[----:B-1----:R-:W3:Y:S04]  /*05e0*/  LDG.E.64 R12, desc[UR8][R18.64] ;  /* 0x00000008120c7981 */ /* 0x002ee8000c1e1b00 */
[----:B------:R-:W3:Y:S04]  /*05f0*/  LDG.E.64 R14, desc[UR8][R18.64+0x8] ;  /* 0x00000808120e7981 */ /* 0x000ee8000c1e1b00 */
[----:B------:R-:W4:Y:S04]  /*0600*/  LDG.E.64 R32, desc[UR8][R18.64+0x10] ;  /* 0x0000100812207981 */ /* 0x000f28000c1e1b00 */
[----:B------:R-:W4:Y:S01]  /*0610*/  LDG.E.64 R34, desc[UR8][R18.64+0x18] ;  /* 0x0000180812227981 */ /* 0x000f22000c1e1b00 */
[----:B------:R-:W-:-:S04]  /*0620*/  IMAD R49, R7, UR5, RZ ;  /* 0x0000000507317c24 */ /* 0x000fc8000f8e02ff */
[----:B------:R-:W-:-:S05]  /*0630*/  IMAD.WIDE.U32 R26, R49, 0x8, R22 ;  /* 0x00000008311a7825 */ /* 0x000fca00078e0016 */
[----:B---3--:R1:W-:Y:S04]  /*0640*/  STG.E.128 desc[UR8][R26.64], R12 ;  /* 0x0000000c1a007986 */ /* 0x0083e8000c101d08 */
[----:B----4-:R3:W-:Y:S04]  /*0650*/  STG.E.128 desc[UR8][R26.64+0x1000], R32 ;  /* 0x001000201a007986 */ /* 0x0107e8000c101d08 */
[----:B------:R-:W4:Y:S04]  /*0660*/  LDG.E.64 R44, desc[UR8][R18.64+0x20] ;  /* 0x00002008122c7981 */ /* 0x000f28000c1e1b00 */
[----:B------:R-:W4:Y:S04]  /*0670*/  LDG.E.64 R46, desc[UR8][R18.64+0x28] ;  /* 0x00002808122e7981 */ /* 0x000f28000c1e1b00 */
[----:B0-----:R-:W5:Y:S04]  /*0680*/  LDG.E.64 R36, desc[UR8][R18.64+0x30] ;  /* 0x0000300812247981 */ /* 0x001f68000c1e1b00 */
[----:B------:R-:W5:Y:S01]  /*0690*/  LDG.E.64 R38, desc[UR8][R18.64+0x38] ;  /* 0x0000380812267981 */ /* 0x000f62000c1e1b00 */
[----:B------:R-:W-:Y:S01]  /*06a0*/  IADD3 R31, PT, PT, R11, 0x24, RZ ;  /* 0x000000240b1f7810 */ /* 0x000fe20007ffe0ff */
[----:B--2---:R-:W-:-:S04]  /*06b0*/  IMAD.WIDE.U32 R16, R49, 0x8, R24 ;  /* 0x0000000831107825 */ /* 0x004fc800078e0018 */
[----:B------:R-:W-:Y:S01]  /*06c0*/  IMAD.WIDE.U32 R30, R31, 0x8, R8 ;  /* 0x000000081f1e7825 */ /* 0x000fe200078e0008 */
[----:B----4-:R0:W-:Y:S04]  /*06d0*/  STG.E.128 desc[UR8][R16.64], R44 ;  /* 0x0000002c10007986 */ /* 0x0101e8000c101d08 */
[----:B-----5:R2:W-:Y:S04]  /*06e0*/  STG.E.128 desc[UR8][R16.64+0x1000], R36 ;  /* 0x0010002410007986 */ /* 0x0205e8000c101d08 */
[----:B-1----:R-:W4:Y:S04]  /*06f0*/  LDG.E.64 R12, desc[UR8][R30.64] ;  /* 0x000000081e0c7981 */ /* 0x002f28000c1e1b00 */
[----:B------:R-:W4:Y:S04]  /*0700*/  LDG.E.64 R14, desc[UR8][R30.64+0x8] ;  /* 0x000008081e0e7981 */ /* 0x000f28000c1e1b00 */
[----:B---3--:R-:W3:Y:S04]  /*0710*/  LDG.E.64 R32, desc[UR8][R30.64+0x10] ;  /* 0x000010081e207981 */ /* 0x008ee8000c1e1b00 */
[----:B------:R-:W3:Y:S01]  /*0720*/  LDG.E.64 R34, desc[UR8][R30.64+0x18] ;  /* 0x000018081e227981 */ /* 0x000ee2000c1e1b00 */
[----:B------:R-:W-:-:S02]  /*0730*/  IADD3 R27, PT, PT, R11, 0x28, RZ ;  /* 0x000000280b1b7810 */ /* 0x000fc40007ffe0ff */
[----:B------:R-:W-:Y:S02]  /*0740*/  IADD3 R43, PT, PT, R11, 0x2a, RZ ;  /* 0x0000002a0b2b7810 */ /* 0x000fe40007ffe0ff */
[----:B------:R-:W-:Y:S02]  /*0750*/  IADD3 R49, PT, PT, R7, R49, RZ ;  /* 0x0000003107317210 */ /* 0x000fe40007ffe0ff */
[C---:B------:R-:W-:Y:S02]  /*0760*/  IADD3 R41, PT, PT, R11.reuse, 0x29, RZ ;  /* 0x000000290b297810 */ /* 0x040fe40007ffe0ff */
[----:B0-----:R-:W-:Y:S01]  /*0770*/  IADD3 R45, PT, PT, R11, 0x2b, RZ ;  /* 0x0000002b0b2d7810 */ /* 0x001fe20007ffe0ff */
[----:B--2---:R-:W-:-:S04]  /*0780*/  IMAD.WIDE.U32 R16, R27, 0x8, R8 ;  /* 0x000000081b107825 */ /* 0x004fc800078e0008 */
[----:B------:R-:W-:-:S04]  /*0790*/  IMAD.WIDE.U32 R26, R43, 0x8, R8 ;  /* 0x000000082b1a7825 */ /* 0x000fc800078e0008 */
[----:B------:R-:W-:-:S04]  /*07a0*/  IMAD.WIDE.U32 R18, R49, 0x8, R22 ;  /* 0x0000000831127825 */ /* 0x000fc800078e0016 */
[----:B------:R-:W-:-:S04]  /*07b0*/  IMAD.WIDE.U32 R38, R41, 0x8, R8 ;  /* 0x0000000829267825 */ /* 0x000fc800078e0008 */
[----:B------:R-:W-:Y:S01]  /*07c0*/  IMAD.WIDE.U32 R42, R45, 0x8, R8 ;  /* 0x000000082d2a7825 */ /* 0x000fe200078e0008 */
[----:B----4-:R0:W-:Y:S04]  /*07d0*/  STG.E.128 desc[UR8][R18.64], R12 ;  /* 0x0000000c12007986 */ /* 0x0101e8000c101d08 */
[----:B---3--:R1:W-:Y:S04]  /*07e0*/  STG.E.128 desc[UR8][R18.64+0x1000], R32 ;  /* 0x0010002012007986 */ /* 0x0083e8000c101d08 */
        /* <DEDUP_REMOVED lines=11> */
[----:B------:R-:W3:Y:S04]  /*08a0*/  LDG.E.64 R16, desc[UR8][R14.64] ;  /* 0x000000080e107981 */ /* 0x000ee8000c1e1b00 */
[----:B-1----:R-:W3:Y:S04]  /*08b0*/  LDG.E.64 R18, desc[UR8][R14.64+0x8] ;  /* 0x000008080e127981 */ /* 0x002ee8000c1e1b00 */
        /* <DEDUP_REMOVED lines=19> */
[----:B------:R-:W-:-:S02]  /*09f0*/  IADD3 R49, PT, PT, R7, R49, RZ ;  /* 0x0000003107317210 */ /* 0x000fc40007ffe0ff */
[C---:B------:R-:W-:Y:S02]  /*0a00*/  IADD3 R43, PT, PT, R11.reuse, 0x41, RZ ;  /* 0x000000410b2b7810 */ /* 0x040fe40007ffe0ff */
[C---:B0-----:R-:W-:Y:S02]  /*0a10*/  IADD3 R47, PT, PT, R11.reuse, 0x43, RZ ;  /* 0x000000430b2f7810 */ /* 0x041fe40007ffe0ff */
[C---:B------:R-:W-:Y:S02]  /*0a20*/  IADD3 R27, PT, PT, R11.reuse, 0x40, RZ ;  /* 0x000000400b1b7810 */ /* 0x040fe40007ffe0ff */
[----:B------:R-:W-:Y:S01]  /*0a30*/  IADD3 R41, PT, PT, R11, 0x42, RZ ;  /* 0x000000420b297810 */ /* 0x000fe20007ffe0ff */
[----:B------:R-:W-:-:S04]  /*0a40*/  IMAD.WIDE.U32 R14, R49, 0x8, R22 ;  /* 0x00000008310e7825 */ /* 0x000fc800078e0016 */
[----:B------:R-:W-:-:S04]  /*0a50*/  IMAD.WIDE.U32 R42, R43, 0x8, R8 ;  /* 0x000000082b2a7825 */ /* 0x000fc800078e0008 */
[----:B------:R-:W-:-:S04]  /*0a60*/  IMAD.WIDE.U32 R46, R47, 0x8, R8 ;  /* 0x000000082f2e7825 */ /* 0x000fc800078e0008 */
[----:B------:R-:W-:-:S04]  /*0a70*/  IMAD.WIDE.U32 R26, R27, 0x8, R8 ;  /* 0x000000081b1a7825 */ /* 0x000fc800078e0008 */
[----:B--2---:R-:W-:Y:S01]  /*0a80*/  IMAD.WIDE.U32 R36, R41, 0x8, R8 ;  /* 0x0000000829247825 */ /* 0x004fe200078e0008 */
[----:B----4-:R0:W-:Y:S04]  /*0a90*/  STG.E.128 desc[UR8][R14.64], R16 ;  /* 0x000000100e007986 */ /* 0x0101e8000c101d08 */
[----:B---3--:R1:W-:Y:S04]  /*0aa0*/  STG.E.128 desc[UR8][R14.64+0x1000], R32 ;  /* 0x001000200e007986 */ /* 0x0083e8000c101d08 */
[----:B------:R-:W2:Y:S04]  /*0ab0*/  LDG.E.64 R40, desc[UR8][R26.64] ;  /* 0x000000081a287981 */ /* 0x000ea8000c1e1b00 */
[----:B------:R-:W2:Y:S04]  /*0ac0*/  LDG.E.64 R42, desc[UR8][R42.64] ;  /* 0x000000082a2a7981 */ /* 0x000ea8000c1e1b00 */
[----:B------:R-:W3:Y:S04]  /*0ad0*/  LDG.E.64 R44, desc[UR8][R36.64] ;  /* 0x00000008242c7981 */ /* 0x000ee8000c1e1b00 */
[----:B------:R-:W3:Y:S01]  /*0ae0*/  LDG.E.64 R46, desc[UR8][R46.64] ;  /* 0x000000082e2e7981 */ /* 0x000ee2000c1e1b00 */
[----:B------:R-:W-:Y:S01]  /*0af0*/  UIADD3 UR5, UPT, UPT, UR4, 0x6, URZ ;  /* 0x0000000604057890 */ /* 0x000fe2000fffe0ff */
[----:B------:R-:W-:-:S05]  /*0b00*/  IMAD.WIDE.U32 R30, R49, 0x8, R24 ;  /* 0x00000008311e7825 */ /* 0x000fca00078e0018 */
[----:B------:R-:W-:-:S05]  /*0b10*/  IADD3 R10, PT, PT, R6, UR5, RZ ;  /* 0x00000005060a7c10 */ /* 0x000fca000fffe0ff */
[----:B------:R-:W-:-:S04]  /*0b20*/  IMAD R13, R10, 0xc, RZ ;  /* 0x0000000c0a0d7824 */ /* 0x000fc800078e02ff */
[----:B------:R-:W-:Y:S01]  /*0b30*/  IMAD.WIDE.U32 R12, R13, 0x8, R8 ;  /* 0x000000080d0c7825 */ /* 0x000fe200078e0008 */
[----:B--2---:R2:W-:Y:S04]  /*0b40*/  STG.E.128 desc[UR8][R30.64], R40 ;  /* 0x000000281e007986 */ /* 0x0045e8000c101d08 */
[----:B---3--:R3:W-:Y:S04]  /*0b50*/  STG.E.128 desc[UR8][R30.64+0x1000], R44 ;  /* 0x0010002c1e007986 */ /* 0x0087e8000c101d08 */
[----:B0-----:R-:W4:Y:S04]  /*0b60*/  LDG.E.64 R16, desc[UR8][R12.64] ;  /* 0x000000080c107981 */ /* 0x001f28000c1e1b00 */
[----:B------:R-:W4:Y:S04]  /*0b70*/  LDG.E.64 R18, desc[UR8][R12.64+0x8] ;  /* 0x000008080c127981 */ /* 0x000f28000c1e1b00 */
[----:B-1----:R-:W5:Y:S04]  /*0b80*/  LDG.E.64 R32, desc[UR8][R12.64+0x10] ;  /* 0x000010080c207981 */ /* 0x002f68000c1e1b00 */
[----:B------:R-:W5:Y:S01]  /*0b90*/  LDG.E.64 R34, desc[UR8][R12.64+0x18] ;  /* 0x000018080c227981 */ /* 0x000f62000c1e1b00 */
[----:B------:R-:W-:-:S04]  /*0ba0*/  IMAD R49, R7, UR5, RZ ;  /* 0x0000000507317c24 */ /* 0x000fc8000f8e02ff */
[----:B------:R-:W-:-:S05]  /*0bb0*/  IMAD.WIDE.U32 R14, R49, 0x8, R22 ;  /* 0x00000008310e7825 */ /* 0x000fca00078e0016 */
[----:B----4-:R0:W-:Y:S04]  /*0bc0*/  STG.E.128 desc[UR8][R14.64], R16 ;  /* 0x000000100e007986 */ /* 0x0101e8000c101d08 */
[----:B-----5:R1:W-:Y:S04]  /*0bd0*/  STG.E.128 desc[UR8][R14.64+0x1000], R32 ;  /* 0x001000200e007986 */ /* 0x0203e8000c101d08 */
[----:B------:R-:W4:Y:S04]  /*0be0*/  LDG.E.64 R36, desc[UR8][R12.64+0x20] ;  /* 0x000020080c247981 */ /* 0x000f28000c1e1b00 */
[----:B------:R-:W4:Y:S04]  /*0bf0*/  LDG.E.64 R38, desc[UR8][R12.64+0x28] ;  /* 0x000028080c267981 */ /* 0x000f28000c1e1b00 */
[----:B--2---:R-:W2:Y:S04]  /*0c00*/  LDG.E.64 R40, desc[UR8][R12.64+0x30] ;  /* 0x000030080c287981 */ /* 0x004ea8000c1e1b00 */
[----:B------:R-:W2:Y:S01]  /*0c10*/  LDG.E.64 R42, desc[UR8][R12.64+0x38] ;  /* 0x000038080c2a7981 */ /* 0x000ea2000c1e1b00 */
[----:B---3--:R-:W-:Y:S01]  /*0c20*/  IADD3 R31, PT, PT, R11, 0x54, RZ ;  /* 0x000000540b1f7810 */ /* 0x008fe20007ffe0ff */
[----:B------:R-:W-:-:S04]  /*0c30*/  IMAD.WIDE.U32 R26, R49, 0x8, R24 ;  /* 0x00000008311a7825 */ /* 0x000fc800078e0018 */
[----:B------:R-:W-:Y:S01]  /*0c40*/  IMAD.WIDE.U32 R30, R31, 0x8, R8 ;  /* 0x000000081f1e7825 */ /* 0x000fe200078e0008 */
[----:B----4-:R3:W-:Y:S04]  /*0c50*/  STG.E.128 desc[UR8][R26.64], R36 ;  /* 0x000000241a007986 */ /* 0x0107e8000c101d08 */
[----:B--2---:R2:W-:Y:S04]  /*0c60*/  STG.E.128 desc[UR8][R26.64+0x1000], R40 ;  /* 0x001000281a007986 */ /* 0x0045e8000c101d08 */
[----:B0-----:R-:W4:Y:S04]  /*0c70*/  LDG.E.64 R16, desc[UR8][R30.64] ;  /* 0x000000081e107981 */ /* 0x001f28000c1e1b00 */
[----:B------:R-:W4:Y:S04]  /*0c80*/  LDG.E.64 R18, desc[UR8][R30.64+0x8] ;  /* 0x000008081e127981 */ /* 0x000f28000c1e1b00 */
[----:B-1----:R-:W5:Y:S04]  /*0c90*/  LDG.E.64 R32, desc[UR8][R30.64+0x10] ;  /* 0x000010081e207981 */ /* 0x002f68000c1e1b00 */
[----:B------:R-:W5:Y:S01]  /*0ca0*/  LDG.E.64 R34, desc[UR8][R30.64+0x18] ;  /* 0x000018081e227981 */ /* 0x000f62000c1e1b00 */
[----:B------:R-:W-:-:S02]  /*0cb0*/  IADD3 R49, PT, PT, R7, R49, RZ ;  /* 0x0000003107317210 */ /* 0x000fc40007ffe0ff */
[C---:B------:R-:W-:Y:S02]  /*0cc0*/  IADD3 R13, PT, PT, R11.reuse, 0x58, RZ ;  /* 0x000000580b0d7810 */ /* 0x040fe40007ffe0ff */
[C---:B------:R-:W-:Y:S02]  /*0cd0*/  IADD3 R15, PT, PT, R11.reuse, 0x59, RZ ;  /* 0x000000590b0f7810 */ /* 0x040fe40007ffe0ff */
[C---:B------:R-:W-:Y:S02]  /*0ce0*/  IADD3 R47, PT, PT, R11.reuse, 0x5b, RZ ;  /* 0x0000005b0b2f7810 */ /* 0x040fe40007ffe0ff */
[----:B------:R-:W-:Y:S01]  /*0cf0*/  IADD3 R45, PT, PT, R11, 0x5a, RZ ;  /* 0x0000005a0b2d7810 */ /* 0x000fe20007ffe0ff */
[----:B------:R-:W-:-:S04]  /*0d00*/  IMAD.WIDE.U32 R10, R49, 0x8, R22 ;  /* 0x00000008310a7825 */ /* 0x000fc800078e0016 */
[----:B------:R-:W-:-:S04]  /*0d10*/  IMAD.WIDE.U32 R12, R13, 0x8, R8 ;  /* 0x000000080d0c7825 */ /* 0x000fc800078e0008 */
[----:B------:R-:W-:-:S04]  /*0d20*/  IMAD.WIDE.U32 R14, R15, 0x8, R8 ;  /* 0x000000080f0e7825 */ /* 0x000fc800078e0008 */
[----:B---3--:R-:W-:-:S04]  /*0d30*/  IMAD.WIDE.U32 R38, R47, 0x8, R8 ;  /* 0x000000082f267825 */ /* 0x008fc800078e0008 */
[----:B--2---:R-:W-:Y:S01]  /*0d40*/  IMAD.WIDE.U32 R26, R45, 0x8, R8 ;  /* 0x000000082d1a7825 */ /* 0x004fe200078e0008 */
[----:B----4-:R0:W-:Y:S04]  /*0d50*/  STG.E.128 desc[UR8][R10.64], R16 ;  /* 0x000000100a007986 */ /* 0x0101e8000c101d08 */
[----:B-----5:R0:W-:Y:S04]  /*0d60*/  STG.E.128 desc[UR8][R10.64+0x1000], R32 ;  /* 0x001000200a007986 */ /* 0x0201e8000c101d08 */
[----:B------:R-:W2:Y:S04]  /*0d70*/  LDG.E.64 R12, desc[UR8][R12.64] ;  /* 0x000000080c0c7981 */ /* 0x000ea8000c1e1b00 */
[----:B------:R-:W2:Y:S04]  /*0d80*/  LDG.E.64 R14, desc[UR8][R14.64] ;  /* 0x000000080e0e7981 */ /* 0x000ea8000c1e1b00 */
[----:B------:R-:W3:Y:S04]  /*0d90*/  LDG.E.64 R36, desc[UR8][R26.64] ;  /* 0x000000081a247981 */ /* 0x000ee8000c1e1b00 */
[----:B------:R-:W3:Y:S01]  /*0da0*/  LDG.E.64 R38, desc[UR8][R38.64] ;  /* 0x0000000826267981 */ /* 0x000ee2000c1e1b00 */
[----:B------:R-:W-:Y:S01]  /*0db0*/  IMAD.WIDE.U32 R8, R49, 0x8, R24 ;  /* 0x0000000831087825 */ /* 0x000fe200078e0018 */
[----:B------:R-:W-:-:S04]  /*0dc0*/  UIADD3 UR4, UPT, UPT, UR4, 0x8, URZ ;  /* 0x0000000804047890 */ /* 0x000fc8000fffe0ff */
[----:B------:R-:W-:Y:S01]  /*0dd0*/  UISETP.NE.AND UP0, UPT, UR4, 0x40, UPT ;  /* 0x000000400400788c */ /* 0x000fe2000bf05270 */
[----:B--2---:R0:W-:Y:S04]  /*0de0*/  STG.E.128 desc[UR8][R8.64], R12 ;  /* 0x0000000c08007986 */ /* 0x0041e8000c101d08 */
[----:B---3--:R0:W-:Y:S04]  /*0df0*/  STG.E.128 desc[UR8][R8.64+0x1000], R36 ;  /* 0x0010002408007986 */ /* 0x0081e8000c101d08 */
[----:B------:R-:W-:Y:S05]  /*0e00*/  BRA.U UP0, `(.L_x_393) ;  /* 0xfffffff500347547 */ /* 0x000fea000b83ffff */
[----:B0-----:R-:W0:Y:S01]  /*0e10*/  LDC.64 R12, c[0x0][0x3d8] ;  /* 0x0000f600ff0c7b82 */ /* 0x001e220000000a00 */
[----:B------:R-:W-:Y:S01]  /*0e20*/  IMAD.SHL.U32 R9, R3, 0x100, RZ ;  /* 0x0000010003097824 */ /* 0x000fe200078e00ff */
[----:B------:R-:W1:Y:S06]  /*0e30*/  LDCU UR6, c[0x0][0x3a0] ;  /* 0x00007400ff0677ac */ /* 0x000e6c0008000800 */
[----:B------:R-:W2:Y:S01]  /*0e40*/  LDC.64 R26, c[0x0][0x3c8] ;  /* 0x0000f200ff1a7b82 */ /* 0x000ea20000000a00 */
[----:B------:R-:W-:Y:S01]  /*0e50*/  LOP3.LUT R8, R9, R0, RZ, 0xfc, !PT ;  /* 0x0000000009087212 */ /* 0x000fe200078efcff */
[----:B------:R-:W-:-:S02]  /*0e60*/  IMAD.SHL.U32 R10, R0, 0x80, RZ ;  /* 0x00000080000a7824 */ /* 0x000fc400078e00ff */
[----:B------:R-:W-:-:S03]  /*0e70*/  HFMA2 R11, -RZ, RZ, 0, 0 ;  /* 0x00000000ff0b7431 */ /* 0x000fc600000001ff */
[----:B------:R-:W-:Y:S01]  /*0e80*/  LOP3.LUT R10, R10, 0x7000, RZ, 0xc0, !PT ;  /* 0x000070000a0a7812 */ /* 0x000fe200078ec0ff */
[----:B------:R-:W-:Y:S02]  /*0e90*/  IADD.64 R28, R28, R24 ;  /* 0x000000181c1c7235 */ /* 0x000fe400078e0200 */
[----:B0-----:R-:W-:Y:S01]  /*0ea0*/  IMAD.WIDE.U32 R12, R8, 0x4, R12 ;  /* 0x00000004080c7825 */ /* 0x001fe200078e000c */
[----:B-1----:R-:W-:-:S04]  /*0eb0*/  UIADD3 UR6, UPT, UPT, -UR6, 0x40, URZ ;  /* 0x0000004006067890 */ /* 0x002fc8000fffe1ff */
[----:B------:R0:W5:Y:S01]  /*0ec0*/  LDG.E R9, desc[UR8][R12.64] ;  /* 0x000000080c097981 */ /* 0x000162000c1e1900 */
[----:B--2---:R-:W-:-:S05]  /*0ed0*/  IMAD.WIDE.U32 R26, R3, 0x1f40000, R26 ;  /* 0x01f40000031a7825 */ /* 0x004fca00078e001a */
[----:B------:R-:W-:Y:S02]  /*0ee0*/  IADD.64 R26, R26, R10 ;  /* 0x0000000a1a1a7235 */ /* 0x000fe400078e0200 */
[C---:B------:R-:W-:Y:S01]  /*0ef0*/  IMAD R11, R0.reuse, 0x10, R5 ;  /* 0x00000010000b7824 */ /* 0x040fe200078e0205 */
[----:B------:R-:W-:Y:S01]  /*0f00*/  LOP3.LUT R10, R0, 0x1f, RZ, 0xc0, !PT ;  /* 0x0000001f000a7812 */ /* 0x000fe200078ec0ff */
[----:B0-----:R-:W-:-:S07]  /*0f10*/  MOV R12, RZ ;  /* 0x000000ff000c7202 */ /* 0x001fce0000000f00 */
.L_x_461:
[----:B--2---:R-:W2:Y:S01]  /*0f20*/  LDG.E.128 R32, desc[UR8][R22.64] ;  /* 0x0000000816207981 */ /* 0x004ea2000c1e1d00 */
[----:B0-----:R-:W0:Y:S01]  /*0f30*/  LDC.64 R14, c[0x0][0x120] ;  /* 0x00004800ff0e7b82 */ /* 0x001e220000000a00 */
[----:B-----5:R-:W-:Y:S01]  /*0f40*/  LOP3.LUT R13, R9, 0x1, RZ, 0xc0, !PT ;  /* 0x00000001090d7812 */ /* 0x020fe200078ec0ff */
[----:B-1----:R-:W1:Y:S01]  /*0f50*/  S2R R16, SR_SWINHI ;  /* 0x0000000000107919 */ /* 0x002e620000002f00 */
[----:B------:R-:W-:-:S03]  /*0f60*/  MOV R37, RZ ;  /* 0x000000ff00257202 */ /* 0x000fc60000000f00 */
[----:B------:R-:W-:Y:S01]  /*0f70*/  ISETP.NE.U32.AND P0, PT, R13, 0x1, PT ;  /* 0x000000010d00780c */ /* 0x000fe20003f05070 */
[----:B------:R-:W-:Y:S01]  /*0f80*/  MOV R30, R5 ;  /* 0x00000005001e7202 */ /* 0x000fe20000000f00 */
[----:B-1----:R-:W-:-:S05]  /*0f90*/  MOV R31, R16 ;  /* 0x00000010001f7202 */ /* 0x002fca0000000f00 */
[----:B0-----:R-:W-:Y:S02]  /*0fa0*/  SEL.64 R16, R30, R14, P0 ;  /* 0x0000000e1e107607 */ /* 0x001fe40000000000 */
[----:B--2---:R-:W-:-:S05]  /*0fb0*/  IMAD.SHL.U32 R36, R32, 0x40, RZ ;  /* 0x0000004020247824 */ /* 0x004fca00078e00ff */
[----:B------:R-:W-:-:S05]  /*0fc0*/  LOP3.LUT R36, R36, 0x7fc0, RZ, 0xc0, !PT ;  /* 0x00007fc024247812 */ /* 0x000fca00078ec0ff */
[----:B------:R-:W-:Y:S02]  /*0fd0*/  IADD.64 R36, R16, R36 ;  /* 0x0000002410247235 */ /* 0x000fe400078e0200 */
[----:B------:R-:W2:Y:S04]  /*0fe0*/  LDG.E.128 R16, desc[UR8][R22.64+0x1000] ;  /* 0x0010000816107981 */ /* 0x000ea8000c1e1d00 */
[----:B------:R-:W3:Y:S04]  /*0ff0*/  LD.E.128 R40, desc[UR8][R36.64] ;  /* 0x0000000824287980 */ /* 0x000ee8000c101d00 */
[----:B------:R-:W2:Y:S01]  /*1000*/  LD.E.128 R44, desc[UR8][R36.64+0x10] ;  /* 0x00001008242c7980 */ /* 0x000ea2000c101d00 */
[----:B------:R-:W-:Y:S01]  /*1010*/  BSSY.RECONVERGENT B0, `(.L_x_394) ;  /* 0x000000d000007945 */ /* 0x000fe20003800200 */
[----:B---3--:R-:W-:-:S06]  /*1020*/  IADD.64 RZ, P0, R32, -R40 ;  /* 0x8000002820ff7235 */ /* 0x008fcc0007800200 */
[----:B------:R-:W-:-:S06]  /*1030*/  IADD.64.X R34, P0, R34, ~R42, P0 ;  /* 0x8000002a22227235 */ /* 0x000fcc0000000600 */
[----:B--2---:R-:W-:-:S06]  /*1040*/  IADD.64.X R16, P0, R16, ~R44, P0 ;  /* 0x8000002c10107235 */ /* 0x004fcc0000000600 */
[----:B------:R-:W-:Y:S02]  /*1050*/  IADD.64.X R18, P0, R18, ~R46, P0 ;  /* 0x8000002e12127235 */ /* 0x000fe40000000600 */
[----:B------:R-:W-:-:S12]  /*1060*/  IADD.64 R32, R32, -R40 ;  /* 0x8000002820207235 */ /* 0x000fd800078e0200 */
[----:B------:R-:W-:Y:S05]  /*1070*/  @P0 BRA `(.L_x_395) ;  /* 0x0000000000180947 */ /* 0x000fea0003800000 */
[----:B------:R-:W-:Y:S02]  /*1080*/  UMOV.64 UR4, 0xfffffffefffffc2f ;  /* 0xfefffffc2f047482 */ /* 0x000fe40008ffffff */
[C---:B------:R-:W-:Y:S02]  /*1090*/  IADD.64 RZ, P0, R32.reuse, UR4 ;  /* 0x0000000420ff7c35 */ /* 0x040fe4000f800200 */
[----:B------:R-:W-:-:S04]  /*10a0*/  IADD.64 R32, R32, UR4 ;  /* 0x0000000420207c35 */ /* 0x000fc8000f8e0200 */
[----:B------:R-:W-:-:S06]  /*10b0*/  IADD.64.X R34, P0, R34, -0x1, P0 ;  /* 0xffffffff22227835 */ /* 0x000fcc0000000600 */
[----:B------:R-:W-:-:S06]  /*10c0*/  IADD.64.X R16, P0, R16, -0x1, P0 ;  /* 0xffffffff10107835 */ /* 0x000fcc0000000600 */
[----:B------:R-:W-:-:S08]  /*10d0*/  IADD.64.X R18, R18, -0x1, P0 ;  /* 0xffffffff12127835 */ /* 0x000fd000000e0600 */
.L_x_395:
[----:B------:R-:W-:Y:S05]  /*10e0*/  BSYNC.RECONVERGENT B0 ;  /* 0x0000000000007941 */ /* 0x000fea0003800200 */
.L_x_394:
[----:B------:R0:W-:Y:S01]  /*10f0*/  STG.E.128 desc[UR8][R28.64], R32 ;  /* 0x000000201c007986 */ /* 0x0001e2000c101d08 */
[----:B------:R-:W-:Y:S01]  /*1100*/  MOV R13, R7 ;  /* 0x00000007000d7202 */ /* 0x000fe20000000f00 */
[----:B------:R-:W-:Y:S02]  /*1110*/  UMOV UR4, 0x1 ;  /* 0x0000000100047882 */ /* 0x000fe40000000000 */
[----:B------:R0:W-:Y:S04]  /*1120*/  STG.E.128 desc[UR8][R28.64+0x1000], R16 ;  /* 0x001000101c007986 */ /* 0x0001e8000c101d08 */
.L_x_398:
[----:B-1----:R-:W-:-:S05]  /*1130*/  IMAD.WIDE.U32 R36, R13, 0x8, R22 ;  /* 0x000000080d247825 */ /* 0x002fca00078e0016 */
[----:B------:R-:W2:Y:S01]  /*1140*/  LDG.E.128 R52, desc[UR8][R36.64] ;  /* 0x0000000824347981 */ /* 0x000ea2000c1e1d00 */
[----:B------:R-:W-:Y:S01]  /*1150*/  SHF.R.U32.HI R38, RZ, UR4, R9 ;  /* 0x00000004ff267c19 */ /* 0x000fe20008011609 */
[----:B------:R-:W-:-:S03]  /*1160*/  HFMA2 R41, -RZ, RZ, 0, 0 ;  /* 0x00000000ff297431 */ /* 0x000fc600000001ff */
[----:B------:R-:W-:-:S05]  /*1170*/  LOP3.LUT R38, R38, 0x1, RZ, 0xc0, !PT ;  /* 0x0000000126267812 */ /* 0x000fca00078ec0ff */
[----:B------:R-:W-:-:S05]  /*1180*/  ISETP.NE.U32.AND P0, PT, R38, 0x1, PT ;  /* 0x000000012600780c */ /* 0x000fca0003f05070 */
[----:B------:R-:W-:Y:S02]  /*1190*/  SEL.64 R38, R14, R30, !P0 ;  /* 0x0000001e0e267607 */ /* 0x000fe40004000000 */
        /* <DEDUP_REMOVED lines=19> */
.L_x_397:
[----:B------:R-:W-:Y:S05]  /*12d0*/  BSYNC.RECONVERGENT B0 ;  /* 0x0000000000007941 */ /* 0x000fea0003800200 */
.L_x_396:
[----:B------:R-:W-:Y:S01]  /*12e0*/  IMAD.WIDE.U32 R38, R32, R54, RZ ;  /* 0x0000003620267225 */ /* 0x000fe200078e00ff */
[----:B------:R-:W-:-:S03]  /*12f0*/  UIADD3 UR4, UPT, UPT, UR4, 0x1, URZ ;  /* 0x0000000104047890 */ /* 0x000fc6000fffe0ff */
[----:B------:R-:W-:Y:S01]  /*1300*/  IMAD.WIDE.U32 R42, R33, R54, RZ ;  /* 0x00000036212a7225 */ /* 0x000fe200078e00ff */
[----:B------:R-:W-:-:S03]  /*1310*/  UISETP.NE.AND UP0, UPT, UR4, 0x40, UPT ;  /* 0x000000400400788c */ /* 0x000fc6000bf05270 */
        /* <DEDUP_REMOVED lines=70> */
[----:B------:R-:W-:Y:S02]  /*1780*/  IADD3.X R54, PT, PT, RZ, R61, RZ, P3, !PT ;  /* 0x0000003dff367210 */ /* 0x000fe40001ffe4ff */
[----:B------:R-:W-:Y:S01]  /*1790*/  IADD3.X R53, P3, PT, R57, R68, RZ, P5, !PT ;  /* 0x0000004439357210 */ /* 0x000fe20002f7e4ff */
[----:B------:R-:W-:Y:S01]  /*17a0*/  IMAD.WIDE.U32 R108, R33, R46, RZ ;  /* 0x0000002e216c7225 */ /* 0x000fe200078e00ff */
[----:B------:R-:W-:-:S02]  /*17b0*/  IADD3.X R117, P5, PT, R67, R58, RZ, P2, !PT ;  /* 0x0000003a43757210 */ /* 0x000fc400017be4ff */
[----:B------:R-:W-:Y:S01]  /*17c0*/  IADD3.X R58, PT, PT, RZ, R65, RZ, P0, !PT ;  /* 0x00000041ff3a7210 */ /* 0x000fe200007fe4ff */
[----:B------:R-:W-:Y:S01]  /*17d0*/  IMAD.WIDE.U32 R110, R32, R47, RZ ;  /* 0x0000002f206e7225 */ /* 0x000fe200078e00ff */
[----:B------:R-:W-:Y:S02]  /*17e0*/  IADD3.X R57, P0, PT, R63, R66, RZ, P1, !PT ;  /* 0x000000423f397210 */ /* 0x000fe40000f1e4ff */
[----:B------:R-:W-:Y:S01]  /*17f0*/  IADD3.X R54, P1, PT, R54, R69, RZ, P3, !PT ;  /* 0x0000004536367210 */ /* 0x000fe20001f3e4ff */
[----:B------:R-:W-:-:S03]  /*1800*/  IMAD.WIDE.U32 R112, R33, R47, RZ ;  /* 0x0000002f21707225 */ /* 0x000fc600078e00ff */
[----:B------:R-:W-:Y:S01]  /*1810*/  IADD3.X R55, PT, PT, RZ, RZ, R55, P1, P4 ;  /* 0x000000ffff377210 */ /* 0x000fe20000fe8437 */
[----:B------:R-:W-:Y:S02]  /*1820*/  IADD.64 RZ, P4, R38, R44 ;  /* 0x0000002c26ff7235 */ /* 0x000fe40007880200 */
[----:B------:R-:W-:Y:S01]  /*1830*/  IMAD.WIDE.U32 R92, R32, R40, RZ ;  /* 0x00000028205c7225 */ /* 0x000fe200078e00ff */
[----:B------:R-:W-:-:S03]  /*1840*/  IADD.64 R38, R38, R44 ;  /* 0x0000002c26267235 */ /* 0x000fc600078e0200 */
[----:B------:R-:W-:Y:S01]  /*1850*/  IMAD.WIDE.U32 R114, R33, R40, RZ ;  /* 0x0000002821727225 */ /* 0x000fe200078e00ff */
[----:B------:R-:W-:-:S03]  /*1860*/  IADD.64.X R42, P4, R42, R50, P4 ;  /* 0x000000322a2a7235 */ /* 0x000fc60002080600 */
[----:B------:R-:W-:Y:S01]  /*1870*/  IMAD.WIDE.U32 R104, R34, R46, RZ ;  /* 0x0000002e22687225 */ /* 0x000fe200078e00ff */
[----:B------:R-:W-:Y:S02]  /*1880*/  IADD3 R93, P6, PT, R93, R114, RZ ;  /* 0x000000725d5d7210 */ /* 0x000fe40007fde0ff */
[----:B------:R-:W-:Y:S02]  /*1890*/  IADD.64.X R48, P4, R48, R56, P4 ;  /* 0x0000003830307235 */ /* 0x000fe40002080600 */
[----:B------:R-:W-:-:S04]  /*18a0*/  IMAD.WIDE.U32 R76, R17, R46, RZ ;  /* 0x0000002e114c7225 */ /* 0x000fc800078e00ff */
[----:B------:R-:W-:-:S04]  /*18b0*/  IMAD.WIDE.U32 R74, R17, R47, RZ ;  /* 0x0000002f114a7225 */ /* 0x000fc800078e00ff */
[----:B------:R-:W-:-:S04]  /*18c0*/  IMAD.WIDE.U32 R70, R17, R40, RZ ;  /* 0x0000002811467225 */ /* 0x000fc800078e00ff */
[----:B------:R-:W-:Y:S01]  /*18d0*/  IMAD.WIDE.U32 R72, R17, R41, RZ ;  /* 0x0000002911487225 */ /* 0x000fe200078e00ff */
[----:B0-----:R-:W-:Y:S02]  /*18e0*/  IADD3 R17, P3, PT, R107, R108, RZ ;  /* 0x0000006c6b117210 */ /* 0x001fe40007f7e0ff */
[----:B------:R-:W-:Y:S01]  /*18f0*/  IADD3 R107, P1, PT, R111, R112, RZ ;  /* 0x000000706f6b7210 */ /* 0x000fe20007f3e0ff */
        /* <DEDUP_REMOVED lines=13> */
[----:B------:R-:W-:-:S04]  /*19d0*/  IMAD.WIDE.U32 R68, R18, R40, RZ ;  /* 0x0000002812447225 */ /* 0x000fc800078e00ff */
[----:B------:R-:W-:Y:S01]  /*19e0*/  IMAD.WIDE.U32 R34, R19, R40, RZ ;  /* 0x0000002813227225 */ /* 0x000fe200078e00ff */
[----:B------:R-:W-:Y:S02]  /*19f0*/  IADD3.X R40, P0, PT, R58, R117, RZ, P0, !PT ;  /* 0x000000753a287210 */ /* 0x000fe4000071e4ff */
[----:B------:R-:W-:Y:S01]  /*1a00*/  IADD3.X R58, P3, PT, R109, R104, RZ, P3, !PT ;  /* 0x000000686d3a7210 */ /* 0x000fe20001f7e4ff */
[----:B------:R-:W-:-:S03]  /*1a10*/  IMAD.WIDE.U32 R102, R33, R41, RZ ;  /* 0x0000002921667225 */ /* 0x000fc600078e00ff */
        /* <DEDUP_REMOVED lines=22> */
[----:B------:R-:W-:Y:S01]  /*1b80*/  MOV R16, R106 ;  /* 0x0000006a00107202 */ /* 0x000fe20000000f00 */
[----:B------:R-:W-:Y:S02]  /*1b90*/  IADD3.X R34, PT, PT, RZ, R61, RZ, P3, !PT ;  /* 0x0000003dff227210 */ /* 0x000fe40001ffe4ff */
[----:B------:R-:W-:Y:S01]  /*1ba0*/  IMAD.WIDE.U32 R18, R19, R41, RZ ;  /* 0x0000002913127225 */ /* 0x000fe200078e00ff */
[----:B------:R-:W-:Y:S02]  /*1bb0*/  IADD3.X R41, PT, PT, RZ, RZ, R59, P0, P5 ;  /* 0x000000ffff297210 */ /* 0x000fe400007ea43b */
[----:B------:R-:W-:Y:S01]  /*1bc0*/  IADD3 R59, P5, PT, R33, R102, RZ ;  /* 0x00000066213b7210 */ /* 0x000fe20007fbe0ff */
[----:B------:R-:W-:Y:S01]  /*1bd0*/  IMAD.WIDE.U32 R44, R13, 0x8, R28 ;  /* 0x000000080d2c7825 */ /* 0x000fe200078e001c */
[----:B------:R-:W-:Y:S01]  /*1be0*/  IADD3 R33, P0, PT, R93, R32, RZ ;  /* 0x000000205d217210 */ /* 0x000fe20007f1e0ff */
[----:B------:R-:W-:-:S02]  /*1bf0*/  IADD.64.X R40, P4, R52, R40, P4 ;  /* 0x0000002834287235 */ /* 0x000fc40002080600 */
[----:B------:R-:W-:Y:S01]  /*1c00*/  MOV R32, R92 ;  /* 0x0000005c00207202 */ /* 0x000fe20000000f00 */
[----:B------:R-:W-:Y:S02]  /*1c10*/  IADD3.X R103, P5, PT, R103, R98, RZ, P5, !PT ;  /* 0x0000006267677210 */ /* 0x000fe40002fbe4ff */
[----:B------:R-:W-:Y:S01]  /*1c20*/  IADD3.X R82, P0, PT, R114, R59, RZ, P0, !PT ;  /* 0x0000003b72527210 */ /* 0x000fe2000071e4ff */
[----:B------:R-:W-:Y:S02]  /*1c30*/  IADD.64.X R54, RZ, R54, P4 ;  /* 0x00000036ff367235 */ /* 0x000fe400020e0600 */
[CC--:B------:R-:W-:Y:S02]  /*1c40*/  IADD.64 RZ, P4, R42.reuse, R16.reuse ;  /* 0x000000102aff7235 */ /* 0x0c0fe40007880200 */
[----:B------:R-:W-:-:S03]  /*1c50*/  IADD.64 R16, R42, R16 ;  /* 0x000000102a107235 */ /* 0x000fc600078e0200 */
[----:B------:R-:W-:Y:S02]  /*1c60*/  IADD3 R13, PT, PT, R7, R13, RZ ;  /* 0x0000000d070d7210 */ /* 0x000fe40007ffe0ff */
[----:B------:R-:W-:Y:S02]  /*1c70*/  IADD3.X R59, P2, PT, R104, R113, RZ, P2, !PT ;  /* 0x00000071683b7210 */ /* 0x000fe4000175e4ff */
[----:B------:R-:W-:Y:S02]  /*1c80*/  IADD3.X R99, P5, PT, R99, R84, RZ, P5, !PT ;  /* 0x0000005463637210 */ /* 0x000fe40002fbe4ff */
[----:B------:R-:W-:Y:S01]  /*1c90*/  IADD3.X R83, P0, PT, R96, R103, RZ, P0, !PT ;  /* 0x0000006760537210 */ /* 0x000fe2000071e4ff */
[----:B------:R-:W-:-:S03]  /*1ca0*/  IADD.64.X R48, P4, R48, R58, P4 ;  /* 0x0000003a30307235 */ /* 0x000fc60002080600 */
[----:B------:R-:W-:Y:S01]  /*1cb0*/  IADD3.X R76, P2, PT, R94, R101, RZ, P2, !PT ;  /* 0x000000655e4c7210 */ /* 0x000fe2000175e4ff */
[CC--:B------:R-:W-:Y:S02]  /*1cc0*/  IADD.64 RZ, P3, R48.reuse, R32.reuse ;  /* 0x0000002030ff7235 */ /* 0x0c0fe40007860200 */
[----:B------:R-:W-:-:S03]  /*1cd0*/  IADD.64 R32, R48, R32 ;  /* 0x0000002030207235 */ /* 0x000fc600078e0200 */
[----:B------:R-:W-:Y:S02]  /*1ce0*/  IADD3.X R85, P5, PT, R85, R90, RZ, P5, !PT ;  /* 0x0000005a55557210 */ /* 0x000fe40002fbe4ff */
[----:B------:R-:W-:Y:S02]  /*1cf0*/  IADD3.X R70, P0, PT, R78, R99, RZ, P0, !PT ;  /* 0x000000634e467210 */ /* 0x000fe4000071e4ff */
        /* <DEDUP_REMOVED lines=13> */
[----:B------:R-:W-:Y:S01]  /*1dd0*/  IADD3.X R34, P2, PT, R34, R63, RZ, P2, !PT ;  /* 0x0000003f22227210 */ /* 0x000fe2000175e4ff */
[----:B------:R-:W-:-:S03]  /*1de0*/  IADD.64.X R50, P3, R50, R70, P3 ;  /* 0x0000004632327235 */ /* 0x000fc60001860600 */
[----:B------:R-:W-:Y:S02]  /*1df0*/  IADD3.X R65, P5, PT, R65, R18, RZ, P5, !PT ;  /* 0x0000001241417210 */ /* 0x000fe40002fbe4ff */
[----:B------:R-:W-:Y:S01]  /*1e00*/  IADD3.X R18, PT, PT, RZ, R35, RZ, P6, !PT ;  /* 0x00000023ff127210 */ /* 0x000fe200037fe4ff */
[----:B------:R-:W-:Y:S01]  /*1e10*/  IMAD.WIDE.U32 R58, R50, 0x3d1, RZ ;  /* 0x000003d1323a7825 */ /* 0x000fe200078e00ff */
[----:B------:R-:W-:Y:S02]  /*1e20*/  IADD3.X R35, PT, PT, RZ, RZ, R47, P2, P1 ;  /* 0x000000ffff237210 */ /* 0x000fe400017e242f */
[----:B------:R-:W-:Y:S01]  /*1e30*/  IADD3.X R53, P0, PT, R68, R73, RZ, P0, !PT ;  /* 0x0000004944357210 */ /* 0x000fe2000071e4ff */
[----:B------:R-:W-:Y:S01]  /*1e40*/  IMAD.WIDE.U32 R46, R51, 0x3d1, RZ ;  /* 0x000003d1332e7825 */ /* 0x000fe200078e00ff */
[----:B------:R-:W-:Y:S01]  /*1e50*/  IADD3 R55, P6, PT, R55, R56, RZ ;  /* 0x0000003837377210 */ /* 0x000fe20007fde0ff */
[----:B------:R-:W-:-:S03]  /*1e60*/  IADD.64.X R34, RZ, R34, P4 ;  /* 0x00000022ff227235 */ /* 0x000fc600020e0600 */
        /* <DEDUP_REMOVED lines=39> */
[----:B------:R-:W-:-:S04]  /*20e0*/  IADD.64.X R38, P0, R38, R18, P0 ;  /* 0x0000001226267235 */ /* 0x000fc80000000600 */
[----:B------:R-:W-:Y:S02]  /*20f0*/  MOV.64 R34, R38 ;  /* 0x0000002600227202 */ /* 0x000fe40000010f00 */
[----:B------:R-:W-:Y:S02]  /*2100*/  IADD.64.X R40, P0, RZ, R16, P0 ;  /* 0x00000010ff287235 */ /* 0x000fe40000000600 */
[----:B------:R1:W-:Y:S02]  /*2110*/  STG.E.128 desc[UR8][R44.64], R36 ;  /* 0x000000242c007986 */ /* 0x0003e4000c101d08 */
[----:B------:R-:W-:Y:S02]  /*2120*/  MOV.64 R16, R40 ;  /* 0x0000002800107202 */ /* 0x000fe40000010f00 */
[----:B------:R-:W-:Y:S02]  /*2130*/  IADD.64.X R42, RZ, R32, P0 ;  /* 0x00000020ff2a7235 */ /* 0x000fe400000e0600 */
[----:B------:R-:W-:-:S02]  /*2140*/  MOV.64 R32, R36 ;  /* 0x0000002400207202 */ /* 0x000fc40000010f00 */
[----:B------:R-:W-:Y:S02]  /*2150*/  MOV.64 R18, R42 ;  /* 0x0000002a00127202 */ /* 0x000fe40000010f00 */
[----:B------:R1:W-:Y:S01]  /*2160*/  STG.E.128 desc[UR8][R44.64+0x1000], R40 ;  /* 0x001000282c007986 */ /* 0x0003e2000c101d08 */
[----:B------:R-:W-:Y:S05]  /*2170*/  BRA.U UP0, `(.L_x_398) ;  /* 0xffffffed00ec7547 */ /* 0x000fea000b83ffff */
        /* <DEDUP_REMOVED lines=18> */
.L_x_401:
        /* <DEDUP_REMOVED lines=13> */
[----:B------:R-:W-:-:S07]  /*2370*/  IMAD R19, R19, R18, RZ ;  /* 0x0000001213137224 */ /* 0x000fce00078e02ff */
[----:B------:R-:W-:-:S04]  /*2380*/  @P1 IADD3 R14, PT, PT, -R16, 0x20, RZ ;  /* 0x00000020100e1810 */ /* 0x000fc80007ffe1ff */
[----:B------:R-:W-:Y:S02]  /*2390*/  SHF.R.U32.HI R14, RZ, R14, R33 ;  /* 0x0000000eff0e7219 */ /* 0x000fe40000011621 */
[----:B------:R-:W-:Y:S01]  /*23a0*/  @!P0 IADD3 R33, PT, PT, -R15, RZ, RZ ;  /* 0x000000ff0f218210 */ /* 0x000fe20007ffe1ff */
[----:B------:R-:W-:Y:S01]  /*23b0*/  @!P0 MOV R15, R58 ;  /* 0x0000003a000f8202 */ /* 0x000fe20000000f00 */
[----:B------:R-:W-:Y:S01]  /*23c0*/  LOP3.LUT R14, R19, 0x7, R14, 0x80, !PT ;  /* 0x00000007130e7812 */ /* 0x000fe200078e800e */
[----:B------:R-:W-:Y:S02]  /*23d0*/  HFMA2 R19, -RZ, RZ, 0, 5.9604644775390625e-08 ;  /* 0x00000001ff137431 */ /* 0x000fe400000001ff */
[----:B------:R-:W-:Y:S02]  /*23e0*/  @!P0 MOV R58, R33 ;  /* 0x00000021003a8202 */ /* 0x000fe40000000f00 */
[----:B------:R-:W-:Y:S01]  /*23f0*/  IMAD R18, R17, R14, R18 ;  /* 0x0000000e11127224 */ /* 0x000fe200078e0212 */
[----:B------:R-:W-:Y:S01]  /*2400*/  SHF.L.U32 R19, R19, R16, RZ ;  /* 0x0000001013137219 */ /* 0x000fe200000006ff */
[----:B------:R-:W-:-:S02]  /*2410*/  IMAD R50, R14, R31, R50 ;  /* 0x0000001f0e327224 */ /* 0x000fc400078e0232 */
        /* <DEDUP_REMOVED lines=11> */
.L_x_400:
[----:B------:R-:W-:Y:S05]  /*24d0*/  BSYNC.RECONVERGENT B0 ;  /* 0x0000000000007941 */ /* 0x000fea0003800200 */
.L_x_399:
        /* <DEDUP_REMOVED lines=34> */
.L_x_403:
[----:B------:R-:W-:Y:S05]  /*2700*/  BSYNC.RECONVERGENT B0 ;  /* 0x0000000000007941 */ /* 0x000fea0003800200 */
.L_x_402:
[----:B------:R-:W-:Y:S01]  /*2710*/  IABS R17, R15 ;  /* 0x0000000f00117213 */ /* 0x000fe20000000000 */
[----:B------:R-:W-:Y:S01]  /*2720*/  BSSY.RECONVERGENT B0, `(.L_x_404) ;  /* 0x0000026000007945 */ /* 0x000fe20003800200 */
[----:B------:R-:W-:-:S03]  /*2730*/  ISETP.GT.AND P1, PT, R15, -0x1, PT ;  /* 0xffffffff0f00780c */ /* 0x000fc60003f24270 */
[----:B------:R-:W-:-:S04]  /*2740*/  IMAD.WIDE.U32 R32, R36, R17, RZ ;  /* 0x0000001124207225 */ /* 0x000fc800078e00ff */
[----:B-1----:R-:W-:-:S04]  /*2750*/  IMAD.WIDE.U32 R44, R37, R17, RZ ;  /* 0x00000011252c7225 */ /* 0x002fc800078e00ff */
        /* <DEDUP_REMOVED lines=34> */
.L_x_405:
[----:B------:R-:W-:Y:S05]  /*2980*/  BSYNC.RECONVERGENT B0 ;  /* 0x0000000000007941 */ /* 0x000fea0003800200 */
.L_x_404:
        /* <DEDUP_REMOVED lines=34> */
.L_x_407:
[----:B------:R-:W-:Y:S05]  /*2bb0*/  BSYNC.RECONVERGENT B0 ;  /* 0x0000000000007941 */ /* 0x000fea0003800200 */
.L_x_406:
        /* <DEDUP_REMOVED lines=38> */
.L_x_409:
[----:B------:R-:W-:Y:S05]  /*2e20*/  BSYNC.RECONVERGENT B0 ;  /* 0x0000000000007941 */ /* 0x000fea0003800200 */
.L_x_408:
        /* <DEDUP_REMOVED lines=13> */
[----:B------:R-:W-:Y:S02]  /*2f00*/  IADD3.X R34, P0, PT, R47, R54, RZ, P0, !PT ;  /* 0x000000362f227210 */ /* 0x000fe4000071e4ff */
[----:B------:R-:W-:Y:S01]  /*2f10*/  LOP3.LUT R39, R32, 0x3fffffff, RZ, 0xc0, !PT ;  /* 0x3fffffff20277812 */ /* 0x000fe200078ec0ff */
[----:B------:R-:W-:Y:S01]  /*2f20*/  IMAD.WIDE.U32 R32, R55, 0x3d1, RZ ;  /* 0x000003d137207825 */ /* 0x000fe200078e00ff */
[----:B------:R-:W-:-:S02]  /*2f30*/  IADD3.X R43, P0, PT, R57, R30, RZ, P0, !PT ;  /* 0x0000001e392b7210 */ /* 0x000fc4000071e4ff */
[----:B------:R-:W-:Y:S01]  /*2f40*/  IADD3.X R45, P1, PT, R36, R63, RZ, P1, !PT ;  /* 0x0000003f242d7210 */ /* 0x000fe20000f3e4ff */
[----:B------:R-:W-:Y:S01]  /*2f50*/  IMAD.WIDE.U32 R30, R39, 0x3d1, RZ ;  /* 0x000003d1271e7825 */ /* 0x000fe200078e00ff */
[----:B------:R-:W-:Y:S02]  /*2f60*/  IADD3 RZ, P3, PT, RZ, -R32, RZ ;  /* 0x80000020ffff7210 */ /* 0x000fe40007f7e0ff */
[----:B------:R-:W-:Y:S02]  /*2f70*/  IADD3 R36, PT, PT, -R32, RZ, RZ ;  /* 0x000000ff20247210 */ /* 0x000fe40007ffe1ff */
[----:B------:R-:W-:Y:S02]  /*2f80*/  IADD3 R33, P2, PT, R55, R33, RZ ;  /* 0x0000002137217210 */ /* 0x000fe40007f5e0ff */
[----:B------:R-:W-:Y:S02]  /*2f90*/  IADD3.X R32, P0, PT, R49, R18, RZ, P0, !PT ;  /* 0x0000001231207210 */ /* 0x000fe4000071e4ff */
[----:B------:R-:W-:-:S02]  /*2fa0*/  IADD3 R18, P5, PT, R39, R31, RZ ;  /* 0x0000001f27127210 */ /* 0x000fc40007fbe0ff */
[----:B------:R-:W-:Y:S02]  /*2fb0*/  IADD3.X R69, P0, PT, R59, R16, RZ, P0, !PT ;  /* 0x000000103b457210 */ /* 0x000fe4000071e4ff */
[----:B------:R-:W-:Y:S01]  /*2fc0*/  IADD3.X R64, P1, PT, R41, R64, RZ, P1, !PT ;  /* 0x0000004029407210 */ /* 0x000fe20000f3e4ff */
[----:B------:R-:W-:Y:S01]  /*2fd0*/  SEL R16, RZ, 0x1, !P2 ;  /* 0x00000001ff107807 */ /* 0x000fe20005000000 */
[----:B------:R-:W-:Y:S02]  /*2fe0*/  IADD3 RZ, P4, PT, RZ, -R30, RZ ;  /* 0x8000001effff7210 */ /* 0x000fe40007f9e0ff */
[----:B------:R-:W-:Y:S02]  /*2ff0*/  IADD3 R41, PT, PT, -R30, RZ, RZ ;  /* 0x000000ff1e297210 */ /* 0x000fe40007ffe1ff */
[----:B------:R-:W-:Y:S01]  /*3000*/  LOP3.LUT R33, RZ, R33, RZ, 0x33, !PT ;  /* 0x00000021ff217212 */ /* 0x000fe200078e33ff */
[----:B------:R-:W-:Y:S01]  /*3010*/  SEL R30, RZ, 0x1, !P5 ;  /* 0x00000001ff1e7807 */ /* 0x000fe20006800000 */
[----:B------:R-:W-:-:S02]  /*3020*/  LOP3.LUT R31, RZ, R18, RZ, 0x33, !PT ;  /* 0x00000012ff1f7212 */ /* 0x000fc400078e33ff */
[----:B------:R-:W-:Y:S02]  /*3030*/  LOP3.LUT R18, RZ, R16, RZ, 0x33, !PT ;  /* 0x00000010ff127212 */ /* 0x000fe400078e33ff */
[----:B------:R-:W-:Y:S02]  /*3040*/  IADD3.X R16, P3, PT, RZ, R33, RZ, P3, !PT ;  /* 0x00000021ff107210 */ /* 0x000fe40001f7e4ff */
[----:B------:R-:W-:Y:S02]  /*3050*/  IADD3 R65, P2, PT, R36, R15, RZ ;  /* 0x0000000f24417210 */ /* 0x000fe40007f5e0ff */
        /* <DEDUP_REMOVED lines=58> */
[--C-:B------:R-:W-:Y:S02]  /*3400*/  SHF.R.W.U32 R69, R69, 0x1e, R14.reuse ;  /* 0x0000001e45457819 */ /* 0x100fe40000001e0e */
[----:B------:R-:W-:Y:S02]  /*3410*/  SHF.R.S32.HI R71, RZ, 0x1e, R14 ;  /* 0x0000001eff477819 */ /* 0x000fe4000001140e */
        /* <DEDUP_REMOVED lines=9> */
.L_x_431:
        /* <DEDUP_REMOVED lines=18> */
.L_x_413:
        /* <DEDUP_REMOVED lines=16> */
[----:B------:R-:W-:Y:S02]  /*36d0*/  IMAD R75, R56, R17, RZ ;  /* 0x00000011384b7224 */ /* 0x000fe400078e02ff */
[----:B------:R-:W-:-:S05]  /*36e0*/  HFMA2 R56, -RZ, RZ, 0, 5.9604644775390625e-08 ;  /* 0x00000001ff387431 */ /* 0x000fca00000001ff */
[----:B------:R-:W-:Y:S02]  /*36f0*/  SHF.L.U32 R56, R56, R15, RZ ;  /* 0x0000000f38387219 */ /* 0x000fe400000006ff */
[----:B------:R-:W-:-:S04]  /*3700*/  @P0 IADD3 R14, PT, PT, -R15, 0x20, RZ ;  /* 0x000000200f0e0810 */ /* 0x000fc80007ffe1ff */
[----:B------:R-:W-:-:S04]  /*3710*/  SHF.R.U32.HI R14, RZ, R14, R77 ;  /* 0x0000000eff0e7219 */ /* 0x000fc8000001164d */
[----:B------:R-:W-:-:S05]  /*3720*/  LOP3.LUT R14, R75, 0x7, R14, 0x80, !PT ;  /* 0x000000074b0e7812 */ /* 0x000fca00078e800e */
        /* <DEDUP_REMOVED lines=13> */
.L_x_412:
[----:B------:R-:W-:Y:S05]  /*3800*/  BSYNC.RECONVERGENT B1 ;  /* 0x0000000000017941 */ /* 0x000fea0003800200 */
.L_x_411:
        /* <DEDUP_REMOVED lines=38> */
.L_x_415:
[----:B------:R-:W-:Y:S05]  /*3a70*/  BSYNC.RECONVERGENT B1 ;  /* 0x0000000000017941 */ /* 0x000fea0003800200 */
.L_x_414:
        /* <DEDUP_REMOVED lines=13> */
[----:B------:R-:W-:Y:S01]  /*3b50*/  SHF.R.S32.HI R82, RZ, 0x1e, R18 ;  /* 0x0000001eff527819 */ /* 0x000fe20000011412 */
[----:B------:R-:W-:Y:S01]  /*3b60*/  IMAD.WIDE.U32 R76, R42, R75, RZ ;  /* 0x0000004b2a4c7225 */ /* 0x000fe200078e00ff */
[----:B------:R-:W-:-:S03]  /*3b70*/  IADD3.X R83, P0, PT, R83, R88, RZ, P0, !PT ;  /* 0x0000005853537210 */ /* 0x000fc6000071e4ff */
[----:B------:R-:W-:Y:S01]  /*3b80*/  IMAD.WIDE.U32 R90, R43, R75, RZ ;  /* 0x0000004b2b5a7225 */ /* 0x000fe200078e00ff */
[----:B------:R-:W-:-:S04]  /*3b90*/  IADD3.X R87, P0, PT, R76, R89, RZ, P0, !PT ;  /* 0x000000594c577210 */ /* 0x000fc8000071e4ff */
[----:B------:R-:W-:Y:S01]  /*3ba0*/  IADD3.X R89, P0, PT, R77, R90, RZ, P0, !PT ;  /* 0x0000005a4d597210 */ /* 0x000fe2000071e4ff */
[----:B------:R-:W-:-:S04]  /*3bb0*/  MOV R77, R14 ;  /* 0x0000000e004d7202 */ /* 0x000fc80000000f00 */
        /* <DEDUP_REMOVED lines=20> */
.L_x_417:
[----:B------:R-:W-:Y:S05]  /*3d00*/  BSYNC.RECONVERGENT B1 ;  /* 0x0000000000017941 */ /* 0x000fea0003800200 */
.L_x_416:
        /* <DEDUP_REMOVED lines=39> */
.L_x_419:
[----:B------:R-:W-:Y:S05]  /*3f80*/  BSYNC.RECONVERGENT B1 ;  /* 0x0000000000017941 */ /* 0x000fea0003800200 */
.L_x_418:
        /* <DEDUP_REMOVED lines=38> */
.L_x_421:
[----:B------:R-:W-:Y:S05]  /*41f0*/  BSYNC.RECONVERGENT B1 ;  /* 0x0000000000017941 */ /* 0x000fea0003800200 */
.L_x_420:
[----:B------:R-:W-:Y:S01]  /*4200*/  IADD3 R63, P0, PT, R14, R18, RZ ;  /* 0x000000120e3f7210 */ /* 0x000fe20007f1e0ff */
[-C--:B------:R-:W-:Y:S01]  /*4210*/  IMAD.WIDE.U32 R36, R65, R56.reuse, RZ ;  /* 0x0000003841247225 */ /* 0x080fe200078e00ff */
[----:B------:R-:W-:Y:S02]  /*4220*/  BSSY.RECONVERGENT B1, `(.L_x_422) ;  /* 0x0000056000017945 */ /* 0x000fe40003800200 */
[----:B------:R-:W-:Y:S01]  /*4230*/  IADD3.X R102, P0, PT, R74, R49, RZ, P0, !PT ;  /* 0x000000314a667210 */ /* 0x000fe2000071e4ff */
[----:B------:R-:W-:Y:S01]  /*4240*/  IMAD.WIDE.U32 R38, R51, R56, RZ ;  /* 0x0000003833267225 */ /* 0x000fe200078e00ff */
[----:B------:R-:W-:Y:S02]  /*4250*/  MOV R86, R36 ;  /* 0x0000002400567202 */ /* 0x000fe40000000f00 */
[----:B------:R-:W-:Y:S01]  /*4260*/  IADD3.X R49, P0, PT, R94, R55, RZ, P0, !PT ;  /* 0x000000375e317210 */ /* 0x000fe2000071e4ff */
[----:B------:R-:W-:Y:S01]  /*4270*/  IMAD.WIDE.U32 R14, R53, R56, RZ ;  /* 0x00000038350e7225 */ /* 0x000fe200078e00ff */
[----:B------:R-:W-:-:S02]  /*4280*/  IADD3 R72, P1, PT, R37, R38, RZ ;  /* 0x0000002625487210 */ /* 0x000fc40007f3e0ff */
[----:B------:R-:W-:Y:S01]  /*4290*/  IADD3.X R104, P0, PT, R76, R57, RZ, P0, !PT ;  /* 0x000000394c687210 */ /* 0x000fe2000071e4ff */
[----:B------:R-:W-:Y:S01]  /*42a0*/  IMAD.WIDE.U32 R94, R50, R75, RZ ;  /* 0x0000004b325e7225 */ /* 0x000fe200078e00ff */
[----:B------:R-:W-:Y:S02]  /*42b0*/  IADD3.X R74, P2, PT, R14, R39, RZ, P1, !PT ;  /* 0x000000270e4a7210 */ /* 0x000fe40000f5e4ff */
[----:B------:R-:W-:Y:S01]  /*42c0*/  IADD3.X R67, P0, PT, R97, R98, RZ, P0, !PT ;  /* 0x0000006261437210 */ /* 0x000fe2000071e4ff */
[----:B------:R-:W-:Y:S01]  /*42d0*/  IMAD.WIDE.U32 R98, R48, R75, RZ ;  /* 0x0000004b30627225 */ /* 0x000fe200078e00ff */
[----:B------:R-:W-:Y:S02]  /*42e0*/  SHF.R.W.U32 R36, R102, 0x1e, R49 ;  /* 0x0000001e66247819 */ /* 0x000fe40000001e31 */
[----:B------:R-:W-:Y:S01]  /*42f0*/  IADD3.X R106, P0, PT, R40, R59, RZ, P0, !PT ;  /* 0x0000003b286a7210 */ /* 0x000fe2000071e4ff */
[----:B------:R-:W-:Y:S01]  /*4300*/  IMAD.WIDE.U32 R40, R47, R56, RZ ;  /* 0x000000382f287225 */ /* 0x000fe200078e00ff */
[----:B------:R-:W-:-:S02]  /*4310*/  SHF.R.W.U32 R37, R49, 0x1e, R104 ;  /* 0x0000001e31257819 */ /* 0x000fc40000001e68 */
        /* <DEDUP_REMOVED lines=26> */
[----:B------:R-:W-:-:S02]  /*44c0*/  IADD3.X R64, P0, PT, R16, R39, RZ, P0, !PT ;  /* 0x0000002710407210 */ /* 0x000fc4000071e4ff */
[----:B------:R-:W-:Y:S01]  /*44d0*/  IADD3.X R16, P1, PT, R83, R62, RZ, P1, !PT ;  /* 0x0000003e53107210 */ /* 0x000fe20000f3e4ff */
[----:B------:R-:W-:Y:S01]  /*44e0*/  IMAD.WIDE.U32 R62, R31, R75, RZ ;  /* 0x0000004b1f3e7225 */ /* 0x000fe200078e00ff */
[----:B------:R-:W-:Y:S02]  /*44f0*/  SHF.R.W.U32 R39, R104, 0x1e, R67 ;  /* 0x0000001e68277819 */ /* 0x000fe40000001e43 */
[----:B------:R-:W-:Y:S02]  /*4500*/  LOP3.LUT R42, R37, R36, R38, 0xfe, !PT ;  /* 0x00000024252a7212 */ /* 0x000fe400078efe26 */
[----:B------:R-:W-:Y:S02]  /*4510*/  SHF.R.W.U32 R40, R67, 0x1e, R106 ;  /* 0x0000001e43287819 */ /* 0x000fe40000001e6a */
[----:B------:R-:W-:Y:S02]  /*4520*/  IADD3.X R81, P2, PT, R92, R41, RZ, P2, !PT ;  /* 0x000000295c517210 */ /* 0x000fe4000175e4ff */
[----:B------:R-:W-:-:S02]  /*4530*/  IADD3.X R67, P1, PT, R87, R66, RZ, P1, !PT ;  /* 0x0000004257437210 */ /* 0x000fc40000f3e4ff */
[----:B------:R-:W-:Y:S02]  /*4540*/  LOP3.LUT R49, R40, R42, R39, 0xfe, !PT ;  /* 0x0000002a28317212 */ /* 0x000fe400078efe27 */
[----:B------:R-:W-:Y:S02]  /*4550*/  SHF.R.W.U32 R41, R106, 0x1e, R59 ;  /* 0x0000001e6a297819 */ /* 0x000fe40000001e3b */
[----:B------:R-:W-:Y:S02]  /*4560*/  SHF.R.W.U32 R42, R59, 0x1e, R69 ;  /* 0x0000001e3b2a7819 */ /* 0x000fe40000001e45 */
[----:B------:R-:W-:Y:S02]  /*4570*/  IADD3.X R92, P2, PT, R93, R62, RZ, P2, !PT ;  /* 0x0000003e5d5c7210 */ /* 0x000fe4000175e4ff */
[----:B------:R-:W-:Y:S02]  /*4580*/  SHF.R.S32.HI R62, RZ, 0x1e, R58 ;  /* 0x0000001eff3e7819 */ /* 0x000fe4000001143a */
[----:B------:R-:W-:-:S02]  /*4590*/  IADD3.X R68, P1, PT, R89, R68, RZ, P1, !PT ;  /* 0x0000004459447210 */ /* 0x000fc40000f3e4ff */
        /* <DEDUP_REMOVED lines=30> */
.L_x_423:
[----:B------:R-:W-:Y:S05]  /*4780*/  BSYNC.RECONVERGENT B1 ;  /* 0x0000000000017941 */ /* 0x000fea0003800200 */
.L_x_422:
        /* <DEDUP_REMOVED lines=20> */
.L_x_425:
[----:B------:R-:W-:Y:S05]  /*48d0*/  BSYNC.RECONVERGENT B1 ;  /* 0x0000000000017941 */ /* 0x000fea0003800200 */
.L_x_424:
        /* <DEDUP_REMOVED lines=59> */
.L_x_428:
[----:B------:R-:W-:Y:S05]  /*4c90*/  BSYNC.RECONVERGENT B1 ;  /* 0x0000000000017941 */ /* 0x000fea0003800200 */
.L_x_427:
        /* <DEDUP_REMOVED lines=22> */
.L_x_430:
[----:B------:R-:W-:Y:S05]  /*4e00*/  BSYNC.RECONVERGENT B1 ;  /* 0x0000000000017941 */ /* 0x000fea0003800200 */
.L_x_429:
        /* <DEDUP_REMOVED lines=13> */
[----:B------:R-:W-:-:S02]  /*4ee0*/  LOP3.LUT R15, RZ, R14, RZ, 0x33, !PT ;  /* 0x0000000eff0f7212 */ /* 0x000fc400078e33ff */
[----:B------:R-:W-:Y:S01]  /*4ef0*/  IADD3 R32, P5, PT, R53, R33, RZ ;  /* 0x0000002135207210 */ /* 0x000fe20007fbe0ff */
[----:B------:R-:W-:Y:S01]  /*4f00*/  SEL R14, RZ, 0x1, !P1 ;  /* 0x00000001ff0e7807 */ /* 0x000fe20004800000 */
[----:B------:R-:W-:Y:S02]  /*4f10*/  IADD3 R86, P0, PT, R73, R86, RZ ;  /* 0x0000005649567210 */ /* 0x000fe40007f1e0ff */
[----:B------:R-:W-:Y:S02]  /*4f20*/  IADD3 R66, P3, PT, R75, R16, RZ ;  /* 0x000000104b427210 */ /* 0x000fe40007f7e0ff */
[----:B------:R-:W-:Y:S02]  /*4f30*/  IADD3.X R15, P4, PT, RZ, R15, RZ, P4, !PT ;  /* 0x0000000fff0f7210 */ /* 0x000fe4000279e4ff */
[----:B------:R-:W-:Y:S01]  /*4f40*/  LOP3.LUT R32, RZ, R32, RZ, 0x33, !PT ;  /* 0x00000020ff207212 */ /* 0x000fe200078e33ff */
[----:B------:R-:W-:Y:S01]  /*4f50*/  SEL R16, RZ, 0x1, !P5 ;  /* 0x00000001ff107807 */ /* 0x000fe20006800000 */
[----:B------:R-:W-:-:S02]  /*4f60*/  LOP3.LUT R14, RZ, R14, RZ, 0x33, !PT ;  /* 0x0000000eff0e7212 */ /* 0x000fc400078e33ff */
[----:B------:R-:W-:Y:S02]  /*4f70*/  IADD3.X R72, P0, PT, R15, R72, RZ, P0, !PT ;  /* 0x000000480f487210 */ /* 0x000fe4000071e4ff */
[----:B------:R-:W-:Y:S02]  /*4f80*/  IADD3.X R33, P2, PT, RZ, R32, RZ, P2, !PT ;  /* 0x00000020ff217210 */ /* 0x000fe4000175e4ff */
[----:B------:R-:W-:Y:S02]  /*4f90*/  IADD3.X R15, P5, PT, RZ, R14, RZ, P4, !PT ;  /* 0x0000000eff0f7210 */ /* 0x000fe400027be4ff */
[----:B------:R-:W-:Y:S02]  /*4fa0*/  LOP3.LUT R16, RZ, R16, RZ, 0x33, !PT ;  /* 0x00000010ff107212 */ /* 0x000fe400078e33ff */
[----:B------:R-:W-:Y:S02]  /*4fb0*/  IADD3 R86, P1, PT, R86, R83, RZ ;  /* 0x0000005356567210 */ /* 0x000fe40007f3e0ff */
[----:B------:R-:W-:-:S02]  /*4fc0*/  IADD3.X R33, P3, PT, R33, R60, RZ, P3, !PT ;  /* 0x0000003c21217210 */ /* 0x000fc40001f7e4ff */
[----:B------:R-:W-:Y:S02]  /*4fd0*/  IADD3 R66, P4, PT, R66, R35, RZ ;  /* 0x0000002342427210 */ /* 0x000fe40007f9e0ff */
[----:B------:R-:W-:Y:S02]  /*4fe0*/  IADD3.X R74, P0, PT, R15, R74, RZ, P0, !PT ;  /* 0x0000004a0f4a7210 */ /* 0x000fe4000071e4ff */
[----:B------:R-:W-:Y:S02]  /*4ff0*/  IADD3.X R16, P2, PT, RZ, R16, RZ, P2, !PT ;  /* 0x00000010ff107210 */ /* 0x000fe4000175e4ff */
[----:B------:R-:W-:Y:S02]  /*5000*/  IADD3.X R15, P5, PT, RZ, -0x1, RZ, P5, !PT ;  /* 0xffffffffff0f7810 */ /* 0x000fe40002fbe4ff */
[----:B------:R-:W-:Y:S02]  /*5010*/  IADD3.X R77, P1, PT, R72, R77, RZ, P1, !PT ;  /* 0x0000004d484d7210 */ /* 0x000fe40000f3e4ff */
[----:B------:R-:W-:-:S02]  /*5020*/  IADD3.X R73, P4, PT, R33, R48, RZ, P4, !PT ;  /* 0x0000003021497210 */ /* 0x000fc4000279e4ff */
[----:B------:R-:W-:Y:S02]  /*5030*/  IADD3.X R16, P3, PT, R16, R65, RZ, P3, !PT ;  /* 0x0000004110107210 */ /* 0x000fe40001f7e4ff */
[----:B------:R-:W-:Y:S02]  /*5040*/  IADD3.X R33, P0, PT, R15, R76, RZ, P0, !PT ;  /* 0x0000004c0f217210 */ /* 0x000fe4000071e4ff */
[----:B------:R-:W-:Y:S02]  /*5050*/  IADD3.X R74, P1, PT, R74, R79, RZ, P1, !PT ;  /* 0x0000004f4a4a7210 */ /* 0x000fe40000f3e4ff */
[----:B------:R-:W-:Y:S02]  /*5060*/  IADD3.X R15, P5, PT, RZ, -0x1, RZ, P5, !PT ;  /* 0xffffffffff0f7810 */ /* 0x000fe40002fbe4ff */
[----:B------:R-:W-:Y:S02]  /*5070*/  IADD3.X R35, P2, PT, RZ, -0x1, RZ, P2, !PT ;  /* 0xffffffffff237810 */ /* 0x000fe4000175e4ff */
        /* <DEDUP_REMOVED lines=8> */
[----:B------:R-:W-:Y:S02]  /*5100*/  IADD3.X R17, P2, PT, RZ, -0x1, RZ, P2, !PT ;  /* 0xffffffffff117810 */ /* 0x000fe4000175e4ff */
[----:B------:R-:W-:Y:S02]  /*5110*/  IADD3.X R75, P4, PT, R35, R50, RZ, P4, !PT ;  /* 0x00000032234b7210 */ /* 0x000fe4000279e4ff */
[----:B------:R-:W-:Y:S02]  /*5120*/  IADD3.X R80, P0, PT, R15, R80, RZ, P0, !PT ;  /* 0x000000500f507210 */ /* 0x000fe4000071e4ff */
        /* <DEDUP_REMOVED lines=37> */
.L_x_426:
[----:B------:R-:W-:Y:S05]  /*5380*/  BSYNC.RECONVERGENT B0 ;  /* 0x0000000000007941 */ /* 0x000fea0003800200 */
.L_x_410:
[----:B------:R-:W-:Y:S01]  /*5390*/  IADD3 R13, PT, PT, R83, R86, RZ ;  /* 0x00000056530d7210 */ /* 0x000fe20007ffe0ff */
[----:B------:R-:W0:Y:S01]  /*53a0*/  S2R R16, SR_SWINHI ;  /* 0x0000000000107919 */ /* 0x000e220000002f00 */
        /* <DEDUP_REMOVED lines=31> */
[----:B------:R-:W-:Y:S02]  /*55a0*/  IADD3.X R64, P2, PT, R64, R81, RZ, P2, !PT ;  /* 0x0000005140407210 */ /* 0x000fe4000175e4ff */
[----:B------:R-:W-:Y:S01]  /*55b0*/  IADD3.X R13, PT, PT, R56, -0x1, R13, P1, P0 ;  /* 0xffffffff380d7810 */ /* 0x000fe20000fe040d */
[----:B------:R-:W-:Y:S01]  /*55c0*/  ISETP.GT.AND P0, PT, R71, -0x1, PT ;  /* 0xffffffff4700780c */ /* 0x000fe20003f04270 */
        /* <DEDUP_REMOVED lines=8> */
[----:B------:R-:W-:Y:S02]  /*5650*/  SHF.R.W.U32 R38, R64, 0x1e, R15 ;  /* 0x0000001e40267819 */ /* 0x000fe40000001e0f */
[--C-:B------:R-:W-:Y:S02]  /*5660*/  SHF.R.W.U32 R39, R15, 0x1e, R54.reuse ;  /* 0x0000001e0f277819 */ /* 0x100fe40000001e36 */
[----:B------:R-:W-:Y:S01]  /*5670*/  SHF.R.S32.HI R13, RZ, 0x1e, R54 ;  /* 0x0000001eff0d7819 */ /* 0x000fe20000011436 */
[----:B0-----:R-:W-:Y:S06]  /*5680*/  @P0 BRA `(.L_x_433) ;  /* 0x0000000000480947 */ /* 0x001fec0003800000 */
        /* <DEDUP_REMOVED lines=18> */
.L_x_433:
[----:B------:R-:W-:Y:S05]  /*57b0*/  BSYNC.RECONVERGENT B0 ;  /* 0x0000000000007941 */ /* 0x000fea0003800200 */
.L_x_432:
[----:B------:R-:W-:Y:S01]  /*57c0*/  ISETP.GT.AND P0, PT, R13, -0x1, PT ;  /* 0xffffffff0d00780c */ /* 0x000fe20003f04270 */
[----:B------:R-:W-:-:S12]  /*57d0*/  BSSY.RECONVERGENT B0, `(.L_x_434) ;  /* 0x000000d000007945 */ /* 0x000fd80003800200 */
[----:B------:R-:W-:Y:S05]  /*57e0*/  @P0 BRA `(.L_x_435) ;  /* 0x00000000002c0947 */ /* 0x000fea0003800000 */
.L_x_436:
        /* <DEDUP_REMOVED lines=11> */
.L_x_435:
[----:B------:R-:W-:Y:S05]  /*58a0*/  BSYNC.RECONVERGENT B0 ;  /* 0x0000000000007941 */ /* 0x000fea0003800200 */
.L_x_434:
[----:B------:R-:W-:Y:S01]  /*58b0*/  ISETP.NE.AND P0, PT, R13, RZ, PT ;  /* 0x000000ff0d00720c */ /* 0x000fe20003f05270 */
[----:B------:R-:W-:Y:S01]  /*58c0*/  BSSY.RECONVERGENT B0, `(.L_x_437) ;  /* 0x000000e000007945 */ /* 0x000fe20003800200 */
[----:B------:R-:W-:-:S11]  /*58d0*/  IADD3 R15, PT, PT, R12, 0x7ffffc22, RZ ;  /* 0x7ffffc220c0f7810 */ /* 0x000fd60007ffe0ff */
[----:B------:R-:W-:Y:S05]  /*58e0*/  @!P0 BRA `(.L_x_438) ;  /* 0x00000000002c8947 */ /* 0x000fea0003800000 */
.L_x_439:
        /* <DEDUP_REMOVED lines=11> */
.L_x_438:
[----:B------:R-:W-:Y:S05]  /*59a0*/  BSYNC.RECONVERGENT B0 ;  /* 0x0000000000007941 */ /* 0x000fea0003800200 */
.L_x_437:
[----:B------:R-:W0:Y:S01]  /*59b0*/  LDCU.64 UR10, c[0x0][0x3e0] ;  /* 0x00007c00ff0a77ac */ /* 0x000e220008000a00 */
[----:B------:R-:W-:Y:S01]  /*59c0*/  IMAD R15, R4, R15, RZ ;  /* 0x0000000f040f7224 */ /* 0x000fe200078e02ff */
[----:B------:R-:W1:Y:S01]  /*59d0*/  LDC.64 R30, c[0x0][0x3d0] ;  /* 0x0000f400ff1e7b82 */ /* 0x000e620000000a00 */
[----:B------:R-:W-:Y:S01]  /*59e0*/  MOV R13, 0x3f ;  /* 0x0000003f000d7802 */ /* 0x000fe20000000f00 */
[----:B------:R-:W-:Y:S01]  /*59f0*/  MOV R34, R5 ;  /* 0x0000000500227202 */ /* 0x000fe20000000f00 */
[----:B------:R-:W-:Y:S01]  /*5a00*/  MOV R35, R16 ;  /* 0x0000001000237202 */ /* 0x000fe20000000f00 */
[----:B------:R-:W-:Y:S02]  /*5a10*/  IMAD.SHL.U32 R14, R15, 0x2, RZ ;  /* 0x000000020f0e7824 */ /* 0x000fe400078e00ff */
[----:B------:R-:W-:Y:S01]  /*5a20*/  HFMA2 R15, -RZ, RZ, 0, 0 ;  /* 0x00000000ff0f7431 */ /* 0x000fe200000001ff */
[----:B------:R-:W2:Y:S04]  /*5a30*/  LDCU.64 UR14, c[0x0][0x120] ;  /* 0x00002400ff0e77ac */ /* 0x000ea80008000a00 */
[----:B------:R-:W-:-:S02]  /*5a40*/  IADD.64 R14, R20, R14 ;  /* 0x0000000e140e7235 */ /* 0x000fc400078e0200 */
[----:B------:R-:W3:Y:S01]  /*5a50*/  LDCU UR4, c[0x0][0x388] ;  /* 0x00007100ff0477ac */ /* 0x000ee20008000800 */
[----:B------:R-:W4:Y:S02]  /*5a60*/  LDCU.64 UR12, c[0x0][0x3d0] ;  /* 0x00007a00ff0c77ac */ /* 0x000f240008000a00 */
[----:B0-----:R-:W-:-:S04]  /*5a70*/  LEA R32, P0, R14, UR10, 0x3 ;  /* 0x0000000a0e207c11 */ /* 0x001fc8000f8018ff */
[----:B------:R-:W-:-:S03]  /*5a80*/  LEA.HI.X R33, R14, UR11, R15, 0x3, P0 ;  /* 0x0000000b0e217c11 */ /* 0x000fc600080f1c0f */
[----:B------:R-:W-:-:S07]  /*5a90*/  IMAD.WIDE.U32 R36, R4, 0x8, R32 ;  /* 0x0000000804247825 */ /* 0x000fce00078e0020 */
.L_x_460:
[----:B--2---:R-:W-:-:S04]  /*5aa0*/  IMAD R14, R7, R13, RZ ;  /* 0x0000000d070e7224 */ /* 0x004fc800078e02ff */
[----:B------:R-:W-:-:S05]  /*5ab0*/  IMAD.WIDE.U32 R46, R14, 0x8, R22 ;  /* 0x000000080e2e7825 */ /* 0x000fca00078e0016 */
[----:B------:R-:W3:Y:S01]  /*5ac0*/  LDG.E.128 R48, desc[UR8][R46.64] ;  /* 0x000000082e307981 */ /* 0x000ee2000c1e1d00 */
[----:B0-----:R-:W-:Y:S01]  /*5ad0*/  IMAD.WIDE.U32 R88, R14, 0x8, R24 ;  /* 0x000000080e587825 */ /* 0x001fe200078e0018 */
[----:B------:R-:W-:-:S04]  /*5ae0*/  MOV R16, 0x1 ;  /* 0x0000000100107802 */ /* 0x000fc80000000f00 */
[----:B------:R-:W4:Y:S01]  /*5af0*/  LDG.E.128 R52, desc[UR8][R88.64] ;  /* 0x0000000858347981 */ /* 0x000f22000c1e1d00 */
[----:B------:R-:W-:-:S03]  /*5b00*/  SHF.L.U32 R18, R16, R13, RZ ;  /* 0x0000000d10127219 */ /* 0x000fc600000006ff */
[----:B------:R0:W5:Y:S01]  /*5b10*/  LDG.E.128 R60, desc[UR8][R88.64+0x1000] ;  /* 0x00100008583c7981 */ /* 0x000162000c1e1d00 */
[----:B------:R-:W-:-:S05]  /*5b20*/  LOP3.LUT P0, R15, R18, RZ, R9, 0xa0, !PT ;  /* 0x000000ff120f7212 */ /* 0x000fca000780a009 */
[----:B--2---:R-:W-:Y:S02]  /*5b30*/  SEL.64 R56, R34, UR14, !P0 ;  /* 0x0000000e22387e07 */ /* 0x004fe4000c000000 */
[----:B---3--:R-:W-:-:S05]  /*5b40*/  MOV R17, R48 ;  /* 0x0000003000117202 */ /* 0x008fca0000000f00 */
[----:B------:R-:W-:-:S05]  /*5b50*/  IMAD.SHL.U32 R19, R17, 0x8, RZ ;  /* 0x0000000811137824 */ /* 0x000fca00078e00ff */
[----:B------:R-:W-:-:S05]  /*5b60*/  LOP3.LUT R19, R19, 0xff8, RZ, 0xc0, !PT ;  /* 0x00000ff813137812 */ /* 0x000fca00078ec0ff */
[----:B------:R-:W-:Y:S02]  /*5b70*/  IMAD.WIDE.U32 R84, R19, 0x8, R56 ;  /* 0x0000000813547825 */ /* 0x000fe400078e0038 */
[----:B------:R0:W5:Y:S04]  /*5b80*/  LDG.E.128 R56, desc[UR8][R46.64+0x1000] ;  /* 0x001000082e387981 */ /* 0x000168000c1e1d00 */
[----:B------:R0:W5:Y:S04]  /*5b90*/  LD.E.128 R64, desc[UR8][R84.64] ;  /* 0x0000000854407980 */ /* 0x000168000c101d00 */
[----:B------:R0:W5:Y:S04]  /*5ba0*/  LD.E.128 R68, desc[UR8][R84.64+0x10] ;  /* 0x0000100854447980 */ /* 0x000168000c101d00 */
[----:B------:R0:W5:Y:S04]  /*5bb0*/  LD.E.128 R72, desc[UR8][R84.64+0x20] ;  /* 0x0000200854487980 */ /* 0x000168000c101d00 */
[----:B------:R0:W5:Y:S01]  /*5bc0*/  LD.E.128 R76, desc[UR8][R84.64+0x30] ;  /* 0x00003008544c7980 */ /* 0x000162000c101d00 */
[----:B----4-:R-:W-:Y:S01]  /*5bd0*/  LOP3.LUT R80, R52, 0x1, RZ, 0xc0, !PT ;  /* 0x0000000134507812 */ /* 0x010fe200078ec0ff */
[----:B------:R-:W-:-:S05]  /*5be0*/  MOV R81, RZ ;  /* 0x000000ff00517202 */ /* 0x000fca0000000f00 */
[----:B------:R-:W-:Y:S02]  /*5bf0*/  ISETP.NE.U64.AND P0, PT, R80, 0x1, PT ;  /* 0x000000015000780c */ /* 0x000fe40003f15070 */
[----:B------:R-:W-:Y:S01]  /*5c00*/  BSSY.RECONVERGENT B0, `(.L_x_440) ;  /* 0x0000014000007945 */ /* 0x000fe20003800200 */
[----:B------:R-:W-:Y:S02]  /*5c10*/  MOV.64 R80, R38 ;  /* 0x0000002600507202 */ /* 0x000fe40000010f00 */
[----:B------:R-:W-:Y:S02]  /*5c20*/  MOV.64 R118, R40 ;  /* 0x0000002800767202 */ /* 0x000fe40000010f00 */
[----:B------:R-:W-:Y:S02]  /*5c30*/  MOV.64 R82, R42 ;  /* 0x0000002a00527202 */ /* 0x000fe40000010f00 */
[----:B------:R-:W-:Y:S01]  /*5c40*/  ISETP.NE.AND P1, PT, R13, RZ, PT ;  /* 0x000000ff0d00720c */ /* 0x000fe20003f25270 */
[----:B------:R-:W-:-:S04]  /*5c50*/  LOP3.LUT R17, R17, 0x1ff, RZ, 0xc0, !PT ;  /* 0x000001ff11117812 */ /* 0x000fc800078ec0ff */
[----:B0-----:R-:W-:Y:S08]  /*5c60*/  @P0 BRA `(.L_x_441) ;  /* 0x0000000000340947 */ /* 0x001ff00003800000 */
[----:B------:R-:W-:Y:S01]  /*5c70*/  UMOV.64 UR10, 0xfffffffefffffc2f ;  /* 0xfefffffc2f0a7482 */ /* 0x000fe20008ffffff */
[----:B-----5:R-:W-:Y:S01]  /*5c80*/  LOP3.LUT R75, RZ, R75, RZ, 0x33, !PT ;  /* 0x0000004bff4b7212 */ /* 0x020fe200078e33ff */
        /* <DEDUP_REMOVED lines=8> */
[----:B------:R-:W-:-:S03]  /*5d10*/  IADD.64.X R76, P0, R76, -0x1, P0 ;  /* 0xffffffff4c4c7835 */ /* 0x000fc60000000600 */
[----:B------:R-:W-:-:S03]  /*5d20*/  LOP3.LUT R17, R17, 0x4000, RZ, 0xfc, !PT ;  /* 0x0000400011117812 */ /* 0x000fc600078efcff */
[----:B------:R-:W-:-:S08]  /*5d30*/  IADD.64.X R78, R78, -0x1, P0 ;  /* 0xffffffff4e4e7835 */ /* 0x000fd000000e0600 */
.L_x_441:
[----:B------:R-:W-:Y:S05]  /*5d40*/  BSYNC.RECONVERGENT B0 ;  /* 0x0000000000007941 */ /* 0x000fea0003800200 */
.L_x_440:
[----:B------:R-:W-:Y:S02]  /*5d50*/  MOV.64 R84, R44 ;  /* 0x0000002c00547202 */ /* 0x000fe40000010f00 */
[----:B------:R-:W-:Y:S06]  /*5d60*/  @!P1 BRA `(.L_x_442) ;  /* 0x0000001c00349947 */ /* 0x000fec0003800000 */
[----:B------:R-:W-:-:S05]  /*5d70*/  IADD3 R91, PT, PT, -R7, R14, RZ ;  /* 0x0000000e075b7210 */ /* 0x000fca0007ffe1ff */
[----:B------:R-:W-:-:S05]  /*5d80*/  IMAD.WIDE.U32 R90, R91, 0x8, R28 ;  /* 0x000000085b5a7825 */ /* 0x000fca00078e001c */
[----:B------:R0:W5:Y:S04]  /*5d90*/  LDG.E.128 R80, desc[UR8][R90.64] ;  /* 0x000000085a507981 */ /* 0x000168000c1e1d00 */
[----:B------:R0:W5:Y:S02]  /*5da0*/  LDG.E.128 R84, desc[UR8][R90.64+0x1000] ;  /* 0x001000085a547981 */ /* 0x000164000c1e1d00 */
[CC--:B-----5:R-:W-:Y:S02]  /*5db0*/  IADD.64 RZ, P0, R48.reuse, -R64.reuse ;  /* 0x8000004030ff7235 */ /* 0x0e0fe40007800200 */
[----:B------:R-:W-:Y:S01]  /*5dc0*/  BSSY.RECONVERGENT B0, `(.L_x_443) ;  /* 0x000000c000007945 */ /* 0x000fe20003800200 */
[----:B------:R-:W-:-:S03]  /*5dd0*/  IADD.64 R118, R48, -R64 ;  /* 0x8000004030767235 */ /* 0x000fc600078e0200 */
[----:B------:R-:W-:-:S06]  /*5de0*/  IADD.64.X R100, P0, R50, ~R66, P0 ;  /* 0x8000004232647235 */ /* 0x000fcc0000000600 */
[----:B------:R-:W-:-:S06]  /*5df0*/  IADD.64.X R98, P0, R56, ~R68, P0 ;  /* 0x8000004438627235 */ /* 0x000fcc0000000600 */
        /* <DEDUP_REMOVED lines=8> */
.L_x_444:
[----:B------:R-:W-:Y:S05]  /*5e80*/  BSYNC.RECONVERGENT B0 ;  /* 0x0000000000007941 */ /* 0x000fea0003800200 */
.L_x_443:
        /* <DEDUP_REMOVED lines=18> */
[----:B------:R-:W-:Y:S02]  /*5fb0*/  IADD3.X R135, P5, PT, R109, R142, RZ, P5, !PT ;  /* 0x0000008e6d877210 */ /* 0x000fe40002fbe4ff */
[----:B------:R-:W-:Y:S01]  /*5fc0*/  IADD3.X R120, P6, PT, R120, R121, RZ, P6, !PT ;  /* 0x0000007978787210 */ /* 0x000fe200037de4ff */
        /* <DEDUP_REMOVED lines=53> */
[----:B------:R-:W-:Y:S01]  /*6320*/  IMAD.WIDE.U32 R130, R45, R99, RZ ;  /* 0x000000632d827225 */ /* 0x000fe200078e00ff */
[----:B------:R-:W-:Y:S02]  /*6330*/  IADD3.X R97, P1, PT, R97, R104, RZ, P1, !PT ;  /* 0x0000006861617210 */ /* 0x000fe40000f3e4ff */
[----:B------:R-:W-:Y:S01]  /*6340*/  IADD3 R103, P5, PT, R103, R106, RZ ;  /* 0x0000006a67677210 */ /* 0x000fe20007fbe0ff */
[----:B------:R-:W-:Y:S01]  /*6350*/  IMAD.WIDE.U32 R132, R45, R116, RZ ;  /* 0x000000742d847225 */ /* 0x000fe200078e00ff */
[----:B------:R-:W-:-:S02]  /*6360*/  IADD3 R145, P6, PT, R107, R130, RZ ;  /* 0x000000826b917210 */ /* 0x000fc40007fde0ff */
[----:B------:R-:W-:Y:S01]  /*6370*/  IADD3.X R108, P2, PT, R108, R127, RZ, P2, !PT ;  /* 0x0000007f6c6c7210 */ /* 0x000fe2000175e4ff */
[----:B------:R-:W-:Y:S01]  /*6380*/  IMAD.WIDE.U32 R106, R44, R116, RZ ;  /* 0x000000742c6a7225 */ /* 0x000fe200078e00ff */
[----:B------:R-:W-:Y:S02]  /*6390*/  IADD3.X R19, PT, PT, RZ, R105, RZ, P1, !PT ;  /* 0x00000069ff137210 */ /* 0x000fe40000ffe4ff */
[----:B------:R-:W-:Y:S01]  /*63a0*/  IADD3.X R109, PT, PT, RZ, RZ, R101, P2, P0 ;  /* 0x000000ffff6d7210 */ /* 0x000fe200017e0465 */
[----:B------:R-:W-:Y:S01]  /*63b0*/  IMAD.WIDE.U32 R100, R45, R117, RZ ;  /* 0x000000752d647225 */ /* 0x000fe200078e00ff */
[----:B------:R-:W-:-:S03]  /*63c0*/  IADD3 R107, P1, PT, R107, R132, RZ ;  /* 0x000000846b6b7210 */ /* 0x000fc60007f3e0ff */
[----:B------:R-:W-:-:S04]  /*63d0*/  IMAD.WIDE.U32 R104, R44, R117, RZ ;  /* 0x000000752c687225 */ /* 0x000fc800078e00ff */
[C---:B------:R-:W-:Y:S01]  /*63e0*/  IMAD.WIDE.U32 R128, R42.reuse, R119, RZ ;  /* 0x000000772a807225 */ /* 0x040fe200078e00ff */
[----:B------:R-:W-:Y:S02]  /*63f0*/  IADD3 R130, P2, PT, R105, R100, RZ ;  /* 0x0000006469827210 */ /* 0x000fe40007f5e0ff */
[----:B------:R-:W-:Y:S01]  /*6400*/  IADD3 R107, P0, PT, R107, R104, RZ ;  /* 0x000000686b6b7210 */ /* 0x000fe20007f1e0ff */
        /* <DEDUP_REMOVED lines=50> */
[CC--:B------:R-:W-:Y:S02]  /*6730*/  IADD.64 RZ, P1, R122.reuse, R104.reuse ;  /* 0x000000687aff7235 */ /* 0x0c0fe40007820200 */
[----:B------:R-:W-:-:S02]  /*6740*/  IADD.64 R104, R122, R104 ;  /* 0x000000687a687235 */ /* 0x000fc400078e0200 */
        /* <DEDUP_REMOVED lines=11> */
[----:B------:R-:W-:-:S03]  /*6800*/  IADD.64.X R114, P1, R114, R124, P1 ;  /* 0x0000007c72727235 */ /* 0x000fc60000820600 */
[----:B------:R-:W-:Y:S01]  /*6810*/  IADD3.X R126, P5, PT, R95, R126, RZ, P5, !PT ;  /* 0x0000007e5f7e7210 */ /* 0x000fe20002fbe4ff */
[----:B------:R-:W-:-:S03]  /*6820*/  IADD.64 R94, R120, R102 ;  /* 0x00000066785e7235 */ /* 0x000fc600078e0200 */
[----:B------:R-:W-:Y:S02]  /*6830*/  IADD3.X R133, P2, PT, R133, R122, RZ, P2, !PT ;  /* 0x0000007a85857210 */ /* 0x000fe4000175e4ff */
[----:B------:R-:W-:Y:S02]  /*6840*/  IADD3.X R96, P0, PT, R142, R151, RZ, P0, !PT ;  /* 0x000000978e607210 */ /* 0x000fe4000071e4ff */
[----:B------:R-:W-:Y:S01]  /*6850*/  IADD3.X R99, PT, PT, RZ, RZ, R93, P3, P4 ;  /* 0x000000ffff637210 */ /* 0x000fe20001fe845d */
[----:B------:R-:W-:Y:S02]  /*6860*/  IADD.64 RZ, P3, R120, R102 ;  /* 0x0000006678ff7235 */ /* 0x000fe40007860200 */
[----:B------:R-:W-:Y:S01]  /*6870*/  IMAD.WIDE.U32 R120, R83, R43, RZ ;  /* 0x0000002b53787225 */ /* 0x000fe200078e00ff */
[----:B------:R-:W-:Y:S01]  /*6880*/  IADD3.X R127, P5, PT, R97, R136, RZ, P5, !PT ;  /* 0x00000088617f7210 */ /* 0x000fe20002fbe4ff */
[----:B------:R-:W-:Y:S02]  /*6890*/  IADD.64.X R98, P1, R110, R98, P1 ;  /* 0x000000626e627235 */ /* 0x000fe40000820600 */
[----:B------:R-:W-:-:S02]  /*68a0*/  IADD.64.X R112, P3, R114, R112, P3 ;  /* 0x0000007072707235 */ /* 0x000fc40001860600 */
[----:B------:R-:W-:Y:S01]  /*68b0*/  IMAD.WIDE.U32 R110, R80, R43, RZ ;  /* 0x0000002b506e7225 */ /* 0x000fe200078e00ff */
[----:B------:R-:W-:Y:S01]  /*68c0*/  IADD3.X R123, P2, PT, R123, R130, RZ, P2, !PT ;  /* 0x000000827b7b7210 */ /* 0x000fe2000175e4ff */
[----:B------:R-:W-:Y:S02]  /*68d0*/  IADD.64.X R108, RZ, R108, P1 ;  /* 0x0000006cff6c7235 */ /* 0x000fe400008e0600 */
[----:B------:R-:W-:Y:S02]  /*68e0*/  IADD.64.X R98, P3, R98, R144, P3 ;  /* 0x0000009062627235 */ /* 0x000fe40001860600 */
        /* <DEDUP_REMOVED lines=8> */
[----:B------:R-:W-:Y:S01]  /*6970*/  IADD3.X R103, PT, PT, RZ, RZ, R131, P0, P2 ;  /* 0x000000ffff677210 */ /* 0x000fe200007e4483 */
[----:B------:R-:W-:Y:S02]  /*6980*/  IADD.64 RZ, P0, R112, R106 ;  /* 0x0000006a70ff7235 */ /* 0x000fe40007800200 */
[----:B------:R-:W-:Y:S01]  /*6990*/  IMAD.WIDE.U32 R106, R80, R42, RZ ;  /* 0x0000002a506a7225 */ /* 0x000fe200078e00ff */
[----:B------:R-:W-:-:S03]  /*69a0*/  IADD3.X R116, P5, PT, R19, R134, RZ, P5, !PT ;  /* 0x0000008613747210 */ /* 0x000fc60002fbe4ff */
[----:B------:R-:W-:Y:S02]  /*69b0*/  IADD.64.X R114, P0, R98, R100, P0 ;  /* 0x0000006462727235 */ /* 0x000fe40000000600 */
[----:B------:R-:W-:Y:S01]  /*69c0*/  IMAD.WIDE.U32 R98, R81, R42, RZ ;  /* 0x0000002a51627225 */ /* 0x000fe200078e00ff */
[----:B------:R-:W-:-:S03]  /*69d0*/  IADD3.X R117, PT, PT, RZ, RZ, R129, P5, P6 ;  /* 0x000000ffff757210 */ /* 0x000fc60002fec481 */
[----:B------:R-:W-:Y:S02]  /*69e0*/  IADD.64.X R118, P0, R108, R118, P0 ;  /* 0x000000766c767235 */ /* 0x000fe40000000600 */
[----:B------:R-:W-:Y:S02]  /*69f0*/  IADD.64.X R116, RZ, R116, P3 ;  /* 0x00000074ff747235 */ /* 0x000fe400018e0600 */
[----:B------:R-:W-:Y:S02]  /*6a00*/  IMAD.WIDE.U32 R112, R81, R43, RZ ;  /* 0x0000002b51707225 */ /* 0x000fe400078e00ff */
[----:B------:R-:W-:Y:S02]  /*6a10*/  IADD.64.X R96, P5, R116, R96, P0 ;  /* 0x0000006074607235 */ /* 0x000fe400000a0600 */
[C---:B------:R-:W-:Y:S01]  /*6a20*/  IMAD.WIDE.U32 R100, R82.reuse, R42, RZ ;  /* 0x0000002a52647225 */ /* 0x040fe200078e00ff */
[----:B------:R-:W-:Y:S02]  /*6a30*/  IADD3 R107, P0, PT, R107, R98, RZ ;  /* 0x000000626b6b7210 */ /* 0x000fe40007f1e0ff */
[----:B------:R-:W-:Y:S01]  /*6a40*/  IADD3 R111, P1, PT, R111, R112, RZ ;  /* 0x000000706f6f7210 */ /* 0x000fe20007f3e0ff */
[----:B------:R-:W-:Y:S01]  /*6a50*/  IMAD.WIDE.U32 R116, R82, R43, RZ ;  /* 0x0000002b52747225 */ /* 0x000fe200078e00ff */
[----:B------:R-:W-:Y:S01]  /*6a60*/  IADD3.X R98, P0, PT, R99, R100, RZ, P0, !PT ;  /* 0x0000006463627210 */ /* 0x000fe2000071e4ff */
[----:B------:R-:W-:-:S02]  /*6a70*/  IADD.64.X R102, RZ, R102, P5 ;  /* 0x00000066ff667235 */ /* 0x000fc400028e0600 */
[----:B------:R-:W-:Y:S01]  /*6a80*/  IMAD.WIDE.U32 R108, R83, R42, RZ ;  /* 0x0000002a536c7225 */ /* 0x000fe200078e00ff */
[----:B------:R-:W-:Y:S02]  /*6a90*/  IADD3 R107, P2, PT, R107, R110, RZ ;  /* 0x0000006e6b6b7210 */ /* 0x000fe40007f5e0ff */
        /* <DEDUP_REMOVED lines=10> */
[C---:B------:R-:W-:Y:S01]  /*6b40*/  IMAD.WIDE.U32 R116, R86.reuse, R42, RZ ;  /* 0x0000002a56747225 */ /* 0x040fe200078e00ff */
[----:B------:R-:W-:Y:S02]  /*6b50*/  IADD3.X R19, P3, PT, R123, R110, RZ, P1, !PT ;  /* 0x0000006e7b137210 */ /* 0x000fe40000f7e4ff */
[----:B------:R-:W-:Y:S01]  /*6b60*/  IADD3.X R101, P0, PT, R101, R112, RZ, P0, !PT ;  /* 0x0000007065657210 */ /* 0x000fe2000071e4ff */
[----:B------:R-:W-:Y:S01]  /*6b70*/  IMAD.WIDE.U32 R122, R86, R43, RZ ;  /* 0x0000002b567a7225 */ /* 0x000fe200078e00ff */
[----:B------:R-:W-:Y:S02]  /*6b80*/  IADD3.X R100, P2, PT, R100, R125, RZ, P2, !PT ;  /* 0x0000007d64647210 */ /* 0x000fe4000175e4ff */
[----:B------:R-:W-:Y:S01]  /*6b90*/  IADD3.X R116, P1, PT, R113, R116, RZ, P0, !PT ;  /* 0x0000007471747210 */ /* 0x000fe2000073e4ff */
[----:B------:R-:W-:Y:S01]  /*6ba0*/  IMAD.WIDE.U32 R108, R114, 0x3d1, RZ ;  /* 0x000003d1726c7825 */ /* 0x000fe200078e00ff */
[----:B------:R-:W-:-:S02]  /*6bb0*/  IADD3.X R101, P2, PT, R101, R126, RZ, P2, !PT ;  /* 0x0000007e65657210 */ /* 0x000fc4000175e4ff */
[----:B------:R-:W-:Y:S01]  /*6bc0*/  IADD3.X R110, P3, PT, R111, R122, RZ, P3, !PT ;  /* 0x0000007a6f6e7210 */ /* 0x000fe20001f7e4ff */
[----:B------:R-:W-:Y:S01]  /*6bd0*/  IMAD.WIDE.U32 R124, R115, 0x3d1, RZ ;  /* 0x000003d1737c7825 */ /* 0x000fe200078e00ff */
[----:B------:R-:W-:-:S03]  /*6be0*/  IADD3.X R116, P2, PT, R116, R19, RZ, P2, !PT ;  /* 0x0000001374747210 */ /* 0x000fc6000175e4ff */
[----:B------:R-:W-:Y:S01]  /*6bf0*/  IMAD.WIDE.U32 R120, R87, R42, RZ ;  /* 0x0000002a57787225 */ /* 0x000fe200078e00ff */
[----:B------:R-:W-:-:S03]  /*6c00*/  IADD3 R109, P0, PT, R109, R124, RZ ;  /* 0x0000007c6d6d7210 */ /* 0x000fc60007f1e0ff */
[----:B------:R-:W-:Y:S01]  /*6c10*/  IMAD.WIDE.U32 R42, R87, R43, RZ ;  /* 0x0000002b572a7225 */ /* 0x000fe200078e00ff */
[----:B------:R-:W-:-:S03]  /*6c20*/  IADD3.X R117, P4, PT, R117, R120, RZ, P1, !PT ;  /* 0x0000007875757210 */ /* 0x000fc60000f9e4ff */
[----:B------:R-:W-:Y:S01]  /*6c30*/  IMAD.WIDE.U32 R112, R118, 0x3d1, RZ ;  /* 0x000003d176707825 */ /* 0x000fe200078e00ff */
[----:B------:R-:W-:Y:S02]  /*6c40*/  IADD3.X R19, P1, PT, R123, R42, RZ, P3, !PT ;  /* 0x0000002a7b137210 */ /* 0x000fe40001f3e4ff */
[----:B------:R-:W-:Y:S01]  /*6c50*/  IADD3.X R117, P2, PT, R117, R110, RZ, P2, !PT ;  /* 0x0000006e75757210 */ /* 0x000fe2000175e4ff */
[----:B------:R-:W-:Y:S01]  /*6c60*/  IMAD.WIDE.U32 R122, R119, 0x3d1, RZ ;  /* 0x000003d1777a7825 */ /* 0x000fe200078e00ff */
[----:B------:R-:W-:Y:S02]  /*6c70*/  IADD3.X R125, P0, PT, R125, R112, RZ, P0, !PT ;  /* 0x000000707d7d7210 */ /* 0x000fe4000071e4ff */
[----:B------:R-:W-:Y:S01]  /*6c80*/  IADD3.X R112, PT, PT, RZ, R121, RZ, P4, !PT ;  /* 0x00000079ff707210 */ /* 0x000fe200027fe4ff */
[----:B------:R-:W-:Y:S01]  /*6c90*/  IMAD.WIDE.U32 R110, R96, 0x3d1, RZ ;  /* 0x000003d1606e7825 */ /* 0x000fe200078e00ff */
[----:B------:R-:W-:Y:S02]  /*6ca0*/  IADD3.X R129, P0, PT, R113, R122, RZ, P0, !PT ;  /* 0x0000007a71817210 */ /* 0x000fe4000071e4ff */
[----:B------:R-:W-:Y:S01]  /*6cb0*/  IADD3.X R112, P3, PT, R112, R19, RZ, P2, !PT ;  /* 0x0000001370707210 */ /* 0x000fe2000177e4ff */
[----:B------:R-:W-:Y:S01]  /*6cc0*/  IMAD.WIDE.U32 R120, R81, R44, RZ ;  /* 0x0000002c51787225 */ /* 0x000fe200078e00ff */
[----:B------:R-:W-:-:S02]  /*6cd0*/  IADD3 R109, P4, PT, R114, R109, RZ ;  /* 0x0000006d726d7210 */ /* 0x000fc40007f9e0ff */
[----:B------:R-:W-:Y:S01]  /*6ce0*/  IADD3.X R19, P0, PT, R123, R110, RZ, P0, !PT ;  /* 0x0000006e7b137210 */ /* 0x000fe2000071e4ff */
[-C--:B------:R-:W-:Y:S01]  /*6cf0*/  IMAD.WIDE.U32 R134, R80, R40.reuse, RZ ;  /* 0x0000002850867225 */ /* 0x080fe200078e00ff */
[----:B------:R-:W-:Y:S02]  /*6d00*/  IADD3.X R114, P2, PT, R115, R125, RZ, P4, !PT ;  /* 0x0000007d73727210 */ /* 0x000fe4000275e4ff */
[----:B------:R-:W-:Y:S01]  /*6d10*/  IADD3.X R113, PT, PT, RZ, RZ, R43, P3, P1 ;  /* 0x000000ffff717210 */ /* 0x000fe20001fe242b */
[----:B------:R-:W-:Y:S01]  /*6d20*/  IMAD.WIDE.U32 R122, R81, R40, RZ ;  /* 0x00000028517a7225 */ /* 0x000fe200078e00ff */
[----:B------:R-:W-:Y:S02]  /*6d30*/  IADD3 R133, P1, PT, R133, R120, RZ ;  /* 0x0000007885857210 */ /* 0x000fe40007f3e0ff */
        /* <DEDUP_REMOVED lines=21> */
[----:B------:R-:W-:Y:S01]  /*6e90*/  IMAD.WIDE.U32 R42, R97, 0x3d1, RZ ;  /* 0x000003d1612a7825 */ /* 0x000fe200078e00ff */
[----:B------:R-:W-:-:S03]  /*6ea0*/  IADD3.X R137, P4, PT, R137, R118, RZ, P3, !PT ;  /* 0x0000007689897210 */ /* 0x000fc60001f9e4ff */
[----:B------:R-:W-:Y:S01]  /*6eb0*/  IMAD.WIDE.U32 R122, R87, R44, RZ ;  /* 0x0000002c577a7225 */ /* 0x000fe200078e00ff */
[----:B------:R-:W-:-:S03]  /*6ec0*/  IADD3.X R19, P0, PT, R111, R42, RZ, P0, !PT ;  /* 0x0000002a6f137210 */ /* 0x000fc6000071e4ff */
[----:B------:R-:W-:Y:S01]  /*6ed0*/  IMAD.WIDE.U32 R120, R87, R40, RZ ;  /* 0x0000002857787225 */ /* 0x000fe200078e00ff */
[----:B------:R-:W-:-:S03]  /*6ee0*/  IADD3.X R136, P6, PT, R125, R122, RZ, P6, !PT ;  /* 0x0000007a7d887210 */ /* 0x000fc600037de4ff */
[C---:B------:R-:W-:Y:S01]  /*6ef0*/  IMAD.WIDE.U32 R130, R80.reuse, R45, RZ ;  /* 0x0000002d50827225 */ /* 0x040fe200078e00ff */
[----:B------:R-:W-:Y:S02]  /*6f00*/  IADD3.X R111, P4, PT, R119, R120, RZ, P4, !PT ;  /* 0x00000078776f7210 */ /* 0x000fe4000279e4ff */
[----:B------:R-:W-:Y:S01]  /*6f10*/  IADD3.X R42, PT, PT, RZ, R123, RZ, P6, !PT ;  /* 0x0000007bff2a7210 */ /* 0x000fe200037fe4ff */
[----:B------:R-:W-:Y:S01]  /*6f20*/  IMAD.WIDE.U32 R126, R81, R45, RZ ;  /* 0x0000002d517e7225 */ /* 0x000fe200078e00ff */
[----:B------:R-:W-:Y:S02]  /*6f30*/  IADD3.X R40, PT, PT, RZ, R121, RZ, P4, !PT ;  /* 0x00000079ff287210 */ /* 0x000fe400027fe4ff */
[----:B------:R-:W-:Y:S01]  /*6f40*/  IADD3 R133, P2, PT, R133, R130, RZ ;  /* 0x0000008285857210 */ /* 0x000fe20007f5e0ff */
[----:B------:R-:W-:Y:S01]  /*6f50*/  IMAD.WIDE.U32 R124, R80, R41, RZ ;  /* 0x00000029507c7225 */ /* 0x000fe200078e00ff */
[----:B------:R-:W-:-:S03]  /*6f60*/  IADD3 R44, P3, PT, R131, R126, RZ ;  /* 0x0000007e832c7210 */ /* 0x000fc60007f7e0ff */
[----:B------:R-:W-:Y:S01]  /*6f70*/  IMAD.WIDE.U32 R118, R81, R41, RZ ;  /* 0x0000002951767225 */ /* 0x000fe200078e00ff */
[----:B------:R-:W-:-:S03]  /*6f80*/  IADD3 R135, P6, PT, R135, R124, RZ ;  /* 0x0000007c87877210 */ /* 0x000fc60007fde0ff */
[C---:B------:R-:W-:Y:S01]  /*6f90*/  IMAD.WIDE.U32 R122, R82.reuse, R45, RZ ;  /* 0x0000002d527a7225 */ /* 0x040fe200078e00ff */
[----:B------:R-:W-:Y:S02]  /*6fa0*/  IADD3 R149, P4, PT, R125, R118, RZ ;  /* 0x000000767d957210 */ /* 0x000fe40007f9e0ff */
        /* <DEDUP_REMOVED lines=9> */
[-C--:B------:R-:W-:Y:S01]  /*7040*/  IMAD.WIDE.U32 R128, R84, R45.reuse, RZ ;  /* 0x0000002d54807225 */ /* 0x080fe200078e00ff */
[----:B------:R-:W-:Y:S02]  /*7050*/  IADD3.X R44, P4, PT, R121, R130, RZ, P4, !PT ;  /* 0x00000082792c7210 */ /* 0x000fe4000279e4ff */
[----:B------:R-:W-:Y:S01]  /*7060*/  IADD3.X R121, P6, PT, R143, R122, RZ, P6, !PT ;  /* 0x0000007a8f797210 */ /* 0x000fe200037de4ff */
[----:B------:R-:W-:Y:S01]  /*7070*/  IMAD.WIDE.U32 R122, R85, R45, RZ ;  /* 0x0000002d557a7225 */ /* 0x000fe200078e00ff */
[----:B------:R-:W-:-:S03]  /*7080*/  IADD3.X R143, P3, PT, R125, R128, RZ, P3, !PT ;  /* 0x000000807d8f7210 */ /* 0x000fc60001f7e4ff */
[-C--:B------:R-:W-:Y:S01]  /*7090*/  IMAD.WIDE.U32 R126, R84, R41.reuse, RZ ;  /* 0x00000029547e7225 */ /* 0x080fe200078e00ff */
        /* <DEDUP_REMOVED lines=23> */
[----:B------:R-:W-:Y:S02]  /*7210*/  IADD.64.X R104, P2, R104, R114, P2 ;  /* 0x0000007268687235 */ /* 0x000fe40001040600 */
[----:B------:R-:W-:Y:S01]  /*7220*/  IMAD.WIDE.U32 R114, R80, R38, RZ ;  /* 0x0000002650727225 */ /* 0x000fe200078e00ff */
[----:B------:R-:W-:Y:S02]  /*7230*/  IADD3.X R129, P6, PT, R111, R130, RZ, P6, !PT ;  /* 0x000000826f817210 */ /* 0x000fe400037de4ff */
[----:B------:R-:W-:Y:S01]  /*7240*/  IADD3.X R42, P5, PT, R42, R143, RZ, P5, !PT ;  /* 0x0000008f2a2a7210 */ /* 0x000fe20002fbe4ff */
[----:B------:R-:W-:Y:S01]  /*7250*/  IMAD.WIDE.U32 R130, R102, 0x3d1, RZ ;  /* 0x000003d166827825 */ /* 0x000fe200078e00ff */
[----:B------:R-:W-:-:S03]  /*7260*/  IADD3.X R124, P6, PT, R40, R41, RZ, P6, !PT ;  /* 0x00000029287c7210 */ /* 0x000fc600037de4ff */
[----:B------:R-:W-:Y:S01]  /*7270*/  IMAD.WIDE.U32 R40, R80, R39, RZ ;  /* 0x0000002750287225 */ /* 0x000fe200078e00ff */
[----:B------:R-:W-:Y:S02]  /*7280*/  IADD3.X R145, P0, PT, R43, R130, RZ, P0, !PT ;  /* 0x000000822b917210 */ /* 0x000fe4000071e4ff */
[----:B------:R-:W-:Y:S01]  /*7290*/  IADD3.X R43, PT, PT, RZ, RZ, R45, P5, P3 ;  /* 0x000000ffff2b7210 */ /* 0x000fe20002fe642d */
[----:B------:R-:W-:Y:S01]  /*72a0*/  IMAD.WIDE.U32 R44, R81, R38, RZ ;  /* 0x00000026512c7225 */ /* 0x000fe200078e00ff */
[----:B------:R-:W-:-:S03]  /*72b0*/  IADD3.X R125, PT, PT, RZ, RZ, R125, P6, P4 ;  /* 0x000000ffff7d7210 */ /* 0x000fc600037e847d */
[----:B------:R-:W-:Y:S01]  /*72c0*/  IMAD.WIDE.U32 R80, R81, R39, RZ ;  /* 0x0000002751507225 */ /* 0x000fe200078e00ff */
[----:B------:R-:W-:-:S03]  /*72d0*/  IADD3 R115, P3, PT, R115, R44, RZ ;  /* 0x0000002c73737210 */ /* 0x000fc60007f7e0ff */
[----:B------:R-:W-:Y:S01]  /*72e0*/  IMAD.WIDE.U32 R142, R82, R38, RZ ;  /* 0x00000026528e7225 */ /* 0x000fe200078e00ff */
[----:B------:R-:W-:Y:S02]  /*72f0*/  IADD3 R44, P5, PT, R41, R80, RZ ;  /* 0x00000050292c7210 */ /* 0x000fe40007fbe0ff */
[----:B------:R-:W-:Y:S01]  /*7300*/  IADD3 R115, P4, PT, R115, R40, RZ ;  /* 0x0000002873737210 */ /* 0x000fe20007f9e0ff */
        /* <DEDUP_REMOVED lines=9> */
[----:B------:R-:W-:Y:S02]  /*73a0*/  IADD.64 RZ, P6, R106, R118 ;  /* 0x000000766aff7235 */ /* 0x000fe400078c0200 */
[----:B------:R-:W-:Y:S01]  /*73b0*/  IMAD.WIDE.U32 R136, R84, R39, RZ ;  /* 0x0000002754887225 */ /* 0x000fe200078e00ff */
[----:B------:R-:W-:-:S03]  /*73c0*/  IADD3.X R44, P3, PT, R141, R44, RZ, P3, !PT ;  /* 0x0000002c8d2c7210 */ /* 0x000fc60001f7e4ff */
[----:B------:R-:W-:Y:S02]  /*73d0*/  IADD.64.X R98, P6, R98, R126, P6 ;  /* 0x0000007e62627235 */ /* 0x000fe400030c0600 */
[----:B------:R-:W-:Y:S01]  /*73e0*/  IMAD.WIDE.U32 R80, R85, R38, RZ ;  /* 0x0000002655507225 */ /* 0x000fe200078e00ff */
[----:B------:R-:W-:Y:S02]  /*73f0*/  IADD3.X R82, P4, PT, R83, R136, RZ, P4, !PT ;  /* 0x0000008853527210 */ /* 0x000fe4000279e4ff */
[----:B------:R-:W-:Y:S01]  /*7400*/  IADD3.X R44, P5, PT, R44, R111, RZ, P5, !PT ;  /* 0x0000006f2c2c7210 */ /* 0x000fe20002fbe4ff */
[----:B------:R-:W-:Y:S02]  /*7410*/  IADD.64.X R100, P6, R100, R138, P6 ;  /* 0x0000008a64647235 */ /* 0x000fe400030c0600 */
[----:B------:R-:W-:Y:S01]  /*7420*/  IMAD.WIDE.U32 R142, R85, R39, RZ ;  /* 0x00000027558e7225 */ /* 0x000fe200078e00ff */
[----:B------:R-:W-:Y:S02]  /*7430*/  IADD3.X R45, P3, PT, R45, R80, RZ, P3, !PT ;  /* 0x000000502d2d7210 */ /* 0x000fe40001f7e4ff */
[----:B------:R-:W-:Y:S01]  /*7440*/  IADD3.X R111, P1, PT, R96, R19, RZ, P1, !PT ;  /* 0x00000013606f7210 */ /* 0x000fe20000f3e4ff */
[----:B------:R-:W-:-:S02]  /*7450*/  IADD.64.X R116, P6, R116, R42, P6 ;  /* 0x0000002a74747235 */ /* 0x000fc400030c0600 */
[----:B------:R-:W-:Y:S01]  /*7460*/  IMAD.WIDE.U32 R84, R86, R39, RZ ;  /* 0x0000002756547225 */ /* 0x000fe200078e00ff */
[----:B------:R-:W-:Y:S01]  /*7470*/  IADD3.X R137, P4, PT, R137, R142, RZ, P4, !PT ;  /* 0x0000008e89897210 */ /* 0x000fe2000279e4ff */
[----:B------:R-:W-:Y:S02]  /*7480*/  IADD.64.X R94, P2, R94, R110, P2 ;  /* 0x0000006e5e5e7235 */ /* 0x000fe40001040600 */
[----:B------:R-:W-:Y:S02]  /*7490*/  IADD.64.X R112, RZ, R112, P6 ;  /* 0x00000070ff707235 */ /* 0x000fe400030e0600 */
[----:B------:R-:W-:Y:S01]  /*74a0*/  IMAD.WIDE.U32 R146, R87, R38, RZ ;  /* 0x0000002657927225 */ /* 0x000fe200078e00ff */
[----:B------:R-:W-:-:S03]  /*74b0*/  IADD.64 RZ, P6, R98, R134 ;  /* 0x0000008662ff7235 */ /* 0x000fc600078c0200 */
[----:B------:R-:W-:Y:S01]  /*74c0*/  IADD3.X R80, P3, PT, R81, R148, RZ, P3, !PT ;  /* 0x0000009451507210 */ /* 0x000fe20001f7e4ff */
[----:B------:R-:W-:Y:S01]  /*74d0*/  IMAD.WIDE.U32 R38, R87, R39, RZ ;  /* 0x0000002757267225 */ /* 0x000fe200078e00ff */
        /* <DEDUP_REMOVED lines=9> */
[----:B------:R-:W-:Y:S02]  /*7570*/  IADD.64.X R40, P3, R116, R40, P3 ;  /* 0x0000002874287235 */ /* 0x000fe40001860600 */
[----:B------:R-:W-:-:S03]  /*7580*/  IADD.64.X R124, RZ, R124, P6 ;  /* 0x0000007cff7c7235 */ /* 0x000fc600030e0600 */
[----:B------:R-:W-:Y:S01]  /*7590*/  IADD3.X R45, P5, PT, R45, R82, RZ, P5, !PT ;  /* 0x000000522d2d7210 */ /* 0x000fe20002fbe4ff */
[----:B------:R-:W-:Y:S01]  /*75a0*/  IMAD.WIDE.U32 R82, R40, 0x3d1, RZ ;  /* 0x000003d128527825 */ /* 0x000fe200078e00ff */
[----:B------:R-:W-:Y:S02]  /*75b0*/  IADD3.X R96, P1, PT, R97, R145, RZ, P1, !PT ;  /* 0x0000009161607210 */ /* 0x000fe40000f3e4ff */
[----:B------:R-:W-:Y:S01]  /*75c0*/  IADD3.X R42, P5, PT, R80, R137, RZ, P5, !PT ;  /* 0x00000089502a7210 */ /* 0x000fe20002fbe4ff */
[----:B------:R-:W-:Y:S02]  /*75d0*/  IADD.64.X R44, P3, R112, R44, P3 ;  /* 0x0000002c702c7235 */ /* 0x000fe40001860600 */
[----:B------:R-:W-:Y:S01]  /*75e0*/  IMAD.WIDE.U32 R80, R103, 0x3d1, RZ ;  /* 0x000003d167507825 */ /* 0x000fe200078e00ff */
[----:B------:R-:W-:-:S03]  /*75f0*/  IADD3.X R43, P5, PT, R148, R143, RZ, P5, !PT ;  /* 0x0000008f942b7210 */ /* 0x000fc60002fbe4ff */
[----:B------:R-:W-:Y:S01]  /*7600*/  IMAD.WIDE.U32 R86, R44, 0x3d1, RZ ;  /* 0x000003d12c567825 */ /* 0x000fe200078e00ff */
[----:B------:R-:W-:Y:S01]  /*7610*/  IADD3.X R38, P5, PT, R38, R85, RZ, P5, !PT ;  /* 0x0000005526267210 */ /* 0x000fe20002fbe4ff */
[----:B------:R-:W-:Y:S02]  /*7620*/  IADD.64.X R42, P3, R124, R42, P3 ;  /* 0x0000002a7c2a7235 */ /* 0x000fe40001860600 */
[----:B------:R-:W-:Y:S01]  /*7630*/  IMAD.WIDE.U32 R84, R41, 0x3d1, RZ ;  /* 0x000003d129547825 */ /* 0x000fe200078e00ff */
[----:B------:R-:W-:Y:S02]  /*7640*/  IADD3.X R39, PT, PT, RZ, RZ, R39, P5, P4 ;  /* 0x000000ffff277210 */ /* 0x000fe40002fe8427 */
[----:B------:R-:W-:Y:S02]  /*7650*/  IADD3.X R131, P0, PT, R131, R80, RZ, P0, !PT ;  /* 0x0000005083837210 */ /* 0x000fe4000071e4ff */
[----:B------:R-:W-:Y:S02]  /*7660*/  IADD3 R83, P4, PT, R83, R84, RZ ;  /* 0x0000005453537210 */ /* 0x000fe40007f9e0ff */
[----:B------:R-:W-:Y:S01]  /*7670*/  IADD3.X R113, PT, PT, RZ, R81, RZ, P0, !PT ;  /* 0x00000051ff717210 */ /* 0x000fe200007fe4ff */
[----:B------:R-:W-:Y:S01]  /*7680*/  IMAD.WIDE.U32 R80, R42, 0x3d1, RZ ;  /* 0x000003d12a507825 */ /* 0x000fe200078e00ff */
[----:B------:R-:W-:-:S02]  /*7690*/  IADD3.X R111, P4, PT, R85, R86, RZ, P4, !PT ;  /* 0x00000056556f7210 */ /* 0x000fc4000279e4ff */
[----:B------:R-:W-:Y:S01]  /*76a0*/  IADD3 R83, P5, PT, R40, R83, RZ ;  /* 0x0000005328537210 */ /* 0x000fe20007fbe0ff */
[----:B------:R-:W-:-:S03]  /*76b0*/  IMAD.WIDE.U32 R84, R45, 0x3d1, RZ ;  /* 0x000003d12d547825 */ /* 0x000fc600078e00ff */
[----:B------:R-:W-:Y:S01]  /*76c0*/  IADD3.X R110, P5, PT, R41, R111, RZ, P5, !PT ;  /* 0x0000006f296e7210 */ /* 0x000fe20002fbe4ff */
[----:B------:R-:W-:Y:S02]  /*76d0*/  IADD.64.X R40, RZ, R38, P3 ;  /* 0x00000026ff287235 */ /* 0x000fe400018e0600 */
[----:B------:R-:W-:Y:S02]  /*76e0*/  IADD.64 RZ, P3, R132, R82 ;  /* 0x0000005284ff7235 */ /* 0x000fe40007860200 */
[----:B------:R-:W-:Y:S02]  /*76f0*/  IADD.64 R38, R106, R118 ;  /* 0x000000766a267235 */ /* 0x000fe400078e0200 */
[----:B------:R-:W-:-:S03]  /*7700*/  IADD.64 R118, R98, R134 ;  /* 0x0000008662767235 */ /* 0x000fc600078e0200 */
[----:B------:R-:W-:Y:S01]  /*7710*/  IADD3.X R19, P4, PT, R87, R84, RZ, P4, !PT ;  /* 0x0000005457137210 */ /* 0x000fe2000279e4ff */
[----:B------:R-:W-:-:S03]  /*7720*/  IMAD.WIDE.U32 R86, R43, 0x3d1, RZ ;  /* 0x000003d12b567825 */ /* 0x000fc600078e00ff */
        /* <DEDUP_REMOVED lines=13> */
[----:B------:R-:W-:Y:S02]  /*7800*/  IADD3.X R43, P5, PT, R40, R85, RZ, P5, !PT ;  /* 0x00000055282b7210 */ /* 0x000fe40002fbe4ff */
[----:B------:R-:W-:Y:S02]  /*7810*/  IADD3.X R97, P1, PT, R102, R131, RZ, P1, !PT ;  /* 0x0000008366617210 */ /* 0x000fe40000f3e4ff */
[----:B------:R-:W-:Y:S01]  /*7820*/  IADD3.X R40, P5, PT, R41, R45, RZ, P5, !PT ;  /* 0x0000002d29287210 */ /* 0x000fe20002fbe4ff */
[----:B------:R-:W-:Y:S02]  /*7830*/  IADD.64.X R100, P0, R100, R42, P0 ;  /* 0x0000002a64647235 */ /* 0x000fe40000000600 */
[----:B------:R-:W-:Y:S02]  /*7840*/  IADD.64.X R92, P2, R92, R96, P2 ;  /* 0x000000605c5c7235 */ /* 0x000fe40001040600 */
[----:B------:R-:W-:Y:S01]  /*7850*/  SEL R41, RZ, 0x1, !P5 ;  /* 0x00000001ff297807 */ /* 0x000fe20006800000 */
[----:B------:R-:W-:-:S04]  /*7860*/  IADD3.X R102, P1, PT, R103, R113, RZ, P1, !PT ;  /* 0x0000007167667210 */ /* 0x000fc80000f3e4ff */
[----:B------:R-:W-:Y:S02]  /*7870*/  IADD.64.X R40, RZ, R40, P0 ;  /* 0x00000028ff287235 */ /* 0x000fe400000e0600 */
[----:B------:R-:W-:-:S04]  /*7880*/  SEL R103, RZ, 0x1, !P1 ;  /* 0x00000001ff677807 */ /* 0x000fc80004800000 */
[----:B------:R-:W-:Y:S01]  /*7890*/  IMAD.WIDE.U32 R42, R40, 0x3d1, RZ ;  /* 0x000003d1282a7825 */ /* 0x000fe200078e00ff */
[----:B------:R-:W-:-:S03]  /*78a0*/  IADD.64.X R102, RZ, R102, P2 ;  /* 0x00000066ff667235 */ /* 0x000fc600010e0600 */
[----:B------:R-:W-:-:S04]  /*78b0*/  IMAD.WIDE.U32 R44, R41, 0x3d1, RZ ;  /* 0x000003d1292c7825 */ /* 0x000fc800078e00ff */
[----:B------:R-:W-:Y:S01]  /*78c0*/  IMAD.WIDE.U32 R80, R102, 0x3d1, RZ ;  /* 0x000003d166507825 */ /* 0x000fe200078e00ff */
[----:B------:R-:W-:Y:S01]  /*78d0*/  IADD3 R19, P0, PT, R43, R44, RZ ;  /* 0x0000002c2b137210 */ /* 0x000fe20007f1e0ff */
[----:B------:R-:W-:Y:S02]  /*78e0*/  MOV R44, R42 ;  /* 0x0000002a002c7202 */ /* 0x000fe40000000f00 */
[----:B------:R-:W-:Y:S01]  /*78f0*/  IMAD.WIDE.U32 R84, R103, 0x3d1, RZ ;  /* 0x000003d167547825 */ /* 0x000fe200078e00ff */
[----:B------:R-:W-:Y:S02]  /*7900*/  IADD3.X R43, PT, PT, RZ, R45, RZ, P0, !PT ;  /* 0x0000002dff2b7210 */ /* 0x000fe400007fe4ff */
[----:B------:R-:W-:Y:S02]  /*7910*/  IADD3 R45, P0, PT, R40, R19, RZ ;  /* 0x00000013282d7210 */ /* 0x000fe40007f1e0ff */
[----:B------:R-:W-:Y:S02]  /*7920*/  IADD3 R81, P1, PT, R81, R84, RZ ;  /* 0x0000005451517210 */ /* 0x000fe40007f3e0ff */
[----:B------:R-:W-:-:S02]  /*7930*/  IADD3.X R40, P0, PT, R41, R43, RZ, P0, !PT ;  /* 0x0000002b29287210 */ /* 0x000fc4000071e4ff */
[----:B------:R-:W-:Y:S02]  /*7940*/  IADD3.X R85, PT, PT, RZ, R85, RZ, P1, !PT ;  /* 0x00000055ff557210 */ /* 0x000fe40000ffe4ff */
[----:B------:R-:W-:Y:S01]  /*7950*/  IADD3 R81, P1, PT, R102, R81, RZ ;  /* 0x0000005166517210 */ /* 0x000fe20007f3e0ff */
[----:B------:R-:W-:-:S03]  /*7960*/  SEL R41, RZ, 0x1, !P0 ;  /* 0x00000001ff297807 */ /* 0x000fc60004000000 */
[----:B------:R-:W-:Y:S01]  /*7970*/  IADD3.X R102, P1, PT, R103, R85, RZ, P1, !PT ;  /* 0x0000005567667210 */ /* 0x000fe20000f3e4ff */
[----:B------:R-:W-:-:S04]  /*7980*/  IADD.64 R84, R132, R82 ;  /* 0x0000005284547235 */ /* 0x000fc800078e0200 */
[----:B------:R-:W-:Y:S01]  /*7990*/  SEL R103, RZ, 0x1, !P1 ;  /* 0x00000001ff677807 */ /* 0x000fe20004800000 */
[----:B------:R-:W-:Y:S02]  /*79a0*/  IADD.64 RZ, P0, R84, R44 ;  /* 0x0000002c54ff7235 */ /* 0x000fe40007800200 */
[----:B------:R-:W-:Y:S02]  /*79b0*/  IADD.64 RZ, P1, R90, R80 ;  /* 0x000000505aff7235 */ /* 0x000fe40007820200 */
[----:B------:R-:W-:Y:S02]  /*79c0*/  IADD.64 R84, R84, R44 ;  /* 0x0000002c54547235 */ /* 0x000fe400078e0200 */
[----:B------:R-:W-:Y:S02]  /*79d0*/  IADD.64.X R82, P0, R38, R40, P0 ;  /* 0x0000002826527235 */ /* 0x000fe40000000600 */
[----:B------:R-:W-:Y:S02]  /*79e0*/  IADD.64.X R42, P1, R104, R102, P1 ;  /* 0x00000066682a7235 */ /* 0x000fe40000820600 */
[----:B------:R-:W-:-:S02]  /*79f0*/  IADD.64 R44, R90, R80 ;  /* 0x000000505a2c7235 */ /* 0x000fc400078e0200 */
[----:B------:R-:W-:Y:S02]  /*7a00*/  IADD.64.X R118, P0, RZ, R118, P0 ;  /* 0x00000076ff767235 */ /* 0x000fe40000000600 */
[----:B------:R-:W-:-:S04]  /*7a10*/  IADD.64.X R40, P1, RZ, R94, P1 ;  /* 0x0000005eff287235 */ /* 0x000fc80000820600 */
[----:B------:R-:W-:Y:S02]  /*7a20*/  IADD.64.X R80, RZ, R100, P0 ;  /* 0x00000064ff507235 */ /* 0x000fe400000e0600 */
[----:B------:R-:W-:-:S08]  /*7a30*/  IADD.64.X R38, RZ, R92, P1 ;  /* 0x0000005cff267235 */ /* 0x000fd000008e0600 */
.L_x_442:
        /* <DEDUP_REMOVED lines=13> */
.L_x_446:
[----:B------:R-:W-:Y:S05]  /*7b10*/  BSYNC.RECONVERGENT B0 ;  /* 0x0000000000007941 */ /* 0x000fea0003800200 */
.L_x_445:
        /* <DEDUP_REMOVED lines=75> */
[----:B------:R-:W-:-:S02]  /*7fd0*/  IADD3.X R19, PT, PT, RZ, R87, RZ, P0, !PT ;  /* 0x00000057ff137210 */ /* 0x000fc400007fe4ff */
[----:B------:R-:W-:Y:S01]  /*7fe0*/  IADD3.X R85, P0, PT, R94, R103, RZ, P1, !PT ;  /* 0x000000675e557210 */ /* 0x000fe20000f1e4ff */
[----:B------:R-:W-:Y:S01]  /*7ff0*/  IMAD.WIDE.U32 R122, R127, R80, RZ ;  /* 0x000000507f7a7225 */ /* 0x000fe200078e00ff */
[----:B------:R-:W-:Y:S02]  /*8000*/  IADD3.X R150, P1, PT, R90, R97, RZ, P3, !PT ;  /* 0x000000615a967210 */ /* 0x000fe40001f3e4ff */
[----:B------:R-:W-:Y:S01]  /*8010*/  IADD3.X R82, P5, PT, R99, R82, RZ, P2, !PT ;  /* 0x0000005263527210 */ /* 0x000fe200017be4ff */
[----:B------:R-:W-:Y:S01]  /*8020*/  IMAD.WIDE.U32 R86, R126, R118, RZ ;  /* 0x000000767e567225 */ /* 0x000fe200078e00ff */
[----:B------:R-:W-:Y:S01]  /*8030*/  IADD3.X R151, PT, PT, RZ, RZ, R151, P1, P4 ;  /* 0x000000ffff977210 */ /* 0x000fe20000fe8497 */
[----:B------:R-:W-:Y:S02]  /*8040*/  IADD.64 RZ, P4, R158, R74 ;  /* 0x0000004a9eff7235 */ /* 0x000fe40007880200 */
[----:B------:R-:W-:Y:S01]  /*8050*/  IMAD.WIDE.U32 R90, R127, R118, RZ ;  /* 0x000000767f5a7225 */ /* 0x000fe200078e00ff */
[----:B------:R-:W-:Y:S01]  /*8060*/  IADD3.X R82, P0, PT, R19, R82, RZ, P0, !PT ;  /* 0x0000005213527210 */ /* 0x000fe2000071e4ff */
[----:B------:R-:W-:-:S02]  /*8070*/  IADD.64 R74, R158, R74 ;  /* 0x0000004a9e4a7235 */ /* 0x000fc400078e0200 */
[----:B------:R-:W-:Y:S01]  /*8080*/  IMAD.WIDE.U32 R92, R134, R118, RZ ;  /* 0x00000076865c7225 */ /* 0x000fe200078e00ff */
[----:B------:R-:W-:Y:S01]  /*8090*/  IADD3 R19, P3, PT, R87, R90, RZ ;  /* 0x0000005a57137210 */ /* 0x000fe20007f7e0ff */
[----:B------:R-:W-:Y:S02]  /*80a0*/  IADD.64.X R76, P4, R156, R76, P4 ;  /* 0x0000004c9c4c7235 */ /* 0x000fe40002080600 */
[----:B------:R-:W-:Y:S01]  /*80b0*/  IMAD.WIDE.U32 R94, R135, R118, RZ ;  /* 0x00000076875e7225 */ /* 0x000fe200078e00ff */
[----:B------:R-:W-:-:S03]  /*80c0*/  IADD3.X R83, PT, PT, RZ, RZ, R83, P0, P5 ;  /* 0x000000ffff537210 */ /* 0x000fc600007ea453 */
[----:B------:R-:W-:Y:S01]  /*80d0*/  IMAD.WIDE.U32 R96, R142, R118, RZ ;  /* 0x000000768e607225 */ /* 0x000fe200078e00ff */
[----:B------:R-:W-:-:S03]  /*80e0*/  IADD.64.X R84, P4, R154, R84, P4 ;  /* 0x000000549a547235 */ /* 0x000fc60002080600 */
[----:B------:R-:W-:-:S03]  /*80f0*/  IMAD.WIDE.U32 R98, R143, R118, RZ ;  /* 0x000000768f627225 */ /* 0x000fc600078e00ff */
[----:B------:R-:W-:Y:S02]  /*8100*/  IADD.64.X R152, P4, R152, R82, P4 ;  /* 0x0000005298987235 */ /* 0x000fe40002080600 */
[----:B------:R-:W-:-:S04]  /*8110*/  IMAD.WIDE.U32 R100, R78, R118, RZ ;  /* 0x000000764e647225 */ /* 0x000fc800078e00ff */
[----:B------:R-:W-:Y:S01]  /*8120*/  IMAD.WIDE.U32 R102, R79, R118, RZ ;  /* 0x000000764f667225 */ /* 0x000fe200078e00ff */
[----:B------:R-:W-:-:S03]  /*8130*/  IADD.64.X R150, RZ, R150, P4 ;  /* 0x00000096ff967235 */ /* 0x000fc600020e0600 */
[----:B------:R-:W-:-:S04]  /*8140*/  IMAD.WIDE.U32 R104, R126, R119, RZ ;  /* 0x000000777e687225 */ /* 0x000fc800078e00ff */
[----:B------:R-:W-:Y:S01]  /*8150*/  IMAD.WIDE.U32 R106, R127, R119, RZ ;  /* 0x000000777f6a7225 */ /* 0x000fe200078e00ff */
[----:B------:R-:W-:-:S03]  /*8160*/  IADD3 R87, P2, PT, R19, R104, RZ ;  /* 0x0000006813577210 */ /* 0x000fc60007f5e0ff */
[----:B------:R-:W-:Y:S02]  /*8170*/  IMAD.WIDE.U32 R108, R134, R119, RZ ;  /* 0x00000077866c7225 */ /* 0x000fe400078e00ff */
[----:B------:R-:W-:Y:S02]  /*8180*/  IADD.64 RZ, P4, R76, R86 ;  /* 0x000000564cff7235 */ /* 0x000fe40007880200 */
[----:B------:R-:W-:Y:S01]  /*8190*/  IMAD.WIDE.U32 R110, R135, R119, RZ ;  /* 0x00000077876e7225 */ /* 0x000fe200078e00ff */
[----:B------:R-:W-:-:S03]  /*81a0*/  IADD.64 R76, R76, R86 ;  /* 0x000000564c4c7235 */ /* 0x000fc600078e0200 */
        /* <DEDUP_REMOVED lines=18> */
[-C--:B------:R-:W-:Y:S01]  /*82d0*/  IMAD.WIDE.U32 R134, R135, R81.reuse, RZ ;  /* 0x0000005187867225 */ /* 0x080fe200078e00ff */
[----:B------:R-:W-:Y:S02]  /*82e0*/  IADD3 R19, P5, PT, R125, R126, RZ ;  /* 0x0000007e7d137210 */ /* 0x000fe40007fbe0ff */
[----:B------:R-:W-:Y:S01]  /*82f0*/  IADD3.X R111, P1, PT, R111, R112, RZ, P1, !PT ;  /* 0x000000706f6f7210 */ /* 0x000fe20000f3e4ff */
[-C--:B------:R-:W-:Y:S01]  /*8300*/  IMAD.WIDE.U32 R142, R143, R81.reuse, RZ ;  /* 0x000000518f8e7225 */ /* 0x080fe200078e00ff */
[----:B------:R-:W-:Y:S02]  /*8310*/  IADD3.X R126, P5, PT, R127, R132, RZ, P5, !PT ;  /* 0x000000847f7e7210 */ /* 0x000fe40002fbe4ff */
[----:B------:R-:W-:Y:S01]  /*8320*/  IADD3.X R112, P1, PT, R113, R114, RZ, P1, !PT ;  /* 0x0000007271707210 */ /* 0x000fe20000f3e4ff */
[----:B------:R-:W-:Y:S01]  /*8330*/  IMAD.WIDE.U32 R78, R79, R81, RZ ;  /* 0x000000514f4e7225 */ /* 0x000fe200078e00ff */
[----:B------:R-:W-:Y:S02]  /*8340*/  IADD3 R81, P6, PT, R121, R122, RZ ;  /* 0x0000007a79517210 */ /* 0x000fe40007fde0ff */
[----:B------:R-:W-:-:S02]  /*8350*/  IADD3.X R133, P5, PT, R133, R134, RZ, P5, !PT ;  /* 0x0000008685857210 */ /* 0x000fc40002fbe4ff */
[----:B------:R-:W-:Y:S02]  /*8360*/  IADD3 R121, P0, PT, R81, R124, RZ ;  /* 0x0000007c51797210 */ /* 0x000fe40007f1e0ff */
        /* <DEDUP_REMOVED lines=32> */
[----:B------:R-:W-:Y:S02]  /*8570*/  IADD.64.X R92, P3, R96, R92, P3 ;  /* 0x0000005c605c7235 */ /* 0x000fe40001860600 */
[----:B------:R-:W-:Y:S01]  /*8580*/  IMAD.WIDE.U32 R96, R94, 0x3d1, RZ ;  /* 0x000003d15e607825 */ /* 0x000fe200078e00ff */
[----:B------:R-:W-:Y:S02]  /*8590*/  IADD3.X R138, P6, PT, R139, R144, RZ, P6, !PT ;  /* 0x000000908b8a7210 */ /* 0x000fe400037de4ff */
[----:B------:R-:W-:Y:S01]  /*85a0*/  IADD3.X R84, P2, PT, R102, R117, RZ, P2, !PT ;  /* 0x0000007566547210 */ /* 0x000fe2000175e4ff */
[----:B------:R-:W-:Y:S01]  /*85b0*/  IMAD.WIDE.U32 R100, R92, 0x3d1, RZ ;  /* 0x000003d15c647825 */ /* 0x000fe200078e00ff */
[----:B------:R-:W-:Y:S02]  /*85c0*/  IADD3.X R143, P5, PT, R143, R148, RZ, P5, !PT ;  /* 0x000000948f8f7210 */ /* 0x000fe40002fbe4ff */
[----:B------:R-:W-:-:S02]  /*85d0*/  IADD3.X R144, P6, PT, R145, R146, RZ, P6, !PT ;  /* 0x0000009291907210 */ /* 0x000fc400037de4ff */
[----:B------:R-:W-:Y:S02]  /*85e0*/  IADD3.X R82, P0, PT, R138, R141, RZ, P0, !PT ;  /* 0x0000008d8a527210 */ /* 0x000fe4000071e4ff */
[----:B------:R-:W-:Y:S02]  /*85f0*/  IADD3.X R85, PT, PT, RZ, RZ, R119, P2, P1 ;  /* 0x000000ffff557210 */ /* 0x000fe400017e2477 */
[----:B------:R-:W-:Y:S02]  /*8600*/  IADD3.X R149, P5, PT, R149, R78, RZ, P5, !PT ;  /* 0x0000004e95957210 */ /* 0x000fe40002fbe4ff */
[----:B------:R-:W-:Y:S01]  /*8610*/  IADD3.X R146, PT, PT, RZ, R147, RZ, P6, !PT ;  /* 0x00000093ff927210 */ /* 0x000fe200037fe4ff */
[----:B------:R-:W-:Y:S02]  /*8620*/  IADD.64.X R84, RZ, R84, P4 ;  /* 0x00000054ff547235 */ /* 0x000fe400020e0600 */
[----:B------:R-:W-:Y:S01]  /*8630*/  MOV R78, R96 ;  /* 0x00000060004e7202 */ /* 0x000fe20000000f00 */
[----:B------:R-:W-:-:S02]  /*8640*/  IADD3.X R83, P0, PT, R144, R143, RZ, P0, !PT ;  /* 0x0000008f90537210 */ /* 0x000fc4000071e4ff */
        /* <DEDUP_REMOVED lines=41> */
[----:B------:R-:W-:-:S04]  /*88e0*/  IMAD.WIDE.U32 R72, R79, R78, RZ ;  /* 0x0000004e4f487225 */ /* 0x000fc800078e00ff */
[----:B------:R-:W-:Y:S02]  /*88f0*/  IADD.64.X R82, P4, R100, R82, P0 ;  /* 0x0000005264527235 */ /* 0x000fe40000080600 */
[----:B------:R-:W-:-:S04]  /*8900*/  IMAD.WIDE.U32 R74, R78, R78, RZ ;  /* 0x0000004e4e4a7225 */ /* 0x000fc800078e00ff */
[----:B------:R-:W-:Y:S01]  /*8910*/  IMAD.WIDE.U32 R86, R82, R78, RZ ;  /* 0x0000004e52567225 */ /* 0x000fe200078e00ff */
[----:B------:R-:W-:-:S03]  /*8920*/  IADD3 R75, P0, PT, R72, R75, RZ ;  /* 0x0000004b484b7210 */ /* 0x000fc60007f1e0ff */
[----:B------:R-:W-:Y:S01]  /*8930*/  IMAD.WIDE.U32 R98, R83, R78, RZ ;  /* 0x0000004e53627225 */ /* 0x000fe200078e00ff */
[----:B------:R-:W-:Y:S02]  /*8940*/  IADD3 R75, P1, PT, R72, R75, RZ ;  /* 0x0000004b484b7210 */ /* 0x000fe40007f3e0ff */
[----:B------:R-:W-:Y:S01]  /*8950*/  IADD3.X R19, P0, PT, R73, R86, RZ, P0, !PT ;  /* 0x0000005649137210 */ /* 0x000fe2000071e4ff */
[----:B------:R-:W-:-:S03]  /*8960*/  IMAD.WIDE.U32 R90, R82, R79, RZ ;  /* 0x0000004f525a7225 */ /* 0x000fc600078e00ff */
[----:B------:R-:W-:Y:S01]  /*8970*/  IADD3.X R73, P3, PT, R73, R19, RZ, P1, !PT ;  /* 0x0000001349497210 */ /* 0x000fe20000f7e4ff */
[----:B------:R-:W-:Y:S02]  /*8980*/  IADD.64.X R116, P1, RZ, R76, P4 ;  /* 0x0000004cff747235 */ /* 0x000fe40002020600 */
[----:B------:R-:W-:Y:S01]  /*8990*/  IMAD.WIDE.U32 R84, R79, R79, RZ ;  /* 0x0000004f4f547225 */ /* 0x000fe200078e00ff */
[----:B------:R-:W-:-:S03]  /*89a0*/  IADD3.X R19, P2, PT, R87, R98, RZ, P0, !PT ;  /* 0x0000006257137210 */ /* 0x000fc6000075e4ff */
[----:B------:R-:W-:Y:S01]  /*89b0*/  IMAD.WIDE.U32 R94, R116, R78, RZ ;  /* 0x0000004e745e7225 */ /* 0x000fe200078e00ff */
[----:B------:R-:W-:Y:S02]  /*89c0*/  IADD3.X R19, P0, PT, R90, R19, RZ, P3, !PT ;  /* 0x000000135a137210 */ /* 0x000fe40001f1e4ff */
[----:B------:R-:W-:Y:S01]  /*89d0*/  IADD3 R73, P3, PT, R84, R73, RZ ;  /* 0x0000004954497210 */ /* 0x000fe20007f7e0ff */
[----:B------:R-:W-:-:S03]  /*89e0*/  IMAD.WIDE.U32 R102, R83, R79, RZ ;  /* 0x0000004f53667225 */ /* 0x000fc600078e00ff */
[----:B------:R-:W-:Y:S01]  /*89f0*/  IADD3.X R77, P3, PT, R85, R19, RZ, P3, !PT ;  /* 0x00000013554d7210 */ /* 0x000fe20001f7e4ff */
        /* <DEDUP_REMOVED lines=9> */
[----:B------:R-:W-:Y:S02]  /*8a90*/  IADD.64.X R72, RZ, R80, P1 ;  /* 0x00000050ff487235 */ /* 0x000fe400008e0600 */
        /* <DEDUP_REMOVED lines=11> */
[----:B------:R-:W-:Y:S01]  /*8b50*/  IADD3 R77, P6, PT, R98, R107, RZ ;  /* 0x0000006b624d7210 */ /* 0x000fe20007fde0ff */
[----:B------:R-:W-:Y:S01]  /*8b60*/  IMAD.WIDE.U32 R86, R72, R79, RZ ;  /* 0x0000004f48567225 */ /* 0x000fe200078e00ff */
[----:B------:R-:W-:Y:S02]  /*8b70*/  IADD3.X R105, P3, PT, R101, R19, RZ, P3, !PT ;  /* 0x0000001365697210 */ /* 0x000fe40001f7e4ff */
[----:B------:R-:W-:Y:S01]  /*8b80*/  IADD3.X R19, P1, PT, R93, R90, RZ, P0, !PT ;  /* 0x0000005a5d137210 */ /* 0x000fe2000073e4ff */
[----:B------:R-:W-:Y:S01]  /*8b90*/  IMAD.WIDE.U32 R106, R116, R82, RZ ;  /* 0x00000052746a7225 */ /* 0x000fe200078e00ff */
[----:B------:R-:W-:-:S02]  /*8ba0*/  IADD3.X R105, P2, PT, R96, R105, RZ, P2, !PT ;  /* 0x0000006960697210 */ /* 0x000fc4000175e4ff */
[----:B------:R-:W-:Y:S02]  /*8bb0*/  IADD3.X R19, P3, PT, R86, R19, RZ, P3, !PT ;  /* 0x0000001356137210 */ /* 0x000fe40001f7e4ff */
[----:B------:R-:W-:Y:S02]  /*8bc0*/  IADD3.X R111, P6, PT, R99, R111, RZ, P6, !PT ;  /* 0x0000006f636f7210 */ /* 0x000fe400037de4ff */
[----:B------:R-:W-:Y:S02]  /*8bd0*/  IADD3.X R109, P4, PT, R80, R109, RZ, P4, !PT ;  /* 0x0000006d506d7210 */ /* 0x000fe4000279e4ff */
[----:B------:R-:W-:Y:S02]  /*8be0*/  IADD3.X R105, P5, PT, R106, R105, RZ, P5, !PT ;  /* 0x000000696a697210 */ /* 0x000fe40002fbe4ff */
[----:B------:R-:W-:Y:S02]  /*8bf0*/  IADD3.X R19, P2, PT, R97, R19, RZ, P2, !PT ;  /* 0x0000001361137210 */ /* 0x000fe4000175e4ff */
[----:B------:R-:W-:Y:S01]  /*8c00*/  IADD3.X R99, P6, PT, R80, R109, RZ, P6, !PT ;  /* 0x0000006d50637210 */ /* 0x000fe200037de4ff */
[----:B------:R-:W-:Y:S01]  /*8c10*/  IMAD.WIDE.U32 R108, R116, R83, RZ ;  /* 0x00000053746c7225 */ /* 0x000fe200078e00ff */
[----:B------:R-:W-:-:S02]  /*8c20*/  IADD3.X R80, P4, PT, R81, R105, RZ, P4, !PT ;  /* 0x0000006951507210 */ /* 0x000fc4000279e4ff */
        /* <DEDUP_REMOVED lines=8> */
[----:B------:R-:W-:-:S02]  /*8cb0*/  IADD3.X R19, PT, PT, RZ, R91, RZ, P1, !PT ;  /* 0x0000005bff137210 */ /* 0x000fc40000ffe4ff */
[----:B------:R-:W-:Y:S02]  /*8cc0*/  IADD3 R80, P1, PT, R94, R115, RZ ;  /* 0x000000735e507210 */ /* 0x000fe40007f3e0ff */
[----:B------:R-:W-:Y:S02]  /*8cd0*/  IADD3.X R81, P6, PT, R108, R81, RZ, P6, !PT ;  /* 0x000000516c517210 */ /* 0x000fe400037de4ff */
[----:B------:R-:W-:Y:S02]  /*8ce0*/  IADD3.X R113, P0, PT, R110, R113, RZ, P0, !PT ;  /* 0x000000716e717210 */ /* 0x000fe4000071e4ff */
[----:B------:R-:W-:Y:S02]  /*8cf0*/  IADD3.X R19, P3, PT, R87, R19, RZ, P3, !PT ;  /* 0x0000001357137210 */ /* 0x000fe40001f7e4ff */
[----:B------:R-:W-:Y:S01]  /*8d00*/  IADD3.X R103, P1, PT, R95, R103, RZ, P1, !PT ;  /* 0x000000675f677210 */ /* 0x000fe20000f3e4ff */
[----:B------:R-:W-:Y:S01]  /*8d10*/  IMAD.WIDE.U32 R94, R72, R82, RZ ;  /* 0x00000052485e7225 */ /* 0x000fe200078e00ff */
[----:B------:R-:W-:-:S02]  /*8d20*/  IADD3.X R111, P0, PT, R111, R81, RZ, P0, !PT ;  /* 0x000000516f6f7210 */ /* 0x000fc4000071e4ff */
[----:B------:R-:W-:Y:S01]  /*8d30*/  IADD3.X R81, P2, PT, R98, R19, RZ, P2, !PT ;  /* 0x0000001362517210 */ /* 0x000fe2000175e4ff */
[----:B------:R-:W-:Y:S01]  /*8d40*/  SEL R19, RZ, 0x1, !P3 ;  /* 0x00000001ff137807 */ /* 0x000fe20005800000 */
[----:B------:R-:W-:Y:S02]  /*8d50*/  IADD3.X R113, P1, PT, R106, R113, RZ, P1, !PT ;  /* 0x000000716a717210 */ /* 0x000fe40000f3e4ff */
[----:B------:R-:W-:Y:S01]  /*8d60*/  IADD3 R121, P3, PT, R100, R103, RZ ;  /* 0x0000006764797210 */ /* 0x000fe20007f7e0ff */
[----:B------:R-:W-:Y:S01]  /*8d70*/  IMAD.WIDE.U32 R102, R72, R83, RZ ;  /* 0x0000005348667225 */ /* 0x000fe200078e00ff */
[----:B------:R-:W-:Y:S02]  /*8d80*/  IADD3.X R81, P5, PT, R94, R81, RZ, P5, !PT ;  /* 0x000000515e517210 */ /* 0x000fe40002fbe4ff */
[----:B------:R-:W-:Y:S02]  /*8d90*/  IADD3.X R19, P2, PT, R99, R19, RZ, P2, !PT ;  /* 0x0000001363137210 */ /* 0x000fe4000175e4ff */
[----:B------:R-:W-:Y:S01]  /*8da0*/  IADD3.X R123, P3, PT, R101, R113, RZ, P3, !PT ;  /* 0x00000071657b7210 */ /* 0x000fe20001f7e4ff */
[----:B------:R-:W-:Y:S01]  /*8db0*/  IMAD.WIDE.U32 R100, R73, R82, RZ ;  /* 0x0000005249647225 */ /* 0x000fe200078e00ff */
[----:B------:R-:W-:-:S02]  /*8dc0*/  IADD3.X R81, P4, PT, R105, R81, RZ, P4, !PT ;  /* 0x0000005169517210 */ /* 0x000fc4000279e4ff */
[----:B------:R-:W-:Y:S02]  /*8dd0*/  IADD3.X R19, P5, PT, R95, R19, RZ, P5, !PT ;  /* 0x000000135f137210 */ /* 0x000fe40002fbe4ff */
[----:B------:R-:W-:Y:S01]  /*8de0*/  IADD3.X R119, P1, PT, R107, R111, RZ, P1, !PT ;  /* 0x0000006f6b777210 */ /* 0x000fe20000f3e4ff */
[----:B------:R-:W-:Y:S01]  /*8df0*/  IMAD.WIDE.U32 R106, R117, R83, RZ ;  /* 0x00000053756a7225 */ /* 0x000fe200078e00ff */
[----:B------:R-:W-:Y:S02]  /*8e00*/  IADD3.X R113, P6, PT, R109, R81, RZ, P6, !PT ;  /* 0x000000516d717210 */ /* 0x000fe400037de4ff */
[----:B------:R-:W-:Y:S01]  /*8e10*/  IADD3.X R81, P4, PT, R100, R19, RZ, P4, !PT ;  /* 0x0000001364517210 */ /* 0x000fe2000279e4ff */
[----:B------:R-:W-:Y:S01]  /*8e20*/  IMAD.WIDE.U32 R110, R116, R116, RZ ;  /* 0x00000074746e7225 */ /* 0x000fe200078e00ff */
[----:B------:R-:W-:Y:S01]  /*8e30*/  SEL R19, RZ, 0x1, !P2 ;  /* 0x00000001ff137807 */ /* 0x000fe20005000000 */
[----:B------:R-:W-:Y:S02]  /*8e40*/  IADD3.X R115, P0, PT, R106, R113, RZ, P0, !PT ;  /* 0x000000716a737210 */ /* 0x000fe4000071e4ff */
[----:B------:R-:W-:-:S02]  /*8e50*/  IADD3.X R113, P6, PT, R102, R81, RZ, P6, !PT ;  /* 0x0000005166717210 */ /* 0x000fc400037de4ff */
[----:B------:R-:W-:Y:S02]  /*8e60*/  IADD3.X R19, PT, PT, RZ, R19, RZ, P5, !PT ;  /* 0x00000013ff137210 */ /* 0x000fe40002ffe4ff */
[----:B------:R-:W-:Y:S02]  /*8e70*/  IADD3.X R119, P3, PT, R108, R119, RZ, P3, !PT ;  /* 0x000000776c777210 */ /* 0x000fe40001f7e4ff */
[----:B------:R-:W-:Y:S02]  /*8e80*/  IADD3.X R115, P1, PT, R115, R110, RZ, P1, !PT ;  /* 0x0000006e73737210 */ /* 0x000fe40000f3e4ff */
[----:B------:R-:W-:Y:S02]  /*8e90*/  IADD3 R81, P2, PT, R84, R121, RZ ;  /* 0x0000007954517210 */ /* 0x000fe40007f5e0ff */
[----:B------:R-:W-:Y:S02]  /*8ea0*/  IADD3.X R19, P4, PT, R101, R19, RZ, P4, !PT ;  /* 0x0000001365137210 */ /* 0x000fe4000279e4ff */
[----:B------:R-:W-:-:S02]  /*8eb0*/  IADD3.X R113, P0, PT, R107, R113, RZ, P0, !PT ;  /* 0x000000716b717210 */ /* 0x000fc4000071e4ff */
[----:B------:R-:W-:Y:S01]  /*8ec0*/  IADD3.X R121, P3, PT, R109, R115, RZ, P3, !PT ;  /* 0x000000736d797210 */ /* 0x000fe20001f7e4ff */
[----:B------:R-:W-:Y:S01]  /*8ed0*/  IMAD.WIDE.U32 R108, R73, R83, RZ ;  /* 0x00000053496c7225 */ /* 0x000fe200078e00ff */
[----:B------:R-:W-:Y:S02]  /*8ee0*/  IADD3.X R123, P2, PT, R85, R123, RZ, P2, !PT ;  /* 0x0000007b557b7210 */ /* 0x000fe4000175e4ff */
[----:B------:R-:W-:Y:S02]  /*8ef0*/  IADD3.X R85, P6, PT, R103, R19, RZ, P6, !PT ;  /* 0x0000001367557210 */ /* 0x000fe400037de4ff */
[----:B------:R-:W-:Y:S01]  /*8f00*/  IADD3.X R115, P1, PT, R113, R111, RZ, P1, !PT ;  /* 0x0000006f71737210 */ /* 0x000fe20000f3e4ff */
[-C--:B------:R-:W-:Y:S01]  /*8f10*/  IMAD.WIDE.U32 R112, R117, R116.reuse, RZ ;  /* 0x0000007475707225 */ /* 0x080fe200078e00ff */
[----:B------:R-:W-:Y:S01]  /*8f20*/  IADD3.X R119, P5, PT, R104, R119, RZ, P2, !PT ;  /* 0x0000007768777210 */ /* 0x000fe200017be4ff */
[----:B------:R-:W-:Y:S02]  /*8f30*/  SEL R19, RZ, 0x1, !P4 ;  /* 0x00000001ff137807 */ /* 0x000fe40006000000 */
[----:B------:R-:W-:Y:S01]  /*8f40*/  IMAD.WIDE.U32 R110, R72, R116, RZ ;  /* 0x00000074486e7225 */ /* 0x000fe200078e00ff */
[----:B------:R-:W-:-:S02]  /*8f50*/  IADD3.X R85, P0, PT, R108, R85, RZ, P0, !PT ;  /* 0x000000556c557210 */ /* 0x000fc4000071e4ff */
[----:B------:R-:W-:Y:S01]  /*8f60*/  IADD3.X R121, P5, PT, R105, R121, RZ, P5, !PT ;  /* 0x0000007969797210 */ /* 0x000fe20002fbe4ff */
[----:B------:R-:W-:Y:S01]  /*8f70*/  IMAD.WIDE.U32 R104, R117, R117, RZ ;  /* 0x0000007575687225 */ /* 0x000fe200078e00ff */
[----:B------:R-:W-:Y:S02]  /*8f80*/  IADD3.X R115, P3, PT, R112, R115, RZ, P3, !PT ;  /* 0x0000007370737210 */ /* 0x000fe40001f7e4ff */
[----:B------:R-:W-:Y:S02]  /*8f90*/  IADD3.X R85, P1, PT, R110, R85, RZ, P1, !PT ;  /* 0x000000556e557210 */ /* 0x000fe40000f3e4ff */
[----:B------:R-:W-:Y:S02]  /*8fa0*/  IADD3 R123, P2, PT, R96, R123, RZ ;  /* 0x0000007b607b7210 */ /* 0x000fe40007f5e0ff */
[----:B------:R-:W-:Y:S02]  /*8fb0*/  IADD3.X R19, PT, PT, RZ, R19, RZ, P6, !PT ;  /* 0x00000013ff137210 */ /* 0x000fe400037fe4ff */
[----:B------:R-:W-:-:S02]  /*8fc0*/  IADD3.X R115, P5, PT, R112, R115, RZ, P5, !PT ;  /* 0x0000007370737210 */ /* 0x000fc40002fbe4ff */
[----:B------:R-:W-:Y:S02]  /*8fd0*/  IADD3.X R85, P3, PT, R113, R85, RZ, P3, !PT ;  /* 0x0000005571557210 */ /* 0x000fe40001f7e4ff */
[----:B------:R-:W-:Y:S01]  /*8fe0*/  IADD3.X R119, P2, PT, R97, R119, RZ, P2, !PT ;  /* 0x0000007761777210 */ /* 0x000fe2000175e4ff */
[----:B------:R-:W-:Y:S01]  /*8ff0*/  IMAD.WIDE.U32 R96, R72, R117, RZ ;  /* 0x0000007548607225 */ /* 0x000fe200078e00ff */
[----:B------:R-:W-:Y:S02]  /*9000*/  IADD3 R84, P4, PT, R92, R123, RZ ;  /* 0x0000007b5c547210 */ /* 0x000fe40007f9e0ff */
[----:B------:R-:W-:Y:S02]  /*9010*/  IADD3.X R19, P0, PT, R109, R19, RZ, P0, !PT ;  /* 0x000000136d137210 */ /* 0x000fe4000071e4ff */
[----:B------:R-:W-:Y:S02]  /*9020*/  IADD3.X R113, P5, PT, R113, R85, RZ, P5, !PT ;  /* 0x0000005571717210 */ /* 0x000fe40002fbe4ff */
[----:B------:R-:W-:Y:S01]  /*9030*/  IADD3.X R119, P4, PT, R93, R119, RZ, P4, !PT ;  /* 0x000000775d777210 */ /* 0x000fe2000279e4ff */
[----:B------:R-:W-:Y:S01]  /*9040*/  IMAD.WIDE.U32 R92, R73, R116, RZ ;  /* 0x00000074495c7225 */ /* 0x000fe200078e00ff */
[----:B------:R-:W-:Y:S01]  /*9050*/  IADD3.X R85, P1, PT, R111, R19, RZ, P1, !PT ;  /* 0x000000136f557210 */ /* 0x000fe20000f3e4ff */
[----:B------:R-:W-:Y:S01]  /*9060*/  SEL R19, RZ, 0x1, !P0 ;  /* 0x00000001ff137807 */ /* 0x000fe20004000000 */
[----:B------:R-:W-:-:S02]  /*9070*/  IADD3.X R121, P2, PT, R106, R121, RZ, P2, !PT ;  /* 0x000000796a797210 */ /* 0x000fc4000175e4ff */
[----:B------:R-:W-:Y:S02]  /*9080*/  IADD3 R119, P0, PT, R86, R119, RZ ;  /* 0x0000007756777210 */ /* 0x000fe40007f1e0ff */
[----:B------:R-:W-:Y:S02]  /*9090*/  IADD3.X R121, P4, PT, R94, R121, RZ, P4, !PT ;  /* 0x000000795e797210 */ /* 0x000fe4000279e4ff */
[----:B------:R-:W-:Y:S02]  /*90a0*/  IADD3.X R85, P3, PT, R92, R85, RZ, P3, !PT ;  /* 0x000000555c557210 */ /* 0x000fe40001f7e4ff */
[----:B------:R-:W-:Y:S02]  /*90b0*/  IADD3.X R19, PT, PT, RZ, R19, RZ, P1, !PT ;  /* 0x00000013ff137210 */ /* 0x000fe40000ffe4ff */
[----:B------:R-:W-:Y:S02]  /*90c0*/  IADD3.X R115, P2, PT, R107, R115, RZ, P2, !PT ;  /* 0x000000736b737210 */ /* 0x000fe4000175e4ff */
[----:B------:R-:W-:-:S02]  /*90d0*/  IADD3.X R121, P0, PT, R87, R121, RZ, P0, !PT ;  /* 0x0000007957797210 */ /* 0x000fc4000071e4ff */
[----:B------:R-:W-:Y:S02]  /*90e0*/  IADD3.X R19, P3, PT, R93, R19, RZ, P3, !PT ;  /* 0x000000135d137210 */ /* 0x000fe40001f7e4ff */
[----:B------:R-:W-:Y:S02]  /*90f0*/  IADD3.X R87, P5, PT, R96, R85, RZ, P5, !PT ;  /* 0x0000005560577210 */ /* 0x000fe40002fbe4ff */
[----:B------:R-:W-:Y:S02]  /*9100*/  IADD3.X R113, P2, PT, R104, R113, RZ, P2, !PT ;  /* 0x0000007168717210 */ /* 0x000fe4000175e4ff */
[----:B------:R-:W-:Y:S02]  /*9110*/  IADD3.X R115, P4, PT, R95, R115, RZ, P4, !PT ;  /* 0x000000735f737210 */ /* 0x000fe4000279e4ff */
[----:B------:R-:W-:Y:S01]  /*9120*/  IADD3.X R105, P2, PT, R105, R87, RZ, P2, !PT ;  /* 0x0000005769697210 */ /* 0x000fe2000175e4ff */
[----:B------:R-:W-:Y:S01]  /*9130*/  IMAD.WIDE.U32 R86, R73, R117, RZ ;  /* 0x0000007549567225 */ /* 0x000fe200078e00ff */
[----:B------:R-:W-:Y:S01]  /*9140*/  SEL R94, RZ, 0x1, !P3 ;  /* 0x00000001ff5e7807 */ /* 0x000fe20005800000 */
[----:B------:R-:W-:-:S02]  /*9150*/  IADD3 R85, P1, PT, R90, R119, RZ ;  /* 0x000000775a557210 */ /* 0x000fc40007f3e0ff */
[----:B------:R-:W-:Y:S02]  /*9160*/  IADD3.X R19, P5, PT, R97, R19, RZ, P5, !PT ;  /* 0x0000001361137210 */ /* 0x000fe40002fbe4ff */
[----:B------:R-:W-:Y:S02]  /*9170*/  IADD3.X R113, P4, PT, R110, R113, RZ, P4, !PT ;  /* 0x000000716e717210 */ /* 0x000fe4000279e4ff */
[----:B------:R-:W-:Y:S02]  /*9180*/  IADD3.X R115, P0, PT, R102, R115, RZ, P0, !PT ;  /* 0x0000007366737210 */ /* 0x000fe4000071e4ff */
[----:B------:R-:W-:Y:S01]  /*9190*/  IADD3.X R121, P1, PT, R91, R121, RZ, P1, !PT ;  /* 0x000000795b797210 */ /* 0x000fe20000f3e4ff */
[----:B------:R-:W-:Y:S01]  /*91a0*/  IMAD.WIDE.U32 R90, R72, R72, RZ ;  /* 0x00000048485a7225 */ /* 0x000fe200078e00ff */
[----:B------:R-:W-:Y:S02]  /*91b0*/  IADD3.X R95, PT, PT, RZ, R94, RZ, P5, !PT ;  /* 0x0000005eff5f7210 */ /* 0x000fe40002ffe4ff */
[----:B------:R-:W-:-:S02]  /*91c0*/  IADD3.X R19, P5, PT, R86, R19, RZ, P2, !PT ;  /* 0x0000001356137210 */ /* 0x000fc400017be4ff */
[----:B------:R-:W-:Y:S02]  /*91d0*/  IADD3.X R105, P3, PT, R111, R105, RZ, P4, !PT ;  /* 0x000000696f697210 */ /* 0x000fe4000277e4ff */
        /* <DEDUP_REMOVED lines=20> */
[----:B------:R-:W-:Y:S02]  /*9320*/  IADD3.X R105, P5, PT, R109, R105, RZ, P5, !PT ;  /* 0x000000696d697210 */ /* 0x000fe40002fbe4ff */
[----:B------:R-:W-:Y:S02]  /*9330*/  IADD3 R96, P2, PT, R91, R96, RZ ;  /* 0x000000605b607210 */ /* 0x000fe40007f5e0ff */
[----:B------:R-:W-:-:S02]  /*9340*/  IADD3.X R19, P0, PT, R95, R19, RZ, P0, !PT ;  /* 0x000000135f137210 */ /* 0x000fc4000071e4ff */
[----:B------:R-:W-:Y:S02]  /*9350*/  IADD3.X R99, P3, PT, R94, R99, RZ, P1, !PT ;  /* 0x000000635e637210 */ /* 0x000fe40000f7e4ff */
[----:B------:R-:W-:Y:S02]  /*9360*/  IADD3.X R100, P5, PT, R86, R101, RZ, P5, !PT ;  /* 0x0000006556647210 */ /* 0x000fe40002fbe4ff */
[----:B------:R-:W-:Y:S02]  /*9370*/  IADD3 R91, P1, PT, R121, R96, RZ ;  /* 0x00000060795b7210 */ /* 0x000fe40007f3e0ff */
[----:B------:R-:W-:Y:S02]  /*9380*/  IADD3.X R97, P2, PT, R97, R92, RZ, P2, !PT ;  /* 0x0000005c61617210 */ /* 0x000fe4000175e4ff */
[----:B------:R-:W-:Y:S01]  /*9390*/  IADD3.X R101, P3, PT, R95, R19, RZ, P3, !PT ;  /* 0x000000135f657210 */ /* 0x000fe20001f7e4ff */
[----:B------:R-:W-:Y:S01]  /*93a0*/  IMAD.WIDE.U32 R94, R105, 0x3d1, RZ ;  /* 0x000003d1695e7825 */ /* 0x000fe200078e00ff */
[----:B------:R-:W-:-:S02]  /*93b0*/  IADD3.X R102, P5, PT, R87, R99, RZ, P5, !PT ;  /* 0x0000006357667210 */ /* 0x000fc40002fbe4ff */
[----:B------:R-:W-:Y:S01]  /*93c0*/  IADD3.X R98, P1, PT, R98, R97, RZ, P1, !PT ;  /* 0x0000006162627210 */ /* 0x000fe20000f3e4ff */
[----:B------:R-:W-:Y:S01]  /*93d0*/  IMAD.WIDE.U32 R86, R73, R73, RZ ;  /* 0x0000004949567225 */ /* 0x000fe200078e00ff */
[----:B------:R-:W-:Y:S01]  /*93e0*/  IADD3.X R94, P2, PT, R93, R94, RZ, P2, !PT ;  /* 0x0000005e5d5e7210 */ /* 0x000fe2000175e4ff */
[----:B------:R-:W-:Y:S02]  /*93f0*/  SEL R19, RZ, 0x1, !P0 ;  /* 0x00000001ff137807 */ /* 0x000fe40004000000 */
[----:B------:R-:W-:Y:S01]  /*9400*/  IMAD.WIDE.U32 R96, R100, 0x3d1, RZ ;  /* 0x000003d164607825 */ /* 0x000fe200078e00ff */
[----:B------:R-:W-:Y:S01]  /*9410*/  IADD3.X R101, P5, PT, R86, R101, RZ, P5, !PT ;  /* 0x0000006556657210 */ /* 0x000fe20002fbe4ff */
[----:B------:R-:W-:Y:S02]  /*9420*/  IADD.64 RZ, P0, R74, R90 ;  /* 0x0000005a4aff7235 */ /* 0x000fe40007800200 */
[----:B------:R-:W-:Y:S01]  /*9430*/  IMAD.WIDE.U32 R92, R102, 0x3d1, RZ ;  /* 0x000003d1665c7825 */ /* 0x000fe200078e00ff */
[----:B------:R-:W-:Y:S01]  /*9440*/  IADD3.X R96, P2, PT, R95, R96, RZ, P2, !PT ;  /* 0x000000605f607210 */ /* 0x000fe2000175e4ff */
[----:B------:R-:W-:-:S03]  /*9450*/  IADD.64 R74, R74, R90 ;  /* 0x0000005a4a4a7235 */ /* 0x000fc600078e0200 */
[----:B------:R-:W-:Y:S02]  /*9460*/  IADD3.X R99, P1, PT, R113, R94, RZ, P1, !PT ;  /* 0x0000005e71637210 */ /* 0x000fe40000f3e4ff */
[----:B------:R-:W-:Y:S01]  /*9470*/  IADD3.X R19, PT, PT, R87, RZ, R19, P5, P3 ;  /* 0x000000ff57137210 */ /* 0x000fe20002fe6413 */
[----:B------:R-:W-:Y:S01]  /*9480*/  IMAD.WIDE.U32 R86, R101, 0x3d1, RZ ;  /* 0x000003d165567825 */ /* 0x000fe200078e00ff */
[----:B------:R-:W-:Y:S01]  /*9490*/  IADD3.X R97, P2, PT, R97, R92, RZ, P2, !PT ;  /* 0x0000005c61617210 */ /* 0x000fe2000175e4ff */
[----:B------:R-:W-:Y:S02]  /*94a0*/  IADD.64.X R98, P0, R76, R98, P0 ;  /* 0x000000624c627235 */ /* 0x000fe40000000600 */
[----:B------:R-:W-:Y:S01]  /*94b0*/  IMAD.WIDE.U32 R94, R19, 0x3d1, RZ ;  /* 0x000003d1135e7825 */ /* 0x000fe200078e00ff */
[----:B------:R-:W-:Y:S02]  /*94c0*/  IADD3.X R92, P1, PT, R105, R96, RZ, P1, !PT ;  /* 0x00000060695c7210 */ /* 0x000fe40000f3e4ff */
[----:B------:R-:W-:-:S02]  /*94d0*/  IADD3.X R103, P2, PT, R93, R86, RZ, P2, !PT ;  /* 0x000000565d677210 */ /* 0x000fc4000175e4ff */
        /* <DEDUP_REMOVED lines=24> */
[----:B------:R-:W-:Y:S02]  /*9660*/  IADD.64.X R84, RZ, R84, P0 ;  /* 0x00000054ff547235 */ /* 0x000fe400000e0600 */
[----:B------:R-:W-:Y:S02]  /*9670*/  IADD.64 R68, -R64, R74 ;  /* 0x0000004a40447235 */ /* 0x000fe400078e0300 */
        /* <DEDUP_REMOVED lines=8> */
.L_x_448:
[----:B------:R-:W-:Y:S05]  /*9700*/  BSYNC.RECONVERGENT B0 ;  /* 0x0000000000007941 */ /* 0x000fea0003800200 */
.L_x_447:
        /* <DEDUP_REMOVED lines=13> */
.L_x_450:
[----:B------:R-:W-:Y:S05]  /*97e0*/  BSYNC.RECONVERGENT B0 ;  /* 0x0000000000007941 */ /* 0x000fea0003800200 */
.L_x_449:
        /* <DEDUP_REMOVED lines=13> */
.L_x_452:
[----:B------:R-:W-:Y:S05]  /*98c0*/  BSYNC.RECONVERGENT B0 ;  /* 0x0000000000007941 */ /* 0x000fea0003800200 */
.L_x_451:
[CC--:B------:R-:W-:Y:S01]  /*98d0*/  IMAD.WIDE.U32 R150, R124.reuse, R82.reuse, RZ ;  /* 0x000000527c967225 */ /* 0x0c0fe200078e00ff */
[----:B------:R0:W-:Y:S01]  /*98e0*/  STG.E.128 desc[UR8][R46.64], R68 ;  /* 0x000000442e007986 */ /* 0x0001e2000c101d08 */
[----:B------:R-:W-:Y:S02]  /*98f0*/  BSSY.RECONVERGENT B0, `(.L_x_453) ;  /* 0x00000eb000007945 */ /* 0x000fe40003800200 */
[----:B------:R-:W-:Y:S01]  /*9900*/  IMAD.WIDE.U32 R50, R125, R82, RZ ;  /* 0x000000527d327225 */ /* 0x000fe200078e00ff */
[----:B------:R0:W-:Y:S03]  /*9910*/  STG.E.128 desc[UR8][R46.64+0x1000], R64 ;  /* 0x001000402e007986 */ /* 0x0001e6000c101d08 */
        /* <DEDUP_REMOVED lines=77> */
[----:B------:R-:W-:-:S03]  /*9df0*/  IMAD.WIDE.U32 R84, R124, R116, RZ ;  /* 0x000000747c547225 */ /* 0x000fc600078e00ff */
[----:B------:R-:W-:Y:S01]  /*9e00*/  IADD3.X R83, PT, PT, RZ, RZ, R83, P1, P4 ;  /* 0x000000ffff537210 */ /* 0x000fe20000fe8453 */
[----:B------:R-:W-:Y:S02]  /*9e10*/  IADD.64 RZ, P4, R150, R50 ;  /* 0x0000003296ff7235 */ /* 0x000fe40007880200 */
[----:B------:R-:W-:Y:S01]  /*9e20*/  IMAD.WIDE.U32 R120, R125, R72, RZ ;  /* 0x000000487d787225 */ /* 0x000fe200078e00ff */
[----:B------:R-:W-:Y:S01]  /*9e30*/  IADD3 R85, P3, PT, R85, R86, RZ ;  /* 0x0000005655557210 */ /* 0x000fe20007f7e0ff */
[----:B------:R-:W-:Y:S02]  /*9e40*/  IADD.64 R50, R150, R50 ;  /* 0x0000003296327235 */ /* 0x000fe400078e0200 */
        /* <DEDUP_REMOVED lines=9> */
[----:B------:R-:W-:-:S03]  /*9ee0*/  IADD3.X R72, P0, PT, R78, R19, RZ, P0, !PT ;  /* 0x000000134e487210 */ /* 0x000fc6000071e4ff */
        /* <DEDUP_REMOVED lines=29> */
[----:B------:R-:W-:Y:S01]  /*a0c0*/  IMAD.WIDE.U32 R58, R59, R73, RZ ;  /* 0x000000493b3a7225 */ /* 0x000fe200078e00ff */
[----:B------:R-:W-:Y:S02]  /*a0d0*/  IADD3.X R73, PT, PT, RZ, RZ, R79, P0, P5 ;  /* 0x000000ffff497210 */ /* 0x000fe400007ea44f */
[----:B------:R-:W-:Y:S02]  /*a0e0*/  IADD3.X R79, P3, PT, R87, R90, RZ, P3, !PT ;  /* 0x0000005a574f7210 */ /* 0x000fe40001f7e4ff */
[----:B------:R-:W-:Y:S01]  /*a0f0*/  IADD3 R86, P5, PT, R123, R124, RZ ;  /* 0x0000007c7b567210 */ /* 0x000fe20007fbe0ff */
[----:B------:R-:W-:-:S03]  /*a100*/  IADD.64.X R72, P4, R76, R72, P4 ;  /* 0x000000484c487235 */ /* 0x000fc60002080600 */
[----:B------:R-:W-:Y:S02]  /*a110*/  IADD3.X R90, P3, PT, R91, R92, RZ, P3, !PT ;  /* 0x0000005c5b5a7210 */ /* 0x000fe40001f7e4ff */
[----:B------:R-:W-:Y:S01]  /*a120*/  IADD3.X R78, P2, PT, R79, R78, RZ, P2, !PT ;  /* 0x0000004e4f4e7210 */ /* 0x000fe2000175e4ff */
[----:B------:R-:W-:Y:S02]  /*a130*/  IADD.64.X R82, RZ, R82, P4 ;  /* 0x00000052ff527235 */ /* 0x000fe400020e0600 */
[CC--:B------:R-:W-:Y:S02]  /*a140*/  IADD.64 RZ, P4, R74.reuse, R84.reuse ;  /* 0x000000544aff7235 */ /* 0x0c0fe40007880200 */
[----:B------:R-:W-:-:S03]  /*a150*/  IADD.64 R74, R74, R84 ;  /* 0x000000544a4a7235 */ /* 0x000fc600078e0200 */
[----:B------:R-:W-:Y:S02]  /*a160*/  IADD3.X R92, P3, PT, R93, R94, RZ, P3, !PT ;  /* 0x0000005e5d5c7210 */ /* 0x000fe40001f7e4ff */
[----:B------:R-:W-:Y:S02]  /*a170*/  IADD3 R119, P0, PT, R119, R122, RZ ;  /* 0x0000007a77777210 */ /* 0x000fe40007f1e0ff */
        /* <DEDUP_REMOVED lines=26> */
[----:B------:R-:W-:Y:S02]  /*a320*/  IADD3.X R77, P2, PT, R98, R113, RZ, P2, !PT ;  /* 0x00000071624d7210 */ /* 0x000fe4000175e4ff */
        /* <DEDUP_REMOVED lines=8> */
[----:B------:R-:W-:Y:S01]  /*a3b0*/  IADD3.X R144, PT, PT, RZ, R145, RZ, P6, !PT ;  /* 0x00000091ff907210 */ /* 0x000fe200037fe4ff */
[----:B------:R-:W-:Y:S01]  /*a3c0*/  IMAD.WIDE.U32 R92, R76, 0x3d1, RZ ;  /* 0x000003d14c5c7825 */ /* 0x000fe200078e00ff */
[----:B------:R-:W-:Y:S02]  /*a3d0*/  IADD3.X R81, P0, PT, R142, R141, RZ, P0, !PT ;  /* 0x0000008d8e517210 */ /* 0x000fe4000071e4ff */
[----:B------:R-:W-:Y:S02]  /*a3e0*/  IADD3.X R56, P2, PT, R100, R115, RZ, P2, !PT ;  /* 0x0000007364387210 */ /* 0x000fe4000175e4ff */
[----:B------:R-:W-:Y:S02]  /*a3f0*/  IADD3.X R72, P0, PT, R144, R147, RZ, P0, !PT ;  /* 0x0000009390487210 */ /* 0x000fe4000071e4ff */
[----:B------:R-:W-:-:S02]  /*a400*/  IADD3.X R57, PT, PT, RZ, RZ, R117, P2, P1 ;  /* 0x000000ffff397210 */ /* 0x000fc400017e2475 */
[----:B------:R-:W-:Y:S02]  /*a410*/  IADD3.X R73, PT, PT, RZ, RZ, R59, P0, P5 ;  /* 0x000000ffff497210 */ /* 0x000fe400007ea43b */
[----:B------:R-:W-:Y:S01]  /*a420*/  IADD3 R19, P6, PT, R83, R90, RZ ;  /* 0x0000005a53137210 */ /* 0x000fe20007fde0ff */
[----:B------:R-:W-:Y:S02]  /*a430*/  IADD.64.X R58, RZ, R56, P4 ;  /* 0x00000038ff3a7235 */ /* 0x000fe400020e0600 */
[----:B------:R-:W-:Y:S01]  /*a440*/  MOV R56, R82 ;  /* 0x0000005200387202 */ /* 0x000fe20000000f00 */
[----:B------:R-:W-:Y:S01]  /*a450*/  IADD3.X R83, P6, PT, R91, R92, RZ, P6, !PT ;  /* 0x0000005c5b537210 */ /* 0x000fe200037de4ff */
[----:B------:R-:W-:Y:S02]  /*a460*/  IADD.64.X R58, P3, R58, R80, P3 ;  /* 0x000000503a3a7235 */ /* 0x000fe40001860600 */
[----:B------:R-:W-:Y:S01]  /*a470*/  IMAD.WIDE.U32 R90, R77, 0x3d1, RZ ;  /* 0x000003d14d5a7825 */ /* 0x000fe200078e00ff */
[----:B------:R-:W-:-:S03]  /*a480*/  IADD3 R57, P0, PT, R86, R19, RZ ;  /* 0x0000001356397210 */ /* 0x000fc60007f1e0ff */
[----:B------:R-:W-:Y:S01]  /*a490*/  IMAD.WIDE.U32 R80, R58, 0x3d1, RZ ;  /* 0x000003d13a507825 */ /* 0x000fe200078e00ff */
[----:B------:R-:W-:Y:S01]  /*a4a0*/  IADD3.X R92, P0, PT, R87, R83, RZ, P0, !PT ;  /* 0x00000053575c7210 */ /* 0x000fe2000071e4ff */
[----:B------:R-:W-:Y:S02]  /*a4b0*/  IADD.64.X R72, RZ, R72, P3 ;  /* 0x00000048ff487235 */ /* 0x000fe400018e0600 */
        /* <DEDUP_REMOVED lines=39> */
[----:B0-----:R-:W-:Y:S05]  /*a730*/  @P1 BRA `(.L_x_454) ;  /* 0x0000000000181947 */ /* 0x001fea0003800000 */
[----:B------:R-:W-:Y:S02]  /*a740*/  UMOV.64 UR10, 0xfffffffefffffc2f ;  /* 0xfefffffc2f0a7482 */ /* 0x000fe40008ffffff */
[C---:B------:R-:W-:Y:S02]  /*a750*/  IADD.64 RZ, P0, R52.reuse, UR10 ;  /* 0x0000000a34ff7c35 */ /* 0x040fe4000f800200 */
[----:B------:R-:W-:-:S04]  /*a760*/  IADD.64 R52, R52, UR10 ;  /* 0x0000000a34347c35 */ /* 0x000fc8000f8e0200 */
[----:B------:R-:W-:-:S06]  /*a770*/  IADD.64.X R54, P0, R54, -0x1, P0 ;  /* 0xffffffff36367835 */ /* 0x000fcc0000000600 */
[----:B------:R-:W-:-:S06]  /*a780*/  IADD.64.X R60, P0, R60, -0x1, P0 ;  /* 0xffffffff3c3c7835 */ /* 0x000fcc0000000600 */
[----:B------:R-:W-:-:S08]  /*a790*/  IADD.64.X R62, R62, -0x1, P0 ;  /* 0xffffffff3e3e7835 */ /* 0x000fd000000e0600 */
.L_x_454:
[----:B------:R-:W-:Y:S05]  /*a7a0*/  BSYNC.RECONVERGENT B0 ;  /* 0x0000000000007941 */ /* 0x000fea0003800200 */
.L_x_453:
[----:B------:R0:W-:Y:S01]  /*a7b0*/  STG.E.128 desc[UR8][R88.64+0x1000], R60 ;  /* 0x0010003c58007986 */ /* 0x0001e2000c101d08 */
[----:B------:R-:W-:Y:S01]  /*a7c0*/  ISETP.NE.AND P0, PT, R15, RZ, PT ;  /* 0x000000ff0f00720c */ /* 0x000fe20003f05270 */
[----:B------:R-:W-:Y:S02]  /*a7d0*/  BSSY.RECONVERGENT B0, `(.L_x_455) ;  /* 0x000000f000007945 */ /* 0x000fe40003800200 */
[----:B------:R0:W-:Y:S10]  /*a7e0*/  STG.E.128 desc[UR8][R88.64], R52 ;  /* 0x0000003458007986 */ /* 0x0001f4000c101d08 */
[----:B------:R-:W-:Y:S05]  /*a7f0*/  @P0 BRA `(.L_x_456) ;  /* 0x0000000000280947 */ /* 0x000fea0003800000 */
[----:B------:R-:W-:Y:S01]  /*a800*/  LOP3.LUT R46, R52, 0x1, RZ, 0xc0, !PT ;  /* 0x00000001342e7812 */ /* 0x000fe200078ec0ff */
[----:B------:R-:W-:-:S05]  /*a810*/  HFMA2 R47, -RZ, RZ, 0, 0 ;  /* 0x00000000ff2f7431 */ /* 0x000fca00000001ff */
[----:B------:R-:W-:-:S03]  /*a820*/  ISETP.NE.U64.AND P0, PT, R46, 0x1, PT ;  /* 0x000000012e00780c */ /* 0x000fc60003f15070 */
[----:B------:R-:W-:-:S03]  /*a830*/  LOP3.LUT R46, R17, 0xffff, RZ, 0xc0, !PT ;  /* 0x0000ffff112e7812 */ /* 0x000fc600078ec0ff */
[----:B------:R-:W-:-:S05]  /*a840*/  SEL R15, RZ, 0x4000, !P0 ;  /* 0x00004000ff0f7807 */ /* 0x000fca0004000000 */
[----:B------:R-:W-:-:S05]  /*a850*/  LOP3.LUT R15, R15, 0x1ff, R68, 0xf8, !PT ;  /* 0x000001ff0f0f7812 */ /* 0x000fca00078ef844 */
[----:B------:R-:W-:-:S05]  /*a860*/  ISETP.NE.AND P0, PT, R15, R46, PT ;  /* 0x0000002e0f00720c */ /* 0x000fca0003f05270 */
[----:B------:R-:W-:-:S05]  /*a870*/  SEL R18, R18, RZ, !P0 ;  /* 0x000000ff12127207 */ /* 0x000fca0004000000 */
[----:B------:R-:W-:Y:S01]  /*a880*/  LOP3.LUT R9, R18, R9, RZ, 0xfc, !PT ;  /* 0x0000000912097212 */ /* 0x000fe200078efcff */
[----:B------:R-:W-:Y:S06]  /*a890*/  BRA `(.L_x_457) ;  /* 0x0000000000087947 */ /* 0x000fec0003800000 */
.L_x_456:
[----:B------:R-:W-:Y:S02]  /*a8a0*/  LOP3.LUT R17, R17, 0x2000, RZ, 0xfc, !PT ;  /* 0x0000200011117812 */ /* 0x000fe400078efcff */
[----:B------:R-:W-:-:S07]  /*a8b0*/  LOP3.LUT R9, R9, R18, RZ, 0x30, !PT ;  /* 0x0000001209097212 */ /* 0x000fce00078e30ff */
.L_x_457:
[----:B------:R-:W-:Y:S05]  /*a8c0*/  BSYNC.RECONVERGENT B0 ;  /* 0x0000000000007941 */ /* 0x000fea0003800200 */
.L_x_455:
[--C-:B------:R-:W-:Y:S01]  /*a8d0*/  SHF.R.U64 R18, R66, UR6, R67.reuse ;  /* 0x0000000642127c19 */ /* 0x100fe20008001243 */
[----:B------:R-:W-:Y:S01]  /*a8e0*/  BSSY.RECONVERGENT B0, `(.L_x_458) ;  /* 0x0000016000007945 */ /* 0x000fe20003800200 */
[----:B------:R-:W-:-:S05]  /*a8f0*/  SHF.R.U32.HI R19, RZ, UR6, R67 ;  /* 0x00000006ff137c19 */ /* 0x000fca0008011643 */
[----:B------:R-:W-:-:S14]  /*a900*/  ISETP.NE.S64.AND P0, PT, R18, RZ, PT ;  /* 0x000000ff1200720c */ /* 0x000fdc0003f15270 */
[----:B------:R-:W-:Y:S05]  /*a910*/  @P0 BRA `(.L_x_459) ;  /* 0x0000000000480947 */ /* 0x000fea0003800000 */
[----:B------:R-:W-:-:S05]  /*a920*/  IADD3 R15, PT, PT, R6, R13, RZ ;  /* 0x0000000d060f7210 */ /* 0x000fca0007ffe0ff */
[----:B-1----:R-:W-:-:S06]  /*a930*/  IMAD.WIDE.U32 R18, R15, 0x4, R30 ;  /* 0x000000040f127825 */ /* 0x002fcc00078e001e */
[----:B------:R-:W2:Y:S01]  /*a940*/  ATOMG.E.ADD.STRONG.GPU PT, R18, desc[UR8][R18.64], R16 ;  /* 0x80000010121279a8 */ /* 0x000ea200081ef108 */
[----:B------:R-:W-:Y:S02]  /*a950*/  IMAD.SHL.U32 R15, R15, 0x40, RZ ;  /* 0x000000400f0f7824 */ /* 0x000fe400078e00ff */
[----:B------:R-:W-:Y:S01]  /*a960*/  HFMA2 R47, -RZ, RZ, 0, 0 ;  /* 0x00000000ff2f7431 */ /* 0x000fe200000001ff */
[----:B------:R-:W-:Y:S01]  /*a970*/  UMOV UR5, URZ ;  /* 0x000000ff00057c82 */ /* 0x000fe20008000000 */
[----:B------:R-:W-:Y:S01]  /*a980*/  MOV R56, R68 ;  /* 0x0000004400387202 */ /* 0x000fe20000000f00 */
[----:B------:R-:W-:Y:S01]  /*a990*/  MOV R57, R69 ;  /* 0x0000004500397202 */ /* 0x000fe20000000f00 */
[----:B------:R-:W-:Y:S01]  /*a9a0*/  MOV R58, R70 ;  /* 0x00000046003a7202 */ /* 0x000fe20000000f00 */
[----:B------:R-:W-:Y:S01]  /*a9b0*/  MOV R59, R71 ;  /* 0x00000047003b7202 */ /* 0x000fe20000000f00 */
[----:B------:R-:W-:Y:S01]  /*a9c0*/  LOP3.LUT R17, R17, 0x8000, RZ, 0xfc, !PT ;  /* 0x0000800011117812 */ /* 0x000fe200078efcff */
[----:B--2---:R-:W-:-:S05]  /*a9d0*/  VIMNMX.U32 R46, R18, 0xf, PT ;  /* 0x0000000f122e7848 */ /* 0x004fca0003fe0000 */
[----:B------:R-:W-:-:S05]  /*a9e0*/  IMAD.SHL.U32 R46, R46, 0x4, RZ ;  /* 0x000000042e2e7824 */ /* 0x000fca00078e00ff */
[----:B------:R-:W-:-:S05]  /*a9f0*/  LOP3.LUT R46, R15, R46, RZ, 0xfc, !PT ;  /* 0x0000002e0f2e7212 */ /* 0x000fca00078efcff */
[----:B------:R-:W-:-:S05]  /*aa00*/  IADD.64 R46, R46, UR4 ;  /* 0x000000042e2e7c35 */ /* 0x000fca000f8e0200 */
[----:B------:R-:W-:-:S04]  /*aa10*/  LEA R48, P0, R46, UR12, 0x2 ;  /* 0x0000000c2e307c11 */ /* 0x000fc8000f8010ff */
[----:B------:R-:W-:-:S05]  /*aa20*/  LEA.HI.X R49, R46, UR13, R47, 0x2, P0 ;  /* 0x0000000d2e317c11 */ /* 0x000fca00080f142f */
[----:B------:R2:W-:Y:S04]  /*aa30*/  STG.E.128 desc[UR8][R48.64], R56 ;  /* 0x0000003830007986 */ /* 0x0005e8000c101d08 */
.L_x_459:
[----:B------:R-:W-:Y:S05]  /*aa40*/  BSYNC.RECONVERGENT B0 ;  /* 0x0000000000007941 */ /* 0x000fea0003800200 */
.L_x_458:
[----:B------:R-:W-:Y:S01]  /*aa50*/  LOP3.LUT P0, R15, R13, 0x7, RZ, 0xc0, !PT ;  /* 0x000000070d0f7812 */ /* 0x000fe2000780c0ff */
[----:B------:R-:W-:-:S04]  /*aa60*/  ISETP.GE.U32.AND P1, PT, R12, 0x3de, PT ;  /* 0x000003de0c00780c */ /* 0x000fc80003f26070 */
[----:B------:R-:W-:-:S04]  /*aa70*/  IMAD R16, R0, 0x8, R15 ;  /* 0x0000000800107824 */ /* 0x000fc800078e020f */
[----:B------:R-:W-:-:S05]  /*aa80*/  IMAD R16, R16, 0x2, R5 ;  /* 0x0000000210107824 */ /* 0x000fca00078e0205 */
[----:B------:R3:W-:Y:S01]  /*aa90*/  STS.U16 [R16+0x8000], R17 ;  /* 0x0080001110007388 */ /* 0x0007e20000000400 */
[----:B------:R-:W-:-:S03]  /*aaa0*/  @P1 IMAD.WIDE.U32 R18, R14, 0x8, R32 ;  /* 0x000000080e121825 */ /* 0x000fc600078e0020 */
[----:B--2---:R-:W2:Y:S01]  /*aab0*/  @!P0 LDS.128 R48, [R11+0x8000] ;  /* 0x008000000b308984 */ /* 0x004ea20000000c00 */
[----:B------:R-:W-:-:S04]  /*aac0*/  @P1 IMAD.WIDE.U32 R14, R14, 0x8, R36 ;  /* 0x000000080e0e1825 */ /* 0x000fc800078e0024 */
[----:B---3--:R-:W-:-:S04]  /*aad0*/  @!P0 IMAD R17, R13, 0x4, R10 ;  /* 0x000000040d118824 */ /* 0x008fc800078e020a */
[----:B------:R-:W-:-:S05]  /*aae0*/  @!P0 IMAD.WIDE.U32 R16, R17, 0x10, R26 ;  /* 0x0000001011108825 */ /* 0x000fca00078e001a */
[----:B--2---:R2:W-:Y:S01]  /*aaf0*/  @!P0 STG.E.EF.128 desc[UR8][R16.64], R48 ;  /* 0x0000003010008986 */ /* 0x0045e2000c001d08 */
[C---:B------:R-:W-:Y:S01]  /*ab00*/  ISETP.NE.AND P0, PT, R13.reuse, RZ, PT ;  /* 0x000000ff0d00720c */ /* 0x040fe20003f05270 */
[----:B------:R-:W-:Y:S02]  /*ab10*/  IADD3 R13, PT, PT, R13, -0x1, RZ ;  /* 0xffffffff0d0d7810 */ /* 0x000fe40007ffe0ff */
[----:B------:R2:W-:Y:S04]  /*ab20*/  @P1 STG.E.128 desc[UR8][R18.64], R68 ;  /* 0x0000004412001986 */ /* 0x0005e8000c101d08 */
[----:B------:R2:W-:Y:S04]  /*ab30*/  @P1 STG.E.128 desc[UR8][R18.64+0x1000], R64 ;  /* 0x0010004012001986 */ /* 0x0005e8000c101d08 */
[----:B------:R2:W-:Y:S04]  /*ab40*/  @P1 STG.E.128 desc[UR8][R14.64], R52 ;  /* 0x000000340e001986 */ /* 0x0005e8000c101d08 */
[----:B------:R2:W-:Y:S01]  /*ab50*/  @P1 STG.E.128 desc[UR8][R14.64+0x1000], R60 ;  /* 0x0010003c0e001986 */ /* 0x0005e2000c101d08 */
[----:B------:R-:W-:Y:S05]  /*ab60*/  @P0 BRA `(.L_x_460) ;  /* 0xffffffac00cc0947 */ /* 0x000fea000383ffff */
[----:B------:R-:W-:Y:S01]  /*ab70*/  IADD3 R12, PT, PT, R12, 0x1, RZ ;  /* 0x000000010c0c7810 */ /* 0x000fe20007ffe0ff */
[----:B------:R-:W-:-:S04]  /*ab80*/  IADD.64 R26, R26, 0x8000 ;  /* 0x000080001a1a7835 */ /* 0x000fc800078e0200 */
[----:B------:R-:W-:-:S13]  /*ab90*/  ISETP.NE.AND P0, PT, R12, 0x3e8, PT ;  /* 0x000003e80c00780c */ /* 0x000fda0003f05270 */
[----:B------:R-:W-:Y:S05]  /*aba0*/  @P0 BRA `(.L_x_461) ;  /* 0xffffff6000dc0947 */ /* 0x000fea000383ffff */
[----:B------:R-:W3:Y:S01]  /*abb0*/  LDC.64 R4, c[0x0][0x3d8] ;  /* 0x0000f600ff047b82 */ /* 0x000ee20000000a00 */
[----:B------:R-:W-:Y:S02]  /*abc0*/  IMAD R3, R3, 0x100, R0 ;  /* 0x0000010003037824 */ /* 0x000fe400078e0200 */
[----:B------:R-:W-:Y:S01]  /*abd0*/  HFMA2 R0, -RZ, RZ, 0, 4.57763671875e-05 ;  /* 0x00000300ff007431 */ /* 0x000fe200000001ff */
[----:B------:R-:W-:Y:S01]  /*abe0*/  MOV R41, RZ ;  /* 0x000000ff00297202 */ /* 0x000fe20000000f00 */
[----:B------:R-:W-:-:S03]  /*abf0*/  UMOV UR4, 0xc ;  /* 0x0000000c00047882 */ /* 0x000fc60000000000 */
[----:B------:R-:W-:Y:S02]  /*ac00*/  IMAD R3, R3, R0, 0x13 ;  /* 0x0000001303037424 */ /* 0x000fe400078e0200 */
[----:B---3--:R-:W-:Y:S02]  /*ac10*/  IMAD.WIDE.U32 R10, R8, 0x4, R4 ;  /* 0x00000004080a7825 */ /* 0x008fe400078e0004 */
[----:B------:R-:W3:Y:S03]  /*ac20*/  LDC.64 R4, c[0x0][0x380] ;  /* 0x0000e000ff047b82 */ /* 0x000ee60000000a00 */
[----:B------:R4:W-:Y:S02]  /*ac30*/  STG.E desc[UR8][R10.64], R9 ;  /* 0x000000090a007986 */ /* 0x0009e4000c101908 */
.L_x_462:
[----:B-1--4-:R-:W-:-:S05]  /*ac40*/  IMAD.WIDE.U32 R8, R41, 0x8, R22 ;  /* 0x0000000829087825 */ /* 0x012fca00078e0016 */
[----:B--2---:R-:W2:Y:S04]  /*ac50*/  LDG.E.128 R12, desc[UR8][R8.64] ;  /* 0x00000008080c7981 */ /* 0x004ea8000c1e1d00 */
[----:B------:R-:W4:Y:S01]  /*ac60*/  LDG.E.128 R16, desc[UR8][R8.64+0x1000] ;  /* 0x0010000808107981 */ /* 0x000f22000c1e1d00 */
[----:B------:R-:W-:Y:S01]  /*ac70*/  IADD3 R11, PT, PT, R3, -0x13, RZ ;  /* 0xffffffed030b7810 */ /* 0x000fe20007ffe0ff */
[----:B------:R-:W-:-:S04]  /*ac80*/  IMAD.WIDE.U32 R20, R41, 0x8, R24 ;  /* 0x0000000829147825 */ /* 0x000fc800078e0018 */
[----:B---3--:R-:W-:-:S05]  /*ac90*/  IMAD.WIDE.U32 R10, R11, 0x8, R4 ;  /* 0x000000080b0a7825 */ /* 0x008fca00078e0004 */
[----:B--2---:R-:W-:Y:S04]  /*aca0*/  STG.E.64 desc[UR8][R10.64], R12 ;  /* 0x0000000c0a007986 */ /* 0x004fe8000c101b08 */
[----:B------:R2:W-:Y:S04]  /*acb0*/  STG.E.64 desc[UR8][R10.64+0x8], R14 ;  /* 0x0000080e0a007986 */ /* 0x0005e8000c101b08 */
[----:B----4-:R3:W-:Y:S04]  /*acc0*/  STG.E.64 desc[UR8][R10.64+0x10], R16 ;  /* 0x000010100a007986 */ /* 0x0107e8000c101b08 */
[----:B------:R-:W-:Y:S04]  /*acd0*/  STG.E.64 desc[UR8][R10.64+0x18], R18 ;  /* 0x000018120a007986 */ /* 0x000fe8000c101b08 */
[----:B-1----:R-:W4:Y:S04]  /*ace0*/  LDG.E.128 R28, desc[UR8][R20.64] ;  /* 0x00000008141c7981 */ /* 0x002f28000c1e1d00 */
[----:B------:R-:W5:Y:S01]  /*acf0*/  LDG.E.128 R32, desc[UR8][R20.64+0x1000] ;  /* 0x0010000814207981 */ /* 0x000f62000c1e1d00 */
[----:B------:R-:W-:Y:S01]  /*ad00*/  IMAD.WIDE.U32 R26, R7, 0x8, R22 ;  /* 0x00000008071a7825 */ /* 0x000fe200078e0016 */
[----:B------:R-:W-:-:S02]  /*ad10*/  IADD3 R9, PT, PT, R3, -0x7, RZ ;  /* 0xfffffff903097810 */ /* 0x000fc40007ffe0ff */
[----:B----4-:R-:W-:Y:S04]  /*ad20*/  STG.E.64 desc[UR8][R10.64+0x20], R28 ;  /* 0x0000201c0a007986 */ /* 0x010fe8000c101b08 */
[----:B------:R1:W-:Y:S04]  /*ad30*/  STG.E.64 desc[UR8][R10.64+0x28], R30 ;  /* 0x0000281e0a007986 */ /* 0x0003e8000c101b08 */
[----:B-----5:R-:W-:Y:S04]  /*ad40*/  STG.E.64 desc[UR8][R10.64+0x30], R32 ;  /* 0x000030200a007986 */ /* 0x020fe8000c101b08 */
[----:B------:R4:W-:Y:S04]  /*ad50*/  STG.E.64 desc[UR8][R10.64+0x38], R34 ;  /* 0x000038220a007986 */ /* 0x0009e8000c101b08 */
[----:B------:R-:W5:Y:S04]  /*ad60*/  LDG.E.128 R36, desc[UR8][R26.64] ;  /* 0x000000081a247981 */ /* 0x000f68000c1e1d00 */
[----:B--2---:R-:W2:Y:S01]  /*ad70*/  LDG.E.128 R12, desc[UR8][R26.64+0x1000] ;  /* 0x001000081a0c7981 */ /* 0x004ea2000c1e1d00 */
[----:B------:R-:W-:-:S04]  /*ad80*/  IMAD.WIDE.U32 R8, R9, 0x8, R4 ;  /* 0x0000000809087825 */ /* 0x000fc800078e0004 */
[----:B---3--:R-:W-:Y:S01]  /*ad90*/  IMAD.WIDE.U32 R16, R7, 0x8, R24 ;  /* 0x0000000807107825 */ /* 0x008fe200078e0018 */
[----:B-----5:R-:W-:Y:S04]  /*ada0*/  STG.E.64 desc[UR8][R8.64], R36 ;  /* 0x0000002408007986 */ /* 0x020fe8000c101b08 */
[----:B------:R-:W-:Y:S04]  /*adb0*/  STG.E.64 desc[UR8][R8.64+0x8], R38 ;  /* 0x0000082608007986 */ /* 0x000fe8000c101b08 */
[----:B--2---:R2:W-:Y:S04]  /*adc0*/  STG.E.64 desc[UR8][R8.64+0x10], R12 ;  /* 0x0000100c08007986 */ /* 0x0045e8000c101b08 */
[----:B------:R3:W-:Y:S04]  /*add0*/  STG.E.64 desc[UR8][R8.64+0x18], R14 ;  /* 0x0000180e08007986 */ /* 0x0007e8000c101b08 */
[----:B-1----:R-:W5:Y:S04]  /*ade0*/  LDG.E.128 R28, desc[UR8][R16.64] ;  /* 0x00000008101c7981 */ /* 0x002f68000c1e1d00 */
[----:B----4-:R-:W4:Y:S01]  /*adf0*/  LDG.E.128 R32, desc[UR8][R16.64+0x1000] ;  /* 0x0010000810207981 */ /* 0x010f22000c1e1d00 */
[----:B------:R-:W-:-:S02]  /*ae00*/  IADD3 R11, PT, PT, R3, -0x3, RZ ;  /* 0xfffffffd030b7810 */ /* 0x000fc40007ffe0ff */
[C---:B------:R-:W-:Y:S02]  /*ae10*/  IADD3 R19, PT, PT, R3.reuse, -0x2, RZ ;  /* 0xfffffffe03137810 */ /* 0x040fe40007ffe0ff */
[----:B------:R-:W-:Y:S01]  /*ae20*/  IADD3 R21, PT, PT, R3, -0x1, RZ ;  /* 0xffffffff03157810 */ /* 0x000fe20007ffe0ff */
[----:B------:R-:W-:Y:S02]  /*ae30*/  IMAD R27, R2, 0x800, R41 ;  /* 0x00000800021b7824 */ /* 0x000fe400078e0229 */
[----:B------:R-:W-:-:S04]  /*ae40*/  IMAD.WIDE.U32 R10, R11, 0x8, R4 ;  /* 0x000000080b0a7825 */ /* 0x000fc800078e0004 */
[----:B------:R-:W-:-:S04]  /*ae50*/  IMAD.WIDE.U32 R18, R19, 0x8, R4 ;  /* 0x0000000813127825 */ /* 0x000fc800078e0004 */
[----:B------:R-:W-:-:S04]  /*ae60*/  IMAD.WIDE.U32 R20, R21, 0x8, R4 ;  /* 0x0000000815147825 */ /* 0x000fc800078e0004 */
[----:B--2---:R-:W-:-:S04]  /*ae70*/  IMAD.WIDE.U32 R12, R3, 0x8, R4 ;  /* 0x00000008030c7825 */ /* 0x004fc800078e0004 */
[----:B---3--:R-:W-:Y:S01]  /*ae80*/  IMAD.WIDE.U32 R8, R27, 0x8, R22 ;  /* 0x000000081b087825 */ /* 0x008fe200078e0016 */
[----:B-----5:R-:W-:Y:S04]  /*ae90*/  STG.E.64 desc[UR8][R10.64], R28 ;  /* 0x0000001c0a007986 */ /* 0x020fe8000c101b08 */
[----:B------:R1:W-:Y:S04]  /*aea0*/  STG.E.64 desc[UR8][R18.64], R30 ;  /* 0x0000001e12007986 */ /* 0x0003e8000c101b08 */
[----:B----4-:R-:W-:Y:S04]  /*aeb0*/  STG.E.64 desc[UR8][R20.64], R32 ;  /* 0x0000002014007986 */ /* 0x010fe8000c101b08 */
[----:B------:R2:W-:Y:S04]  /*aec0*/  STG.E.64 desc[UR8][R12.64], R34 ;  /* 0x000000220c007986 */ /* 0x0005e8000c101b08 */
[----:B------:R-:W3:Y:S04]  /*aed0*/  LDG.E.128 R36, desc[UR8][R8.64] ;  /* 0x0000000808247981 */ /* 0x000ee8000c1e1d00 */
[----:B------:R-:W4:Y:S01]  /*aee0*/  LDG.E.128 R40, desc[UR8][R8.64+0x1000] ;  /* 0x0010000808287981 */ /* 0x000f22000c1e1d00 */
[----:B------:R-:W-:Y:S01]  /*aef0*/  IADD3 R15, PT, PT, R3, 0x5, RZ ;  /* 0x00000005030f7810 */ /* 0x000fe20007ffe0ff */
[----:B------:R-:W-:-:S04]  /*af00*/  IMAD.WIDE.U32 R16, R27, 0x8, R24 ;  /* 0x000000081b107825 */ /* 0x000fc800078e0018 */
[----:B------:R-:W-:-:S05]  /*af10*/  IMAD.WIDE.U32 R14, R15, 0x8, R4 ;  /* 0x000000080f0e7825 */ /* 0x000fca00078e0004 */
[----:B---3--:R-:W-:Y:S04]  /*af20*/  STG.E.64 desc[UR8][R14.64], R36 ;  /* 0x000000240e007986 */ /* 0x008fe8000c101b08 */
[----:B------:R3:W-:Y:S04]  /*af30*/  STG.E.64 desc[UR8][R14.64+0x8], R38 ;  /* 0x000008260e007986 */ /* 0x0007e8000c101b08 */
[----:B----4-:R-:W-:Y:S04]  /*af40*/  STG.E.64 desc[UR8][R14.64+0x10], R40 ;  /* 0x000010280e007986 */ /* 0x010fe8000c101b08 */
[----:B------:R-:W-:Y:S04]  /*af50*/  STG.E.64 desc[UR8][R14.64+0x18], R42 ;  /* 0x0000182a0e007986 */ /* 0x000fe8000c101b08 */
[----:B-1----:R-:W4:Y:S04]  /*af60*/  LDG.E.128 R28, desc[UR8][R16.64] ;  /* 0x00000008101c7981 */ /* 0x002f28000c1e1d00 */
[----:B--2---:R-:W2:Y:S01]  /*af70*/  LDG.E.128 R32, desc[UR8][R16.64+0x1000] ;  /* 0x0010000810207981 */ /* 0x004ea2000c1e1d00 */
[----:B------:R-:W-:-:S04]  /*af80*/  IMAD R45, R2, 0x800, R7 ;  /* 0x00000800022d7824 */ /* 0x000fc800078e0207 */
[----:B------:R-:W-:Y:S01]  /*af90*/  IMAD.WIDE.U32 R6, R45, 0x8, R22 ;  /* 0x000000082d067825 */ /* 0x000fe200078e0016 */
[----:B----4-:R-:W-:Y:S04]  /*afa0*/  STG.E.64 desc[UR8][R14.64+0x20], R28 ;  /* 0x0000201c0e007986 */ /* 0x010fe8000c101b08 */
[----:B------:R1:W-:Y:S04]  /*afb0*/  STG.E.64 desc[UR8][R14.64+0x28], R30 ;  /* 0x0000281e0e007986 */ /* 0x0003e8000c101b08 */
[----:B--2---:R-:W-:Y:S04]  /*afc0*/  STG.E.64 desc[UR8][R14.64+0x30], R32 ;  /* 0x000030200e007986 */ /* 0x004fe8000c101b08 */
[----:B------:R2:W-:Y:S04]  /*afd0*/  STG.E.64 desc[UR8][R14.64+0x38], R34 ;  /* 0x000038220e007986 */ /* 0x0005e8000c101b08 */
[----:B------:R-:W4:Y:S04]  /*afe0*/  LDG.E.128 R8, desc[UR8][R6.64] ;  /* 0x0000000806087981 */ /* 0x000f28000c1e1d00 */
[----:B---3--:R-:W3:Y:S01]  /*aff0*/  LDG.E.128 R36, desc[UR8][R6.64+0x1000] ;  /* 0x0010000806247981 */ /* 0x008ee2000c1e1d00 */
[----:B------:R-:W-:Y:S01]  /*b000*/  IADD3 R13, PT, PT, R3, 0x11, RZ ;  /* 0x00000011030d7810 */ /* 0x000fe20007ffe0ff */
[----:B------:R-:W-:-:S04]  /*b010*/  IMAD.WIDE.U32 R16, R45, 0x8, R24 ;  /* 0x000000082d107825 */ /* 0x000fc800078e0018 */
[----:B------:R-:W-:-:S05]  /*b020*/  IMAD.WIDE.U32 R12, R13, 0x8, R4 ;  /* 0x000000080d0c7825 */ /* 0x000fca00078e0004 */
[----:B----4-:R4:W-:Y:S04]  /*b030*/  STG.E.64 desc[UR8][R12.64], R8 ;  /* 0x000000080c007986 */ /* 0x0109e8000c101b08 */
[----:B------:R5:W-:Y:S04]  /*b040*/  STG.E.64 desc[UR8][R12.64+0x8], R10 ;  /* 0x0000080a0c007986 */ /* 0x000be8000c101b08 */
[----:B---3--:R-:W-:Y:S04]  /*b050*/  STG.E.64 desc[UR8][R12.64+0x10], R36 ;  /* 0x000010240c007986 */ /* 0x008fe8000c101b08 */
[----:B------:R3:W-:Y:S04]  /*b060*/  STG.E.64 desc[UR8][R12.64+0x18], R38 ;  /* 0x000018260c007986 */ /* 0x0007e8000c101b08 */
[----:B-1----:R-:W3:Y:S04]  /*b070*/  LDG.E.128 R28, desc[UR8][R16.64] ;  /* 0x00000008101c7981 */ /* 0x002ee8000c1e1d00 */
[----:B--2---:R-:W2:Y:S01]  /*b080*/  LDG.E.128 R32, desc[UR8][R16.64+0x1000] ;  /* 0x0010000810207981 */ /* 0x004ea2000c1e1d00 */
[----:B------:R-:W-:-:S02]  /*b090*/  IADD3 R19, PT, PT, R3, 0x15, RZ ;  /* 0x0000001503137810 */ /* 0x000fc40007ffe0ff */
[C---:B------:R-:W-:Y:S02]  /*b0a0*/  IADD3 R21, PT, PT, R3.reuse, 0x16, RZ ;  /* 0x0000001603157810 */ /* 0x040fe40007ffe0ff */
[C---:B------:R-:W-:Y:S02]  /*b0b0*/  IADD3 R41, PT, PT, R3.reuse, 0x17, RZ ;  /* 0x0000001703297810 */ /* 0x040fe40007ffe0ff */
[----:B------:R-:W-:Y:S01]  /*b0c0*/  IADD3 R15, PT, PT, R3, 0x18, RZ ;  /* 0x00000018030f7810 */ /* 0x000fe20007ffe0ff */
[----:B------:R-:W-:Y:S02]  /*b0d0*/  IMAD R47, R2, 0x800, R27 ;  /* 0x00000800022f7824 */ /* 0x000fe400078e021b */
[----:B------:R-:W-:-:S04]  /*b0e0*/  IMAD.WIDE.U32 R6, R19, 0x8, R4 ;  /* 0x0000000813067825 */ /* 0x000fc800078e0004 */
[----:B----4-:R-:W-:-:S04]  /*b0f0*/  IMAD.WIDE.U32 R8, R21, 0x8, R4 ;  /* 0x0000000815087825 */ /* 0x010fc800078e0004 */
[----:B-----5:R-:W-:-:S04]  /*b100*/  IMAD.WIDE.U32 R10, R41, 0x8, R4 ;  /* 0x00000008290a7825 */ /* 0x020fc800078e0004 */
[----:B---3--:R-:W-:-:S04]  /*b110*/  IMAD.WIDE.U32 R12, R15, 0x8, R4 ;  /* 0x000000080f0c7825 */ /* 0x008fc800078e0004 */
[----:B------:R-:W-:Y:S01]  /*b120*/  IMAD.WIDE.U32 R14, R47, 0x8, R22 ;  /* 0x000000082f0e7825 */ /* 0x000fe200078e0016 */
[----:B------:R-:W-:Y:S04]  /*b130*/  STG.E.64 desc[UR8][R6.64], R28 ;  /* 0x0000001c06007986 */ /* 0x000fe8000c101b08 */
[----:B------:R-:W-:Y:S04]  /*b140*/  STG.E.64 desc[UR8][R8.64], R30 ;  /* 0x0000001e08007986 */ /* 0x000fe8000c101b08 */
[----:B--2---:R1:W-:Y:S04]  /*b150*/  STG.E.64 desc[UR8][R10.64], R32 ;  /* 0x000000200a007986 */ /* 0x0043e8000c101b08 */
        /* <DEDUP_REMOVED lines=9> */
[----:B------:R4:W-:Y:S04]  /*b1f0*/  STG.E.64 desc[UR8][R20.64+0x18], R38 ;  /* 0x0000182614007986 */ /* 0x0009e8000c101b08 */
[----:B-1----:R-:W5:Y:S04]  /*b200*/  LDG.E.128 R8, desc[UR8][R26.64] ;  /* 0x000000081a087981 */ /* 0x002f68000c1e1d00 */
[----:B------:R-:W2:Y:S01]  /*b210*/  LDG.E.128 R28, desc[UR8][R26.64+0x1000] ;  /* 0x001000081a1c7981 */ /* 0x000ea2000c1e1d00 */
[----:B------:R-:W-:-:S04]  /*b220*/  IMAD R45, R2, 0x800, R45 ;  /* 0x00000800022d7824 */ /* 0x000fc800078e022d */
[----:B------:R-:W-:Y:S01]  /*b230*/  IMAD.WIDE.U32 R6, R45, 0x8, R22 ;  /* 0x000000082d067825 */ /* 0x000fe200078e0016 */
[----:B-----5:R-:W-:Y:S04]  /*b240*/  STG.E.64 desc[UR8][R20.64+0x20], R8 ;  /* 0x0000200814007986 */ /* 0x020fe8000c101b08 */
[----:B------:R-:W-:Y:S04]  /*b250*/  STG.E.64 desc[UR8][R20.64+0x28], R10 ;  /* 0x0000280a14007986 */ /* 0x000fe8000c101b08 */
[----:B--2---:R-:W-:Y:S04]  /*b260*/  STG.E.64 desc[UR8][R20.64+0x30], R28 ;  /* 0x0000301c14007986 */ /* 0x004fe8000c101b08 */
[----:B------:R1:W-:Y:S04]  /*b270*/  STG.E.64 desc[UR8][R20.64+0x38], R30 ;  /* 0x0000381e14007986 */ /* 0x0003e8000c101b08 */
[----:B------:R-:W2:Y:S04]  /*b280*/  LDG.E.128 R12, desc[UR8][R6.64] ;  /* 0x00000008060c7981 */ /* 0x000ea8000c1e1d00 */
[----:B---3--:R-:W3:Y:S01]  /*b290*/  LDG.E.128 R16, desc[UR8][R6.64+0x1000] ;  /* 0x0010000806107981 */ /* 0x008ee2000c1e1d00 */
[----:B------:R-:W-:Y:S01]  /*b2a0*/  IADD3 R33, PT, PT, R3, 0x29, RZ ;  /* 0x0000002903217810 */ /* 0x000fe20007ffe0ff */
[----:B------:R-:W-:-:S04]  /*b2b0*/  IMAD.WIDE.U32 R26, R45, 0x8, R24 ;  /* 0x000000082d1a7825 */ /* 0x000fc800078e0018 */
[----:B------:R-:W-:-:S05]  /*b2c0*/  IMAD.WIDE.U32 R32, R33, 0x8, R4 ;  /* 0x0000000821207825 */ /* 0x000fca00078e0004 */
[----:B--2---:R-:W-:Y:S04]  /*b2d0*/  STG.E.64 desc[UR8][R32.64], R12 ;  /* 0x0000000c20007986 */ /* 0x004fe8000c101b08 */
[----:B------:R-:W-:Y:S04]  /*b2e0*/  STG.E.64 desc[UR8][R32.64+0x8], R14 ;  /* 0x0000080e20007986 */ /* 0x000fe8000c101b08 */
[----:B---3--:R-:W-:Y:S04]  /*b2f0*/  STG.E.64 desc[UR8][R32.64+0x10], R16 ;  /* 0x0000101020007986 */ /* 0x008fe8000c101b08 */
[----:B------:R2:W-:Y:S04]  /*b300*/  STG.E.64 desc[UR8][R32.64+0x18], R18 ;  /* 0x0000181220007986 */ /* 0x0005e8000c101b08 */
[----:B----4-:R-:W3:Y:S04]  /*b310*/  LDG.E.128 R36, desc[UR8][R26.64] ;  /* 0x000000081a247981 */ /* 0x010ee8000c1e1d00 */
[----:B------:R-:W4:Y:S01]  /*b320*/  LDG.E.128 R40, desc[UR8][R26.64+0x1000] ;  /* 0x001000081a287981 */ /* 0x000f22000c1e1d00 */
[----:B-1----:R-:W-:-:S02]  /*b330*/  IADD3 R21, PT, PT, R3, 0x2d, RZ ;  /* 0x0000002d03157810 */ /* 0x002fc40007ffe0ff */
[C---:B------:R-:W-:Y:S02]  /*b340*/  IADD3 R29, PT, PT, R3.reuse, 0x2e, RZ ;  /* 0x0000002e031d7810 */ /* 0x040fe40007ffe0ff */
[C---:B------:R-:W-:Y:S02]  /*b350*/  IADD3 R31, PT, PT, R3.reuse, 0x2f, RZ ;  /* 0x0000002f031f7810 */ /* 0x040fe40007ffe0ff */
[----:B------:R-:W-:Y:S01]  /*b360*/  IADD3 R7, PT, PT, R3, 0x30, RZ ;  /* 0x0000003003077810 */ /* 0x000fe20007ffe0ff */
[----:B------:R-:W-:Y:S02]  /*b370*/  IMAD R47, R2, 0x800, R47 ;  /* 0x00000800022f7824 */ /* 0x000fe400078e022f */
[----:B------:R-:W-:-:S04]  /*b380*/  IMAD.WIDE.U32 R20, R21, 0x8, R4 ;  /* 0x0000000815147825 */ /* 0x000fc800078e0004 */
[----:B------:R-:W-:-:S04]  /*b390*/  IMAD.WIDE.U32 R28, R29, 0x8, R4 ;  /* 0x000000081d1c7825 */ /* 0x000fc800078e0004 */
[----:B------:R-:W-:-:S04]  /*b3a0*/  IMAD.WIDE.U32 R30, R31, 0x8, R4 ;  /* 0x000000081f1e7825 */ /* 0x000fc800078e0004 */
[----:B--2---:R-:W-:-:S04]  /*b3b0*/  IMAD.WIDE.U32 R32, R7, 0x8, R4 ;  /* 0x0000000807207825 */ /* 0x004fc800078e0004 */
[----:B------:R-:W-:Y:S01]  /*b3c0*/  IMAD.WIDE.U32 R6, R47, 0x8, R22 ;  /* 0x000000082f067825 */ /* 0x000fe200078e0016 */
[----:B---3--:R-:W-:Y:S04]  /*b3d0*/  STG.E.64 desc[UR8][R20.64], R36 ;  /* 0x0000002414007986 */ /* 0x008fe8000c101b08 */
[----:B------:R-:W-:Y:S04]  /*b3e0*/  STG.E.64 desc[UR8][R28.64], R38 ;  /* 0x000000261c007986 */ /* 0x000fe8000c101b08 */
[----:B----4-:R1:W-:Y:S04]  /*b3f0*/  STG.E.64 desc[UR8][R30.64], R40 ;  /* 0x000000281e007986 */ /* 0x0103e8000c101b08 */
        /* <DEDUP_REMOVED lines=8> */
[----:B----4-:R4:W-:Y:S04]  /*b480*/  STG.E.64 desc[UR8][R16.64+0x10], R12 ;  /* 0x0000100c10007986 */ /* 0x0109e8000c101b08 */
[----:B------:R5:W-:Y:S04]  /*b490*/  STG.E.64 desc[UR8][R16.64+0x18], R14 ;  /* 0x0000180e10007986 */ /* 0x000be8000c101b08 */
[----:B-1----:R-:W3:Y:S04]  /*b4a0*/  LDG.E.128 R28, desc[UR8][R18.64] ;  /* 0x00000008121c7981 */ /* 0x002ee8000c1e1d00 */
[----:B--2---:R-:W2:Y:S01]  /*b4b0*/  LDG.E.128 R32, desc[UR8][R18.64+0x1000] ;  /* 0x0010000812207981 */ /* 0x004ea2000c1e1d00 */
[----:B------:R-:W-:-:S04]  /*b4c0*/  IMAD R45, R2, 0x800, R45 ;  /* 0x00000800022d7824 */ /* 0x000fc800078e022d */
[----:B------:R-:W-:Y:S01]  /*b4d0*/  IMAD.WIDE.U32 R6, R45, 0x8, R22 ;  /* 0x000000082d067825 */ /* 0x000fe200078e0016 */
[----:B---3--:R-:W-:Y:S04]  /*b4e0*/  STG.E.64 desc[UR8][R16.64+0x20], R28 ;  /* 0x0000201c10007986 */ /* 0x008fe8000c101b08 */
[----:B------:R1:W-:Y:S04]  /*b4f0*/  STG.E.64 desc[UR8][R16.64+0x28], R30 ;  /* 0x0000281e10007986 */ /* 0x0003e8000c101b08 */
[----:B--2---:R-:W-:Y:S04]  /*b500*/  STG.E.64 desc[UR8][R16.64+0x30], R32 ;  /* 0x0000302010007986 */ /* 0x004fe8000c101b08 */
[----:B------:R2:W-:Y:S04]  /*b510*/  STG.E.64 desc[UR8][R16.64+0x38], R34 ;  /* 0x0000382210007986 */ /* 0x0005e8000c101b08 */
[----:B------:R-:W3:Y:S04]  /*b520*/  LDG.E.128 R8, desc[UR8][R6.64] ;  /* 0x0000000806087981 */ /* 0x000ee8000c1e1d00 */
[----:B------:R-:W2:Y:S01]  /*b530*/  LDG.E.128 R36, desc[UR8][R6.64+0x1000] ;  /* 0x0010000806247981 */ /* 0x000ea2000c1e1d00 */
[----:B----4-:R-:W-:Y:S01]  /*b540*/  IADD3 R13, PT, PT, R3, 0x41, RZ ;  /* 0x00000041030d7810 */ /* 0x010fe20007ffe0ff */
[----:B-----5:R-:W-:-:S04]  /*b550*/  IMAD.WIDE.U32 R14, R45, 0x8, R24 ;  /* 0x000000082d0e7825 */ /* 0x020fc800078e0018 */
[----:B------:R-:W-:-:S05]  /*b560*/  IMAD.WIDE.U32 R12, R13, 0x8, R4 ;  /* 0x000000080d0c7825 */ /* 0x000fca00078e0004 */
[----:B---3--:R3:W-:Y:S04]  /*b570*/  STG.E.64 desc[UR8][R12.64], R8 ;  /* 0x000000080c007986 */ /* 0x0087e8000c101b08 */
[----:B------:R4:W-:Y:S04]  /*b580*/  STG.E.64 desc[UR8][R12.64+0x8], R10 ;  /* 0x0000080a0c007986 */ /* 0x0009e8000c101b08 */
[----:B--2---:R2:W-:Y:S04]  /*b590*/  STG.E.64 desc[UR8][R12.64+0x10], R36 ;  /* 0x000010240c007986 */ /* 0x0045e8000c101b08 */
[----:B------:R2:W-:Y:S04]  /*b5a0*/  STG.E.64 desc[UR8][R12.64+0x18], R38 ;  /* 0x000018260c007986 */ /* 0x0005e8000c101b08 */
[----:B-1----:R-:W5:Y:S04]  /*b5b0*/  LDG.E.128 R28, desc[UR8][R14.64] ;  /* 0x000000080e1c7981 */ /* 0x002f68000c1e1d00 */
[----:B------:R-:W2:Y:S01]  /*b5c0*/  LDG.E.128 R16, desc[UR8][R14.64+0x1000] ;  /* 0x001000080e107981 */ /* 0x000ea2000c1e1d00 */
[----:B------:R-:W-:-:S02]  /*b5d0*/  IADD3 R21, PT, PT, R3, 0x45, RZ ;  /* 0x0000004503157810 */ /* 0x000fc40007ffe0ff */
[C---:B------:R-:W-:Y:S02]  /*b5e0*/  IADD3 R7, PT, PT, R3.reuse, 0x46, RZ ;  /* 0x0000004603077810 */ /* 0x040fe40007ffe0ff */
[C---:B------:R-:W-:Y:S02]  /*b5f0*/  IADD3 R27, PT, PT, R3.reuse, 0x47, RZ ;  /* 0x00000047031b7810 */ /* 0x040fe40007ffe0ff */
[----:B------:R-:W-:Y:S01]  /*b600*/  IADD3 R33, PT, PT, R3, 0x48, RZ ;  /* 0x0000004803217810 */ /* 0x000fe20007ffe0ff */
[----:B------:R-:W-:Y:S01]  /*b610*/  UIADD3 UR4, UPT, UPT, UR4, 0x60, URZ ;  /* 0x0000006004047890 */ /* 0x000fe2000fffe0ff */
[--C-:B------:R-:W-:Y:S01]  /*b620*/  IMAD.WIDE.U32 R20, R21, 0x8, R4.reuse ;  /* 0x0000000815147825 */ /* 0x100fe200078e0004 */
[----:B------:R-:W-:Y:S02]  /*b630*/  IADD3 R3, PT, PT, R3, 0x60, RZ ;  /* 0x0000006003037810 */ /* 0x000fe40007ffe0ff */
[----:B------:R-:W-:Y:S01]  /*b640*/  UISETP.NE.AND UP0, UPT, UR4, 0x30c, UPT ;  /* 0x0000030c0400788c */ /* 0x000fe2000bf05270 */
[----:B---3--:R-:W-:-:S04]  /*b650*/  IMAD.WIDE.U32 R8, R7, 0x8, R4 ;  /* 0x0000000807087825 */ /* 0x008fc800078e0004 */
[----:B----4-:R-:W-:-:S04]  /*b660*/  IMAD.WIDE.U32 R10, R27, 0x8, R4 ;  /* 0x000000081b0a7825 */ /* 0x010fc800078e0004 */
[----:B------:R-:W-:-:S04]  /*b670*/  IMAD.WIDE.U32 R26, R33, 0x8, R4 ;  /* 0x00000008211a7825 */ /* 0x000fc800078e0004 */
[C---:B------:R-:W-:Y:S02]  /*b680*/  IMAD R7, R2.reuse, 0x800, R45 ;  /* 0x0000080002077824 */ /* 0x040fe400078e022d */
[----:B------:R-:W-:Y:S01]  /*b690*/  IMAD R41, R2, 0x800, R47 ;  /* 0x0000080002297824 */ /* 0x000fe200078e022f */
[----:B-----5:R1:W-:Y:S04]  /*b6a0*/  STG.E.64 desc[UR8][R20.64], R28 ;  /* 0x0000001c14007986 */ /* 0x0203e8000c101b08 */
[----:B------:R1:W-:Y:S04]  /*b6b0*/  STG.E.64 desc[UR8][R8.64], R30 ;  /* 0x0000001e08007986 */ /* 0x0003e8000c101b08 */
[----:B--2---:R1:W-:Y:S04]  /*b6c0*/  STG.E.64 desc[UR8][R10.64], R16 ;  /* 0x000000100a007986 */ /* 0x0043e8000c101b08 */
[----:B------:R1:W-:Y:S01]  /*b6d0*/  STG.E.64 desc[UR8][R26.64], R18 ;  /* 0x000000121a007986 */ /* 0x0003e2000c101b08 */
[----:B------:R-:W-:Y:S05]  /*b6e0*/  BRA.U UP0, `(.L_x_462) ;  /* 0xfffffff500547547 */ /* 0x000fea000b83ffff */
[----:B------:R-:W-:Y:S05]  /*b6f0*/  EXIT ;  /* 0x000000000000794d */ /* 0x000fea0003800000 */
.L_x_463:
        /* <DEDUP_REMOVED lines=16> */
.L_x_471:


//--------------------- .nv.shared.KernelGen      --------------------------
	.section	.nv.shared.KernelGen,"aw",@nobits
	.sectionflags	@""
	.align	16
	.zero		1024


//--------------------- .nv.shared.reserved.0     --------------------------
	.section	.nv.shared.reserved.0,"aw",@nobits
	.weak		__nv_reservedSMEM_offset_0_alias
	.size		__nv_reservedSMEM_offset_0_alias, 0, 64
	.other		__nv_reservedSMEM_offset_0_alias,@"STO_CUDA_RESERVED_SHARED STV_DEFAULT"
__nv_reservedSMEM_offset_0_alias:
	.zero		0
	.zero		64


//--------------------- .nv.shared.KernelC        --------------------------
	.section	.nv.shared.KernelC,"aw",@nobits
	.sectionflags	@""
	.align	16
	.zero		1024


//--------------------- .nv.shared.KernelB        --------------------------
	.section	.nv.shared.KernelB,"aw",@nobits
	.sectionflags	@""
	.align	16
	.zero		1024


//--------------------- .nv.shared.KernelA        --------------------------
	.section	.nv.shared.KernelA,"aw",@nobits
	.sectionflags	@""
	.align	16
	.zero		1024


//--------------------- .nv.constant0.KernelGen   --------------------------
	.section	.nv.constant0.KernelGen,"a",@progbits
	.sectionflags	@""
	.align	4
.nv.constant0.KernelGen:
	.zero		1040


//--------------------- .nv.constant0.KernelC     --------------------------
	.section	.nv.constant0.KernelC,"a",@progbits
	.sectionflags	@""
	.align	4
.nv.constant0.KernelC:
	.zero		1040


//--------------------- .nv.constant0.KernelB     --------------------------
	.section	.nv.constant0.KernelB,"a",@progbits
	.sectionflags	@""
	.align	4
.nv.constant0.KernelB:
	.zero		1040


//--------------------- .nv.constant0.KernelA     --------------------------
	.section	.nv.constant0.KernelA,"a",@progbits
	.sectionflags	@""
	.align	4
.nv.constant0.KernelA:
	.zero		1040


//--------------------- SYMBOLS --------------------------

	.type		.nv.reservedSmem.offset0,@object
	.size		.nv.reservedSmem.offset0,0x4
	.type		.nv.reservedSmem.cap,@object
	.size		.nv.reservedSmem.cap,0x4
